// auto-generated by cutlass_sweep.fmha — config: {"arch": "sm_90", "direction": "fwd", "dtype": "fp16", "head_dim": 512, "mask": "residual", "schedule": "tma", "tile_kv": 128, "tile_q": 64}
#include "cutlass/cutlass.h"
#include "cute/tensor.hpp"
#include "cutlass/device_kernel.h"
#include "cutlass/kernel_hardware_info.h"
#include "88_hopper_fmha/collective/fmha_fusion.hpp"
#include "88_hopper_fmha/kernel/fmha_kernel_builder.hpp"

using namespace cute;
using Element = cutlass::half_t;
using TileShape = Shape<_64, _128, _512>;
using StrideQ = cute::tuple<int, _1, cute::tuple<int, int>>;
using StrideK = cute::tuple<int, _1, cute::tuple<int, int>>;
using StrideV = cute::tuple<int, cute::_1, cute::tuple<int, int>>;

using Kernel = typename cutlass::fmha::kernel::FmhaBuilder<
    Element, float, float,
    TileShape, StrideQ, StrideK, StrideV,
    cutlass::fmha::collective::ResidualFusion,
    cutlass::gemm::KernelTma
  >::Kernel;

auto* _anchor = &cutlass::device_kernel<Kernel>;


// ===== COMPILED SASS (sm_90a) =====

	.target	sm_90a

	.elftype	@"ET_EXEC"


//--------------------- .note.nv.tkinfo           --------------------------
	.section	.note.nv.tkinfo,"",@"SHT_NOTE"
	.sectionflags	@"SHF_NOTE_NV_TKINFO"
	.tkinfo
        /*0018*/ 	.word	0x00000002
        /*0030*/ 	.string	""
        /*0030*/ 	.string	"ptxas"
        /*0030*/ 	.string	"Cuda compilation tools, release 13.0, V13.0.88"
        /*0030*/ 	.string	"Build cuda_13.0.r13.0/compiler.36424714_0"
        /*0030*/ 	.string	"-arch sm_90a -m 64 "



//--------------------- .note.nv.cuinfo           --------------------------
	.section	.note.nv.cuinfo,"",@"SHT_NOTE"
	.sectionflags	@"SHF_NOTE_NV_CUINFO"
        /*0018*/ 	.short	0x0002
        /*001a*/ 	.short	0x005a
        /*001c*/ 	.short	0x0082
	.zero		2


//--------------------- .nv.info                  --------------------------
	.section	.nv.info,"",@"SHT_CUDA_INFO"
	.align	4


	//----- nvinfo : EIATTR_REGCOUNT
	.align		4
        /*0000*/ 	.byte	0x04, 0x2f
        /*0002*/ 	.short	(.L_16 - .L_15)
	.align		4
.L_15:
        /*0004*/ 	.word	index@(_ZN7cutlass13device_kernelINS_4fmha6kernel13FmhaKernelTmaINS1_10collective15FmhaMainloopTmaINS_6half_tEfN4cute5tupleIJNS7_1CILi64EEENS9_ILi128EEENS9_ILi512EEEEEENS4_14ResidualFusionEJEEENS4_15FmhaFwdEpilogueIS6_fNS8_IJSA_SC_SB_EEEEEJEEEEEvNT_6ParamsE)
        /*0008*/ 	.word	0x000000ff


	//----- nvinfo : EIATTR_FRAME_SIZE
	.align		4
.L_16:
        /*000c*/ 	.byte	0x04, 0x11
        /*000e*/ 	.short	(.L_18 - .L_17)
	.align		4
.L_17:
        /*0010*/ 	.word	index@($__internal_0_$__cuda_sm20_rcp_rn_f32_slowpath)
        /*0014*/ 	.word	0x000014d0


	//----- nvinfo : EIATTR_FRAME_SIZE
	.align		4
.L_18:
        /*0018*/ 	.byte	0x04, 0x11
        /*001a*/ 	.short	(.L_20 - .L_19)
	.align		4
.L_19:
        /*001c*/ 	.word	index@(_ZN7cutlass13device_kernelINS_4fmha6kernel13FmhaKernelTmaINS1_10collective15FmhaMainloopTmaINS_6half_tEfN4cute5tupleIJNS7_1CILi64EEENS9_ILi128EEENS9_ILi512EEEEEENS4_14ResidualFusionEJEEENS4_15FmhaFwdEpilogueIS6_fNS8_IJSA_SC_SB_EEEEEJEEEEEvNT_6ParamsE)
        /*0020*/ 	.word	0x000014d0


	//----- nvinfo : EIATTR_MIN_STACK_SIZE
	.align		4
.L_20:
        /*0024*/ 	.byte	0x04, 0x12
        /*0026*/ 	.short	(.L_22 - .L_21)
	.align		4
.L_21:
        /*0028*/ 	.word	index@(_ZN7cutlass13device_kernelINS_4fmha6kernel13FmhaKernelTmaINS1_10collective15FmhaMainloopTmaINS_6half_tEfN4cute5tupleIJNS7_1CILi64EEENS9_ILi128EEENS9_ILi512EEEEEENS4_14ResidualFusionEJEEENS4_15FmhaFwdEpilogueIS6_fNS8_IJSA_SC_SB_EEEEEJEEEEEvNT_6ParamsE)
        /*002c*/ 	.word	0x000014d0
.L_22:


//--------------------- .nv.compat                --------------------------
	.section	.nv.compat,"",@"SHT_CUDA_COMPAT_INFO"
	.align	4
        /*0000*/ 	.byte	0x02, 0x09, 0x01, 0x00, 0x02, 0x02, 0x04, 0x00, 0x02, 0x05, 0x05, 0x00, 0x03, 0x07, 0x01, 0x01
        /*0010*/ 	.byte	0x02, 0x03, 0x01, 0x00, 0x02, 0x06, 0x01, 0x00, 0x04, 0x0b, 0x08, 0x00, 0x00, 0x00, 0x00, 0x00
        /*0020*/ 	.byte	0x00, 0x00, 0x00, 0x00


//--------------------- .nv.info._ZN7cutlass13device_kernelINS_4fmha6kernel13FmhaKernelTmaINS1_10collective15FmhaMainloopTmaINS_6half_tEfN4cute5tupleIJNS7_1CILi64EEENS9_ILi128EEENS9_ILi512EEEEEENS4_14ResidualFusionEJEEENS4_15FmhaFwdEpilogueIS6_fNS8_IJSA_SC_SB_EEEEEJEEEEEvNT_6ParamsE --------------------------
	.section	.nv.info._ZN7cutlass13device_kernelINS_4fmha6kernel13FmhaKernelTmaINS1_10collective15FmhaMainloopTmaINS_6half_tEfN4cute5tupleIJNS7_1CILi64EEENS9_ILi128EEENS9_ILi512EEEEEENS4_14ResidualFusionEJEEENS4_15FmhaFwdEpilogueIS6_fNS8_IJSA_SC_SB_EEEEEJEEEEEvNT_6ParamsE,"",@"SHT_CUDA_INFO"
	.sectionflags	@""
	.align	4


	//----- nvinfo : EIATTR_CUDA_API_VERSION
	.align		4
        /*0000*/ 	.byte	0x04, 0x37
        /*0002*/ 	.short	(.L_24 - .L_23)
.L_23:
        /*0004*/ 	.word	0x00000082


	//----- nvinfo : EIATTR_KPARAM_INFO
	.align		4
.L_24:
        /*0008*/ 	.byte	0x04, 0x17
        /*000a*/ 	.short	(.L_26 - .L_25)
.L_25:
        /*000c*/ 	.word	0x00000000
        /*0010*/ 	.short	0x0000
        /*0012*/ 	.short	0x0070
        /*0014*/ 	.byte	0x00, 0xf0, 0x01, 0x20


	//----- nvinfo : EIATTR_SPARSE_MMA_MASK
	.align		4
.L_26:
        /*0018*/ 	.byte	0x03, 0x50
        /*001a*/ 	.short	0x0000


	//----- nvinfo : EIATTR_MAXREG_COUNT
	.align		4
        /*001c*/ 	.byte	0x03, 0x1b
        /*001e*/ 	.short	0x00ff


	//----- nvinfo : EIATTR_NUM_BARRIERS
	.align		4
        /*0020*/ 	.byte	0x02, 0x4c
        /*0022*/ 	.byte	0x02
	.zero		1


	//----- nvinfo : EIATTR_EXTERNS
	.align		4
        /*0024*/ 	.byte	0x04, 0x0f
        /*0026*/ 	.short	(.L_28 - .L_27)


	//   ....[0]....
	.align		4
.L_27:
        /*0028*/ 	.word	index@(__assertfail)


	//----- nvinfo : EIATTR_ANNOTATIONS
	.align		4
.L_28:
        /*002c*/ 	.byte	0x04, 0x55
        /*002e*/ 	.short	(.L_30 - .L_29)


	//   ....[0]....
.L_29:
        /*0030*/ 	.word	0x00000001
        /*0034*/ 	.byte	0x30, 0x22, 0x00, 0x00, 0x01, 0x00, 0x00, 0x00, 0xf0, 0x22, 0x00, 0x00, 0x01, 0x00, 0x00, 0x00
        /* <DEDUP_REMOVED lines=2885> */
        /*b494*/ 	.byte	0xf0, 0x58, 0x03, 0x00


	//----- nvinfo : EIATTR_MERCURY_ISA_VERSION
	.align		4
.L_30:
        /*b498*/ 	.byte	0x03, 0x5f
        /*b49a*/ 	.short	0x0101


	//----- nvinfo : EIATTR_COOP_GROUP_MASK_REGIDS
	.align		4
        /*b49c*/ 	.byte	0x04, 0x29
        /*b49e*/ 	.short	(.L_32 - .L_31)


	//   ....[0]....
.L_31:
        /*b4a0*/ 	.word	0xffffffff


	//   ....[1]....
        /*b4a4*/ 	.word	0xffffffff


	//   ....[2]....
        /*b4a8*/ 	.word	0xffffffff


	//   ....[3]....
        /*b4ac*/ 	.word	0xffffffff


	//   ....[4]....
        /*b4b0*/ 	.word	0xffffffff


	//   ....[5]....
        /*b4b4*/ 	.word	0xffffffff


	//   ....[6]....
        /*b4b8*/ 	.word	0xffffffff


	//   ....[7]....
        /*b4bc*/ 	.word	0xffffffff


	//   ....[8]....
        /*b4c0*/ 	.word	0xffffffff


	//   ....[9]....
        /*b4c4*/ 	.word	0xffffffff


	//   ....[10]....
        /*b4c8*/ 	.word	0xffffffff


	//   ....[11]....
        /*b4cc*/ 	.word	0xffffffff


	//   ....[12]....
        /*b4d0*/ 	.word	0xffffffff


	//   ....[13]....
        /*b4d4*/ 	.word	0xffffffff


	//   ....[14]....
        /*b4d8*/ 	.word	0xffffffff


	//   ....[15]....
        /*b4dc*/ 	.word	0xffffffff


	//   ....[16]....
        /*b4e0*/ 	.word	0xffffffff


	//   ....[17]....
        /*b4e4*/ 	.word	0xffffffff


	//   ....[18]....
        /*b4e8*/ 	.word	0xffffffff


	//   ....[19]....
        /*b4ec*/ 	.word	0xffffffff


	//   ....[20]....
        /*b4f0*/ 	.word	0xffffffff


	//----- nvinfo : EIATTR_COOP_GROUP_INSTR_OFFSETS
	.align		4
.L_32:
        /*b4f4*/ 	.byte	0x04, 0x28
        /*b4f6*/ 	.short	(.L_34 - .L_33)


	//   ....[0]....
.L_33:
        /*b4f8*/ 	.word	0x00000060


	//   ....[1]....
        /*b4fc*/ 	.word	0x000001b0


	//   ....[2]....
        /*b500*/ 	.word	0x000002f0


	//   ....[3]....
        /*b504*/ 	.word	0x000004a0


	//   ....[4]....
        /*b508*/ 	.word	0x00000650


	//   ....[5]....
        /*b50c*/ 	.word	0x000049f0


	//   ....[6]....
        /*b510*/ 	.word	0x00004ac0


	//   ....[7]....
        /*b514*/ 	.word	0x00004ad0


	//   ....[8]....
        /*b518*/ 	.word	0x00004b10


	//   ....[9]....
        /*b51c*/ 	.word	0x000129e0


	//   ....[10]....
        /*b520*/ 	.word	0x00012a10


	//   ....[11]....
        /*b524*/ 	.word	0x00012a80


	//   ....[12]....
        /*b528*/ 	.word	0x00012ab0


	//   ....[13]....
        /*b52c*/ 	.word	0x00023740


	//   ....[14]....
        /*b530*/ 	.word	0x000237c0


	//   ....[15]....
        /*b534*/ 	.word	0x000237e0


	//   ....[16]....
        /*b538*/ 	.word	0x00023810


	//   ....[17]....
        /*b53c*/ 	.word	0x00032050


	//   ....[18]....
        /*b540*/ 	.word	0x00032090


	//   ....[19]....
        /*b544*/ 	.word	0x000320d0


	//   ....[20]....
        /*b548*/ 	.word	0x000320e0


	//----- nvinfo : EIATTR_SYSCALL_OFFSETS
	.align		4
.L_34:
        /*b54c*/ 	.byte	0x04, 0x46
        /*b54e*/ 	.short	(.L_36 - .L_35)


	//   ....[0]....
.L_35:
        /*b550*/ 	.word	0x000344b0


	//   ....[1]....
        /*b554*/ 	.word	0x000345d0


	//----- nvinfo : EIATTR_MBARRIER_INSTR_OFFSETS
	.align		4
.L_36:
        /*b558*/ 	.byte	0x04, 0x39
        /*b55a*/ 	.short	(.L_38 - .L_37)


	//   ....[0]....
.L_37:
        /*b55c*/ 	.word	0x000002c0
        /*b560*/ 	.word	0x000000ff
        /*b564*/ 	.word	0x00090040
        /*b568*/ 	.short	0x0100
        /*b56a*/ 	.byte	0x08
	.zero		1


	//   ....[1]....
        /*b56c*/ 	.word	0x000002d0
        /*b570*/ 	.word	0x000000ff
        /*b574*/ 	.word	0x00090048
        /*b578*/ 	.short	0x0100
        /*b57a*/ 	.byte	0x08
	.zero		1


	//   ....[2]....
        /*b57c*/ 	.word	0x00000410
        /*b580*/ 	.word	0x000000ff
        /*b584*/ 	.word	0x00090000
        /*b588*/ 	.short	0x0100
        /*b58a*/ 	.byte	0x08
	.zero		1


	//   ....[3]....
        /*b58c*/ 	.word	0x00000420
        /*b590*/ 	.word	0x000000ff
        /*b594*/ 	.word	0x00090020
        /*b598*/ 	.short	0x0100
        /*b59a*/ 	.byte	0x08
	.zero		1


	//   ....[4]....
        /*b59c*/ 	.word	0x00000430
        /*b5a0*/ 	.word	0x000000ff
        /*b5a4*/ 	.word	0x00090008
        /*b5a8*/ 	.short	0x0100
        /*b5aa*/ 	.byte	0x08
	.zero		1


	//   ....[5]....
        /*b5ac*/ 	.word	0x00000440
        /*b5b0*/ 	.word	0x000000ff
        /*b5b4*/ 	.word	0x00090028
        /*b5b8*/ 	.short	0x0100
        /*b5ba*/ 	.byte	0x08
	.zero		1


	//   ....[6]....
        /*b5bc*/ 	.word	0x00000450
        /*b5c0*/ 	.word	0x000000ff
        /*b5c4*/ 	.word	0x00090010
        /*b5c8*/ 	.short	0x0100
        /*b5ca*/ 	.byte	0x08
	.zero		1


	//   ....[7]....
        /*b5cc*/ 	.word	0x00000460
        /*b5d0*/ 	.word	0x000000ff
        /*b5d4*/ 	.word	0x00090030
        /*b5d8*/ 	.short	0x0100
        /*b5da*/ 	.byte	0x08
	.zero		1


	//   ....[8]....
        /*b5dc*/ 	.word	0x00000470
        /*b5e0*/ 	.word	0x000000ff
        /*b5e4*/ 	.word	0x00090018
        /*b5e8*/ 	.short	0x0100
        /*b5ea*/ 	.byte	0x08
	.zero		1


	//   ....[9]....
        /*b5ec*/ 	.word	0x00000480
        /*b5f0*/ 	.word	0x000000ff
        /*b5f4*/ 	.word	0x00090038
        /*b5f8*/ 	.short	0x0100
        /*b5fa*/ 	.byte	0x08
	.zero		1


	//   ....[10]....
        /*b5fc*/ 	.word	0x000005c0
        /*b600*/ 	.word	0x000000ff
        /*b604*/ 	.word	0x00090050
        /*b608*/ 	.short	0x0100
        /*b60a*/ 	.byte	0x08
	.zero		1


	//   ....[11]....
        /*b60c*/ 	.word	0x000005d0
        /*b610*/ 	.word	0x000000ff
        /*b614*/ 	.word	0x00090070
        /*b618*/ 	.short	0x0100
        /*b61a*/ 	.byte	0x08
	.zero		1


	//   ....[12]....
        /*b61c*/ 	.word	0x000005e0
        /*b620*/ 	.word	0x000000ff
        /*b624*/ 	.word	0x00090058
        /*b628*/ 	.short	0x0100
        /*b62a*/ 	.byte	0x08
	.zero		1


	//   ....[13]....
        /*b62c*/ 	.word	0x000005f0
        /*b630*/ 	.word	0x000000ff
        /*b634*/ 	.word	0x00090078
        /*b638*/ 	.short	0x0100
        /*b63a*/ 	.byte	0x08
	.zero		1


	//   ....[14]....
        /*b63c*/ 	.word	0x00000600
        /*b640*/ 	.word	0x000000ff
        /*b644*/ 	.word	0x00090060
        /*b648*/ 	.short	0x0100
        /*b64a*/ 	.byte	0x08
	.zero		1


	//   ....[15]....
        /*b64c*/ 	.word	0x00000610
        /*b650*/ 	.word	0x000000ff
        /*b654*/ 	.word	0x00090080
        /*b658*/ 	.short	0x0100
        /*b65a*/ 	.byte	0x08
	.zero		1


	//   ....[16]....
        /*b65c*/ 	.word	0x00000620
        /*b660*/ 	.word	0x000000ff
        /*b664*/ 	.word	0x00090068
        /*b668*/ 	.short	0x0100
        /*b66a*/ 	.byte	0x08
	.zero		1


	//   ....[17]....
        /*b66c*/ 	.word	0x00000630
        /*b670*/ 	.word	0x000000ff
        /*b674*/ 	.word	0x00090088
        /*b678*/ 	.short	0x0100
        /*b67a*/ 	.byte	0x08
	.zero		1


	//   ....[18]....
        /*b67c*/ 	.word	0x00000790
        /*b680*/ 	.word	0x00000005
        /*b684*/ 	.word	0x00090048
        /*b688*/ 	.short	0x010a
        /*b68a*/ 	.byte	0x3f
	.zero		1


	//   ....[19]....
        /*b68c*/ 	.word	0x00000d20
        /*b690*/ 	.word	0x00000005
        /*b694*/ 	.word	0x00090020
        /*b698*/ 	.short	0x010a
        /*b69a*/ 	.byte	0x3f
	.zero		1


	//   ....[20]....
        /*b69c*/ 	.word	0x000010f0
        /*b6a0*/ 	.word	0x00000004
        /*b6a4*/ 	.word	0x00090020
        /*b6a8*/ 	.short	0x010a
        /*b6aa*/ 	.byte	0x3f
	.zero		1


	//   ....[21]....
        /*b6ac*/ 	.word	0x000015b0
        /*b6b0*/ 	.word	0x00000000
        /*b6b4*/ 	.word	0x00090020
        /*b6b8*/ 	.short	0x010a
        /*b6ba*/ 	.byte	0x3f
	.zero		1


	//   ....[22]....
        /*b6bc*/ 	.word	0x00001a20
        /*b6c0*/ 	.word	0x00000005
        /*b6c4*/ 	.word	0x00090020
        /*b6c8*/ 	.short	0x010a
        /*b6ca*/ 	.byte	0x3f
	.zero		1


	//   ....[23]....
        /*b6cc*/ 	.word	0x00001ef0
        /*b6d0*/ 	.word	0x00000002
        /*b6d4*/ 	.word	0x00090040
        /*b6d8*/ 	.short	0x010a
        /*b6da*/ 	.byte	0x3f
	.zero		1


	//   ....[24]....
        /*b6dc*/ 	.word	0x00001f80
        /*b6e0*/ 	.word	0x00000000
        /*b6e4*/ 	.word	0x00090000
        /*b6e8*/ 	.short	0x010a
        /*b6ea*/ 	.byte	0x3f
	.zero		1


	//   ....[25]....
        /*b6ec*/ 	.word	0x00004a60
        /*b6f0*/ 	.word	0x00000058
        /*b6f4*/ 	.word	0x00090008
        /*b6f8*/ 	.short	0x010a
        /*b6fa*/ 	.byte	0x3f
	.zero		1


	//   ....[26]....
        /*b6fc*/ 	.word	0x00010ca0
        /*b700*/ 	.word	0x00000002
        /*b704*/ 	.word	0x00000000
        /*b708*/ 	.short	0x0101
        /*b70a*/ 	.byte	0x3f
	.zero		1


	//   ....[27]....
        /*b70c*/ 	.word	0x00010db0
        /*b710*/ 	.word	0x00000000
        /*b714*/ 	.word	0x00090000
        /*b718*/ 	.short	0x010a
        /*b71a*/ 	.byte	0x3f
	.zero		1


	//   ....[28]....
        /*b71c*/ 	.word	0x00012120
        /*b720*/ 	.word	0x00000000
        /*b724*/ 	.word	0x00090020
        /*b728*/ 	.short	0x010a
        /*b72a*/ 	.byte	0x3f
	.zero		1


	//   ....[29]....
        /*b72c*/ 	.word	0x00012ac0
        /*b730*/ 	.word	0x00000000
        /*b734*/ 	.word	0x00000000
        /*b738*/ 	.short	0x0101
        /*b73a*/ 	.byte	0x3f
	.zero		1


	//   ....[30]....
        /*b73c*/ 	.word	0x00012ad0
        /*b740*/ 	.word	0x00000006
        /*b744*/ 	.word	0x00090000
        /*b748*/ 	.short	0x010a
        /*b74a*/ 	.byte	0x3f
	.zero		1


	//   ....[31]....
        /*b74c*/ 	.word	0x00020c60
        /*b750*/ 	.word	0x00000002
        /*b754*/ 	.word	0x00000000
        /*b758*/ 	.short	0x0101
        /*b75a*/ 	.byte	0x3f
	.zero		1


	//   ....[32]....
        /*b75c*/ 	.word	0x00020d60
        /*b760*/ 	.word	0x00000000
        /*b764*/ 	.word	0x00090020
        /*b768*/ 	.short	0x010a
        /*b76a*/ 	.byte	0x3f
	.zero		1


	//   ....[33]....
        /*b76c*/ 	.word	0x00021280
        /*b770*/ 	.word	0x00000000
        /*b774*/ 	.word	0x00090000
        /*b778*/ 	.short	0x010a
        /*b77a*/ 	.byte	0x3f
	.zero		1


	//   ....[34]....
        /*b77c*/ 	.word	0x00022690
        /*b780*/ 	.word	0x00000000
        /*b784*/ 	.word	0x00090020
        /*b788*/ 	.short	0x010a
        /*b78a*/ 	.byte	0x3f
	.zero		1


	//   ....[35]....
        /*b78c*/ 	.word	0x00023840
        /*b790*/ 	.word	0x00000002
        /*b794*/ 	.word	0x00000000
        /*b798*/ 	.short	0x0101
        /*b79a*/ 	.byte	0x3f
	.zero		1


	//   ....[36]....
        /*b79c*/ 	.word	0x00023880
        /*b7a0*/ 	.word	0x00000002
        /*b7a4*/ 	.word	0x00090000
        /*b7a8*/ 	.short	0x010a
        /*b7aa*/ 	.byte	0x3f
	.zero		1


	//   ....[37]....
        /*b7ac*/ 	.word	0x00031a50
        /*b7b0*/ 	.word	0x00000000
        /*b7b4*/ 	.word	0x00000000
        /*b7b8*/ 	.short	0x0101
        /*b7ba*/ 	.byte	0x3f
	.zero		1


	//   ....[38]....
        /*b7bc*/ 	.word	0x00031b00
        /*b7c0*/ 	.word	0x00000000
        /*b7c4*/ 	.word	0x00090020
        /*b7c8*/ 	.short	0x010a
        /*b7ca*/ 	.byte	0x3f
	.zero		1


	//   ....[39]....
        /*b7cc*/ 	.word	0x00038020
        /*b7d0*/ 	.word	0x00000005
        /*b7d4*/ 	.word	0x00090048
        /*b7d8*/ 	.short	0x010a
        /*b7da*/ 	.byte	0x3f
	.zero		1


	//   ....[40]....
        /*b7dc*/ 	.word	0x00038070
        /*b7e0*/ 	.word	0x00000005
        /*b7e4*/ 	.word	0x00090020
        /*b7e8*/ 	.short	0x010a
        /*b7ea*/ 	.byte	0x3f
	.zero		1


	//   ....[41]....
        /*b7ec*/ 	.word	0x000380c0
        /*b7f0*/ 	.word	0x00000004
        /*b7f4*/ 	.word	0x00090020
        /*b7f8*/ 	.short	0x010a
        /*b7fa*/ 	.byte	0x3f
	.zero		1


	//   ....[42]....
        /*b7fc*/ 	.word	0x00038110
        /*b800*/ 	.word	0x00000000
        /*b804*/ 	.word	0x00090020
        /*b808*/ 	.short	0x010a
        /*b80a*/ 	.byte	0x3f
	.zero		1


	//   ....[43]....
        /*b80c*/ 	.word	0x00038160
        /*b810*/ 	.word	0x00000005
        /*b814*/ 	.word	0x00090020
        /*b818*/ 	.short	0x010a
        /*b81a*/ 	.byte	0x3f
	.zero		1


	//   ....[44]....
        /*b81c*/ 	.word	0x000381e0
        /*b820*/ 	.word	0x00000000
        /*b824*/ 	.word	0x00090040
        /*b828*/ 	.short	0x010a
        /*b82a*/ 	.byte	0x3f
	.zero		1


	//   ....[45]....
        /*b82c*/ 	.word	0x00038260
        /*b830*/ 	.word	0x00000002
        /*b834*/ 	.word	0x00090000
        /*b838*/ 	.short	0x010a
        /*b83a*/ 	.byte	0x3f
	.zero		1


	//   ....[46]....
        /*b83c*/ 	.word	0x000382e0
        /*b840*/ 	.word	0x00000016
        /*b844*/ 	.word	0x00090008
        /*b848*/ 	.short	0x010a
        /*b84a*/ 	.byte	0x3f
	.zero		1


	//   ....[47]....
        /*b84c*/ 	.word	0x00038330
        /*b850*/ 	.word	0x00000000
        /*b854*/ 	.word	0x00090000
        /*b858*/ 	.short	0x010a
        /*b85a*/ 	.byte	0x3f
	.zero		1


	//   ....[48]....
        /*b85c*/ 	.word	0x00038380
        /*b860*/ 	.word	0x00000000
        /*b864*/ 	.word	0x00090020
        /*b868*/ 	.short	0x010a
        /*b86a*/ 	.byte	0x3f
	.zero		1


	//   ....[49]....
        /*b86c*/ 	.word	0x000383d0
        /*b870*/ 	.word	0x00000006
        /*b874*/ 	.word	0x00090000
        /*b878*/ 	.short	0x010a
        /*b87a*/ 	.byte	0x3f
	.zero		1


	//   ....[50]....
        /*b87c*/ 	.word	0x00038420
        /*b880*/ 	.word	0x00000000
        /*b884*/ 	.word	0x00090020
        /*b888*/ 	.short	0x010a
        /*b88a*/ 	.byte	0x3f
	.zero		1


	//   ....[51]....
        /*b88c*/ 	.word	0x00038470
        /*b890*/ 	.word	0x00000000
        /*b894*/ 	.word	0x00090000
        /*b898*/ 	.short	0x010a
        /*b89a*/ 	.byte	0x3f
	.zero		1


	//   ....[52]....
        /*b89c*/ 	.word	0x000384c0
        /*b8a0*/ 	.word	0x00000000
        /*b8a4*/ 	.word	0x00090020
        /*b8a8*/ 	.short	0x010a
        /*b8aa*/ 	.byte	0x3f
	.zero		1


	//   ....[53]....
        /*b8ac*/ 	.word	0x00038510
        /*b8b0*/ 	.word	0x00000002
        /*b8b4*/ 	.word	0x00090000
        /*b8b8*/ 	.short	0x010a
        /*b8ba*/ 	.byte	0x3f
	.zero		1


	//   ....[54]....
        /*b8bc*/ 	.word	0x00038560
        /*b8c0*/ 	.word	0x00000000
        /*b8c4*/ 	.word	0x00090020
        /*b8c8*/ 	.short	0x010a
        /*b8ca*/ 	.byte	0x3f
	.zero		1


	//----- nvinfo : EIATTR_NUM_MBARRIERS
	.align		4
.L_38:
        /*b8cc*/ 	.byte	0x03, 0x38
        /*b8ce*/ 	.short	0x0012


	//----- nvinfo : EIATTR_EXIT_INSTR_OFFSETS
	.align		4
        /*b8d0*/ 	.byte	0x04, 0x1c
        /*b8d2*/ 	.short	(.L_40 - .L_39)


	//   ....[0]....
.L_39:
        /*b8d4*/ 	.word	0x00038010


	//----- nvinfo : EIATTR_MAX_THREADS
	.align		4
.L_40:
        /*b8d8*/ 	.byte	0x04, 0x05
        /*b8da*/ 	.short	(.L_42 - .L_41)
.L_41:
        /*b8dc*/ 	.word	0x00000080
        /*b8e0*/ 	.word	0x00000001
        /*b8e4*/ 	.word	0x00000001


	//----- nvinfo : EIATTR_CRS_STACK_SIZE
	.align		4
.L_42:
        /*b8e8*/ 	.byte	0x04, 0x1e
        /*b8ea*/ 	.short	(.L_44 - .L_43)
.L_43:
        /*b8ec*/ 	.word	0x00000000


	//----- nvinfo : EIATTR_CBANK_PARAM_SIZE
	.align		4
.L_44:
        /*b8f0*/ 	.byte	0x03, 0x19
        /*b8f2*/ 	.short	0x0870


	//----- nvinfo : EIATTR_PARAM_CBANK
	.align		4
        /*b8f4*/ 	.byte	0x04, 0x0a
        /*b8f6*/ 	.short	(.L_46 - .L_45)
	.align		4
.L_45:
        /*b8f8*/ 	.word	index@(.nv.constant0._ZN7cutlass13device_kernelINS_4fmha6kernel13FmhaKernelTmaINS1_10collective15FmhaMainloopTmaINS_6half_tEfN4cute5tupleIJNS7_1CILi64EEENS9_ILi128EEENS9_ILi512EEEEEENS4_14ResidualFusionEJEEENS4_15FmhaFwdEpilogueIS6_fNS8_IJSA_SC_SB_EEEEEJEEEEEvNT_6ParamsE)
        /*b8fc*/ 	.short	0x0210
        /*b8fe*/ 	.short	0x0870


	//----- nvinfo : EIATTR_SW_WAR
	.align		4
.L_46:
        /*b900*/ 	.byte	0x04, 0x36
        /*b902*/ 	.short	(.L_48 - .L_47)
.L_47:
        /*b904*/ 	.word	0x00000008
.L_48:


//--------------------- .nv.callgraph             --------------------------
	.section	.nv.callgraph,"",@"SHT_CUDA_CALLGRAPH"
	.align	4
	.sectionentsize	8
	.align		4
        /*0000*/ 	.word	0x00000000
	.align		4
        /*0004*/ 	.word	0xffffffff
	.align		4
        /*0008*/ 	.word	index@(_ZN7cutlass13device_kernelINS_4fmha6kernel13FmhaKernelTmaINS1_10collective15FmhaMainloopTmaINS_6half_tEfN4cute5tupleIJNS7_1CILi64EEENS9_ILi128EEENS9_ILi512EEEEEENS4_14ResidualFusionEJEEENS4_15FmhaFwdEpilogueIS6_fNS8_IJSA_SC_SB_EEEEEJEEEEEvNT_6ParamsE)
	.align		4
        /*000c*/ 	.word	index@(__assertfail)
	.align		4
        /*0010*/ 	.word	0x00000000
	.align		4
        /*0014*/ 	.word	0xfffffffe
	.align		4
        /*0018*/ 	.word	0x00000000
	.align		4
        /*001c*/ 	.word	0xfffffffd
	.align		4
        /*0020*/ 	.word	0x00000000
	.align		4
        /*0024*/ 	.word	0xfffffffc


//--------------------- .nv.constant4             --------------------------
	.section	.nv.constant4,"a",@progbits
	.align	8
	.align		8
.nv.constant4:
        /*0000*/ 	.dword	__assertfail
	.align		8
        /*0008*/ 	.dword	__unnamed_1
	.align		8
        /*0010*/ 	.dword	__unnamed_2
	.align		8
        /*0018*/ 	.dword	_ZN39_INTERNAL_6cbfaeb7_4_k_cu_31d606da_31024cuda3std3__45__cpo5beginE
	.align		8
        /*0020*/ 	.dword	_ZN39_INTERNAL_6cbfaeb7_4_k_cu_31d606da_31024cuda3std3__45__cpo3endE
	.align		8
        /*0028*/ 	.dword	_ZN39_INTERNAL_6cbfaeb7_4_k_cu_31d606da_31024cuda3std3__45__cpo6cbeginE
	.align		8
        /*0030*/ 	.dword	_ZN39_INTERNAL_6cbfaeb7_4_k_cu_31d606da_31024cuda3std3__45__cpo4cendE
	.align		8
        /*0038*/ 	.dword	_ZN39_INTERNAL_6cbfaeb7_4_k_cu_31d606da_31024cuda3std3__441_GLOBAL__N__6cbfaeb7_4_k_cu_31d606da_31026ignoreE
	.align		8
        /*0040*/ 	.dword	_ZN39_INTERNAL_6cbfaeb7_4_k_cu_31d606da_31024cuda3std3__419piecewise_constructE
	.align		8
        /*0048*/ 	.dword	_ZN39_INTERNAL_6cbfaeb7_4_k_cu_31d606da_31024cuda3std3__48in_placeE
	.align		8
        /*0050*/ 	.dword	_ZN39_INTERNAL_6cbfaeb7_4_k_cu_31d606da_31024cuda3std6ranges3__45__cpo4swapE
	.align		8
        /*0058*/ 	.dword	_ZN39_INTERNAL_6cbfaeb7_4_k_cu_31d606da_31024cuda3std6ranges3__45__cpo9iter_moveE
	.align		8
        /*0060*/ 	.dword	_ZN39_INTERNAL_6cbfaeb7_4_k_cu_31d606da_31024cute7productE
	.align		8
        /*0068*/ 	.dword	_ZN39_INTERNAL_6cbfaeb7_4_k_cu_31d606da_31024cute1_E
	.align		8
        /*0070*/ 	.dword	$str$23
	.align		8
        /*0078*/ 	.dword	$str$24


//--------------------- .text._ZN7cutlass13device_kernelINS_4fmha6kernel13FmhaKernelTmaINS1_10collective15FmhaMainloopTmaINS_6half_tEfN4cute5tupleIJNS7_1CILi64EEENS9_ILi128EEENS9_ILi512EEEEEENS4_14ResidualFusionEJEEENS4_15FmhaFwdEpilogueIS6_fNS8_IJSA_SC_SB_EEEEEJEEEEEvNT_6ParamsE --------------------------
	.section	.text._ZN7cutlass13device_kernelINS_4fmha6kernel13FmhaKernelTmaINS1_10collective15FmhaMainloopTmaINS_6half_tEfN4cute5tupleIJNS7_1CILi64EEENS9_ILi128EEENS9_ILi512EEEEEENS4_14ResidualFusionEJEEENS4_15FmhaFwdEpilogueIS6_fNS8_IJSA_SC_SB_EEEEEJEEEEEvNT_6ParamsE,"ax",@progbits
	.align	128
.text._ZN7cutlass13device_kernelINS_4fmha6kernel13FmhaKernelTmaINS1_10collective15FmhaMainloopTmaINS_6half_tEfN4cute5tupleIJNS7_1CILi64EEENS9_ILi128EEENS9_ILi512EEEEEENS4_14ResidualFusionEJEEENS4_15FmhaFwdEpilogueIS6_fNS8_IJSA_SC_SB_EEEEEJEEEEEvNT_6ParamsE:
        .type           _ZN7cutlass13device_kernelINS_4fmha6kernel13FmhaKernelTmaINS1_10collective15FmhaMainloopTmaINS_6half_tEfN4cute5tupleIJNS7_1CILi64EEENS9_ILi128EEENS9_ILi512EEEEEENS4_14ResidualFusionEJEEENS4_15FmhaFwdEpilogueIS6_fNS8_IJSA_SC_SB_EEEEEJEEEEEvNT_6ParamsE,@function
        .size           _ZN7cutlass13device_kernelINS_4fmha6kernel13FmhaKernelTmaINS1_10collective15FmhaMainloopTmaINS_6half_tEfN4cute5tupleIJNS7_1CILi64EEENS9_ILi128EEENS9_ILi512EEEEEENS4_14ResidualFusionEJEEENS4_15FmhaFwdEpilogueIS6_fNS8_IJSA_SC_SB_EEEEEJEEEEEvNT_6ParamsE,(.L_x_121 - _ZN7cutlass13device_kernelINS_4fmha6kernel13FmhaKernelTmaINS1_10collective15FmhaMainloopTmaINS_6half_tEfN4cute5tupleIJNS7_1CILi64EEENS9_ILi128EEENS9_ILi512EEEEEENS4_14ResidualFusionEJEEENS4_15FmhaFwdEpilogueIS6_fNS8_IJSA_SC_SB_EEEEEJEEEEEvNT_6ParamsE)
        .other          _ZN7cutlass13device_kernelINS_4fmha6kernel13FmhaKernelTmaINS1_10collective15FmhaMainloopTmaINS_6half_tEfN4cute5tupleIJNS7_1CILi64EEENS9_ILi128EEENS9_ILi512EEEEEENS4_14ResidualFusionEJEEENS4_15FmhaFwdEpilogueIS6_fNS8_IJSA_SC_SB_EEEEEJEEEEEvNT_6ParamsE,@"STO_CUDA_ENTRY STV_DEFAULT"
_ZN7cutlass13device_kernelINS_4fmha6kernel13FmhaKernelTmaINS1_10collective15FmhaMainloopTmaINS_6half_tEfN4cute5tupleIJNS7_1CILi64EEENS9_ILi128EEENS9_ILi512EEEEEENS4_14ResidualFusionEJEEENS4_15FmhaFwdEpilogueIS6_fNS8_IJSA_SC_SB_EEEEEJEEEEEvNT_6ParamsE:
[----:B------:R-:W1:Y:S01]  /*0000*/  LDC R1, c[0x0][0x28] ;  /* 0x00000a00ff017b82 */ /* 0x000e620000000800 */
[----:B------:R-:W2:Y:S01]  /*0010*/  S2R R6, SR_TID.X ;  /* 0x0000000000067919 */ /* 0x000ea20000002100 */
[----:B------:R-:W-:Y:S01]  /*0020*/  ELECT P0, URZ, PT ;  /* 0x00000000003f782f */ /* 0x000fe20003800000 */
[----:B------:R-:W-:Y:S01]  /*0030*/  BSSY B0, `(.L_x_0) ;  /* 0x0000017000007945 */ /* 0x000fe20003800000 */
[----:B-1----:R-:W-:Y:S02]  /*0040*/  IADD3 R1, R1, -0x14d0, RZ ;  /* 0xffffeb3001017810 */ /* 0x002fe40007ffe0ff */
[----:B--2---:R-:W-:-:S05]  /*0050*/  SHF.R.U32.HI R252, RZ, 0x5, R6 ;  /* 0x00000005fffc7819 */ /* 0x004fca0000011606 */
[----:B------:R-:W1:Y:S02]  /*0060*/  SHFL.IDX PT, R0, R252, RZ, 0x1f ;  /* 0x00001ffffc007589 */ /* 0x000e6400000e0000 */
[----:B-1----:R-:W-:-:S13]  /*0070*/  ISETP.NE.OR P0, PT, R0, RZ, !P0 ;  /* 0x000000ff0000720c */ /* 0x002fda0004705670 */
[----:B------:R-:W-:Y:S05]  /*0080*/  @P0 BRA `(.L_x_1) ;  /* 0x0000000000440947 */ /* 0x000fea0003800000 */
[----:B------:R-:W1:Y:S02]  /*0090*/  LDC.64 R2, c[0x0][0x198] ;  /* 0x00006600ff027b82 */ /* 0x000e640000000a00 */
[C---:B-1----:R-:W-:Y:S02]  /*00a0*/  IADD3 R0, P0, R2.reuse, 0xf0, RZ ;  /* 0x000000f002007810 */ /* 0x042fe40007f1e0ff */
[C---:B------:R-:W-:Y:S02]  /*00b0*/  IADD3 R4, P1, R2.reuse, 0x1f0, RZ ;  /* 0x000001f002047810 */ /* 0x040fe40007f3e0ff */
[----:B------:R-:W-:Y:S02]  /*00c0*/  IADD3 R5, P2, R2, 0x2f0, RZ ;  /* 0x000002f002057810 */ /* 0x000fe40007f5e0ff */
[----:B------:R-:W-:Y:S01]  /*00d0*/  R2UR UR4, R0 ;  /* 0x00000000000472ca */ /* 0x000fe200000e0000 */
[--C-:B------:R-:W-:Y:S01]  /*00e0*/  IMAD.X R0, RZ, RZ, R3.reuse, P0 ;  /* 0x000000ffff007224 */ /* 0x100fe200000e0603 */
[----:B------:R-:W-:Y:S01]  /*00f0*/  R2UR UR6, R4 ;  /* 0x00000000040672ca */ /* 0x000fe200000e0000 */
[----:B------:R-:W-:Y:S01]  /*0100*/  IMAD.X R2, RZ, RZ, R3, P2 ;  /* 0x000000ffff027224 */ /* 0x000fe200010e0603 */
[----:B------:R-:W-:-:S02]  /*0110*/  IADD3.X R4, RZ, R3, RZ, P1, !PT ;  /* 0x00000003ff047210 */ /* 0x000fc40000ffe4ff */
[----:B------:R-:W-:Y:S02]  /*0120*/  R2UR UR5, R0 ;  /* 0x00000000000572ca */ /* 0x000fe400000e0000 */
[----:B------:R-:W-:Y:S02]  /*0130*/  R2UR UR7, R4 ;  /* 0x00000000040772ca */ /* 0x000fe400000e0000 */
[----:B------:R-:W-:Y:S02]  /*0140*/  R2UR UR8, R5 ;  /* 0x00000000050872ca */ /* 0x000fe400000e0000 */
[----:B------:R-:W-:-:S07]  /*0150*/  R2UR UR9, R2 ;  /* 0x00000000020972ca */ /* 0x000fce00000e0000 */
[----:B------:R1:W-:Y:S02]  /*0160*/  UTMACCTL.PF [UR4] ;  /* 0x00000000040079b9 */ /* 0x0003e40008040000 */
[----:B------:R1:W-:Y:S04]  /*0170*/  UTMACCTL.PF [UR6] ;  /* 0x00000000060079b9 */ /* 0x0003e80008040000 */
[----:B------:R1:W-:Y:S02]  /*0180*/  UTMACCTL.PF [UR8] ;  /* 0x00000000080079b9 */ /* 0x0003e40008040000 */
[----:B-1----:R-:W-:Y:S01]  /*0190*/  NOP ;  /* 0x0000000000007918 */ /* 0x002fe20000000000 */
.L_x_1:
[----:B------:R-:W-:Y:S05]  /*01a0*/  BSYNC B0 ;  /* 0x0000000000007941 */ /* 0x000fea0003800000 */
.L_x_0:
[----:B------:R-:W1:Y:S02]  /*01b0*/  SHFL.IDX PT, R0, R252, RZ, 0x1f ;  /* 0x00001ffffc007589 */ /* 0x000e6400000e0000 */
[----:B-1----:R-:W-:-:S13]  /*01c0*/  ISETP.NE.AND P0, PT, R0, RZ, PT ;  /* 0x000000ff0000720c */ /* 0x002fda0003f05270 */
[----:B------:R-:W-:Y:S05]  /*01d0*/  @P0 BRA `(.L_x_2) ;  /* 0x0000000000440947 */ /* 0x000fea0003800000 */
[----:B------:R-:W-:Y:S01]  /*01e0*/  ELECT P0, URZ, PT ;  /* 0x00000000003f782f */ /* 0x000fe20003800000 */
[----:B------:R-:W-:Y:S01]  /*01f0*/  UMOV UR4, 0x1 ;  /* 0x0000000100047882 */ /* 0x000fe20000000000 */
[----:B------:R-:W-:Y:S01]  /*0200*/  UMOV UR6, 0x80 ;  /* 0x0000008000067882 */ /* 0x000fe20000000000 */
[----:B------:R-:W-:-:S04]  /*0210*/  UIADD3 UR4, -UR4, 0x100000, URZ ;  /* 0x0010000004047890 */ /* 0x000fc8000fffe13f */
[----:B------:R-:W-:Y:S02]  /*0220*/  USHF.L.U32 UR5, UR4, 0xb, URZ ;  /* 0x0000000b04057899 */ /* 0x000fe4000800063f */
[----:B------:R-:W-:Y:S02]  /*0230*/  USHF.L.U32 UR4, UR4, 0x1, URZ ;  /* 0x0000000104047899 */ /* 0x000fe4000800063f */
[----:B------:R-:W-:-:S04]  /*0240*/  UIADD3 UR6, -UR6, 0x100000, URZ ;  /* 0x0010000006067890 */ /* 0x000fc8000fffe13f */
[----:B------:R-:W-:Y:S02]  /*0250*/  USHF.L.U32 UR7, UR6, 0xb, URZ ;  /* 0x0000000b06077899 */ /* 0x000fe4000800063f */
[----:B------:R-:W-:Y:S01]  /*0260*/  USHF.L.U32 UR6, UR6, 0x1, URZ ;  /* 0x0000000106067899 */ /* 0x000fe2000800063f */
[----:B------:R-:W1:Y:S01]  /*0270*/  @P0 S2R R3, SR_CgaCtaId ;  /* 0x0000000000030919 */ /* 0x000e620000008800 */
[----:B------:R-:W-:-:S04]  /*0280*/  @P0 MOV R0, 0x400 ;  /* 0x0000040000000802 */ /* 0x000fc80000000f00 */
[----:B-1----:R-:W-:-:S04]  /*0290*/  @P0 LEA R0, R3, R0, 0x18 ;  /* 0x0000000003000211 */ /* 0x002fc800078ec0ff */
[----:B------:R-:W-:Y:S01]  /*02a0*/  @P0 R2UR UR8, R0 ;  /* 0x00000000000802ca */ /* 0x000fe200000e0000 */
[----:B------:R-:W1:-:S12]  /*02b0*/  FENCE.VIEW.ASYNC.S ;  /* 0x00000000000073c6 */ /* 0x000e580000000000 */
[----:B-1----:R1:W2:Y:S01]  /*02c0*/  SYNCS.EXCH.64 URZ, [UR8+0x90040], UR4 ;  /* 0x09004004083f75b2 */ /* 0x0022a20008000100 */
[----:B------:R1:W3:Y:S01]  /*02d0*/  SYNCS.EXCH.64 URZ, [UR8+0x90048], UR6 ;  /* 0x09004806083f75b2 */ /* 0x0002e20008000100 */
[----:B------:R-:W-:Y:S01]  /*02e0*/  NOP ;  /* 0x0000000000007918 */ /* 0x000fe20000000000 */
.L_x_2:
[----:B------:R-:W4:Y:S01]  /*02f0*/  SHFL.IDX PT, R0, R252, RZ, 0x1f ;  /* 0x00001ffffc007589 */ /* 0x000f2200000e0000 */
[----:B------:R-:W-:Y:S01]  /*0300*/  NOP ;  /* 0x0000000000007918 */ /* 0x000fe20000000000 */
[----:B----4-:R-:W-:-:S13]  /*0310*/  ISETP.NE.AND P0, PT, R0, RZ, PT ;  /* 0x000000ff0000720c */ /* 0x010fda0003f05270 */
[----:B------:R-:W-:Y:S05]  /*0320*/  @P0 BRA `(.L_x_3) ;  /* 0x00000000005c0947 */ /* 0x000fea0003800000 */
[----:B------:R-:W-:Y:S01]  /*0330*/  ELECT P0, URZ, PT ;  /* 0x00000000003f782f */ /* 0x000fe20003800000 */
[----:B-1----:R-:W-:Y:S01]  /*0340*/  UMOV UR4, 0x1 ;  /* 0x0000000100047882 */ /* 0x002fe20000000000 */
        /* <DEDUP_REMOVED lines=12> */
[----:B-1----:R4:W1:Y:S01]  /*0410*/  SYNCS.EXCH.64 URZ, [UR8+0x90000], UR4 ;  /* 0x09000004083f75b2 */ /* 0x0028620008000100 */
[----:B------:R4:W1:Y:S01]  /*0420*/  SYNCS.EXCH.64 URZ, [UR8+0x90020], UR6 ;  /* 0x09002006083f75b2 */ /* 0x0008620008000100 */
[----:B------:R4:W1:Y:S01]  /*0430*/  SYNCS.EXCH.64 URZ, [UR8+0x90008], UR4 ;  /* 0x09000804083f75b2 */ /* 0x0008620008000100 */
[----:B------:R4:W1:Y:S01]  /*0440*/  SYNCS.EXCH.64 URZ, [UR8+0x90028], UR6 ;  /* 0x09002806083f75b2 */ /* 0x0008620008000100 */
[----:B------:R4:W1:Y:S01]  /*0450*/  SYNCS.EXCH.64 URZ, [UR8+0x90010], UR4 ;  /* 0x09001004083f75b2 */ /* 0x0008620008000100 */
[----:B------:R4:W1:Y:S01]  /*0460*/  SYNCS.EXCH.64 URZ, [UR8+0x90030], UR6 ;  /* 0x09003006083f75b2 */ /* 0x0008620008000100 */
[----:B------:R4:W1:Y:S01]  /*0470*/  SYNCS.EXCH.64 URZ, [UR8+0x90018], UR4 ;  /* 0x09001804083f75b2 */ /* 0x0008620008000100 */
[----:B------:R4:W1:Y:S02]  /*0480*/  SYNCS.EXCH.64 URZ, [UR8+0x90038], UR6 ;  /* 0x09003806083f75b2 */ /* 0x0008640008000100 */
[----:B----4-:R-:W-:Y:S01]  /*0490*/  NOP ;  /* 0x0000000000007918 */ /* 0x010fe20000000000 */
.L_x_3:
        /* <DEDUP_REMOVED lines=27> */
.L_x_4:
[----:B------:R-:W4:Y:S01]  /*0650*/  SHFL.IDX PT, R252, R252, RZ, 0x1f ;  /* 0x00001ffffcfc7589 */ /* 0x000f2200000e0000 */
[----:B------:R-:W-:Y:S02]  /*0660*/  ELECT P0, URZ, PT ;  /* 0x00000000003f782f */ /* 0x000fe40003800000 */
[----:B------:R-:W-:Y:S01]  /*0670*/  SHF.R.S32.HI R0, RZ, 0x1f, R6 ;  /* 0x0000001fff007819 */ /* 0x000fe20000011406 */
[----:B------:R-:W-:Y:S01]  /*0680*/  NOP ;  /* 0x0000000000007918 */ /* 0x000fe20000000000 */
[----:B------:R-:W4:Y:S01]  /*0690*/  S2UR UR36, SR_CTAID.Y ;  /* 0x00000000002479c3 */ /* 0x000f220000002600 */
[----:B------:R-:W-:Y:S01]  /*06a0*/  BSSY B0, `(.L_x_5) ;  /* 0x000004f000007945 */ /* 0x000fe20003800000 */
[----:B------:R-:W-:Y:S02]  /*06b0*/  LEA.HI R0, R0, R6, RZ, 0x7 ;  /* 0x0000000600007211 */ /* 0x000fe400078f38ff */
[----:B------:R-:W-:Y:S02]  /*06c0*/  MOV R218, RZ ;  /* 0x000000ff00da7202 */ /* 0x000fe40000000f00 */
[----:B------:R-:W-:-:S02]  /*06d0*/  LOP3.LUT R0, R0, 0xffffff80, RZ, 0xc0, !PT ;  /* 0xffffff8000007812 */ /* 0x000fc400078ec0ff */
[----:B------:R-:W4:Y:S03]  /*06e0*/  S2UR UR37, SR_CTAID.Z ;  /* 0x00000000002579c3 */ /* 0x000f260000002700 */
[----:B------:R-:W-:-:S05]  /*06f0*/  IMAD.IADD R238, R6, 0x1, -R0 ;  /* 0x0000000106ee7824 */ /* 0x000fca00078e0a00 */
[----:B-123--:R-:W-:Y:S01]  /*0700*/  BAR.SYNC.DEFER_BLOCKING 0x0 ;  /* 0x0000000000007b1d */ /* 0x00efe20000010000 */
[----:B----4-:R-:W-:-:S13]  /*0710*/  ISETP.EQ.AND P1, PT, R252, RZ, P0 ;  /* 0x000000fffc00720c */ /* 0x010fda0000722270 */
[----:B------:R-:W-:Y:S05]  /*0720*/  @!P1 BRA `(.L_x_6) ;  /* 0x0000000400189947 */ /* 0x000fea0003800000 */
[----:B------:R-:W1:Y:S01]  /*0730*/  S2R R3, SR_CgaCtaId ;  /* 0x0000000000037919 */ /* 0x000e620000008800 */
[----:B------:R-:W-:Y:S02]  /*0740*/  MOV R0, 0x400 ;  /* 0x0000040000007802 */ /* 0x000fe40000000f00 */
[----:B------:R-:W-:Y:S02]  /*0750*/  MOV R2, 0x1 ;  /* 0x0000000100027802 */ /* 0x000fe40000000f00 */
[----:B------:R-:W-:Y:S02]  /*0760*/  ISETP.NE.AND P3, PT, R238, RZ, PT ;  /* 0x000000ffee00720c */ /* 0x000fe40003f65270 */
[----:B-1----:R-:W-:Y:S02]  /*0770*/  LEA R5, R3, R0, 0x18 ;  /* 0x0000000003057211 */ /* 0x002fe400078ec0ff */
[----:B------:R-:W-:-:S04]  /*0780*/  SHF.L.U32 R0, R2, 0x1f, RZ ;  /* 0x0000001f02007819 */ /* 0x000fc800000006ff */
[----:B------:R-:W1:Y:S02]  /*0790*/  SYNCS.PHASECHK.TRANS64.TRYWAIT P2, [R5+URZ+0x90048], R0 ;  /* 0x09004800050075a7 */ /* 0x000e64000804017f */
[----:B-1----:R-:W-:Y:S05]  /*07a0*/  @!P2 BRA `(.L_x_7) ;  /* 0x00000378001ca947 */ /* 0x002fea0003800000 */
.L_x_100:
[----:B------:R-:W-:Y:S05]  /*07b0*/  @P3 BRA `(.L_x_8) ;  /* 0x0000000000183947 */ /* 0x000fea0003800000 */
[----:B------:R-:W2:Y:S01]  /*07c0*/  S2R R2, SR_TID.X ;  /* 0x0000000000027919 */ /* 0x000ea20000002100 */
[----:B-1----:R-:W-:-:S04]  /*07d0*/  IMAD.MOV.U32 R0, RZ, RZ, 0x10000 ;  /* 0x00010000ff007424 */ /* 0x002fc800078e00ff */
[----:B------:R3:W-:Y:S01]  /*07e0*/  SYNCS.ARRIVE.TRANS64 RZ, [R5+URZ+0x90040], R0 ;  /* 0x0900400005ff79a7 */ /* 0x0007e2000800003f */
[----:B--2---:R-:W-:-:S13]  /*07f0*/  LOP3.LUT P2, RZ, R2, 0x1f, RZ, 0xc0, !PT ;  /* 0x0000001f02ff7812 */ /* 0x004fda000784c0ff */
[----:B---3--:R-:W-:Y:S05]  /*0800*/  @!P2 BRA `(.L_x_8) ;  /* 0x000000000004a947 */ /* 0x008fea0003800000 */
[----:B------:R-:W-:Y:S01]  /*0810*/  BPT.TRAP 0x1 ;  /* 0x000000040000795c */ /* 0x000fe20000300000 */
.L_x_8:
[----:B------:R-:W1:Y:S01]  /*0820*/  LDC.64 R2, c[0x0][0x198] ;  /* 0x00006600ff027b82 */ /* 0x000e620000000a00 */
[----:B------:R-:W-:Y:S01]  /*0830*/  R2UR UR8, R5 ;  /* 0x00000000050872ca */ /* 0x000fe200000e0000 */
[----:B------:R-:W-:Y:S01]  /*0840*/  UMOV UR6, 0x0 ;  /* 0x0000000000067882 */ /* 0x000fe20000000000 */
[----:B------:R-:W-:Y:S01]  /*0850*/  UMOV UR7, 0x10000000 ;  /* 0x1000000000077882 */ /* 0x000fe20000000000 */
[----:B------:R-:W-:Y:S01]  /*0860*/  UMOV UR10, URZ ;  /* 0x0000003f000a7c82 */ /* 0x000fe20008000000 */
[----:B------:R-:W-:Y:S01]  /*0870*/  UMOV UR12, UR36 ;  /* 0x00000024000c7c82 */ /* 0x000fe20008000000 */
[----:B------:R-:W-:Y:S01]  /*0880*/  UMOV UR13, UR37 ;  /* 0x00000025000d7c82 */ /* 0x000fe20008000000 */
[----:B------:R-:W-:Y:S01]  /*0890*/  UMOV UR18, 0x40 ;  /* 0x0000004000127882 */ /* 0x000fe20000000000 */
[----:B------:R-:W2:Y:S01]  /*08a0*/  S2UR UR11, SR_CTAID.X ;  /* 0x00000000000b79c3 */ /* 0x000ea20000002500 */
[----:B------:R-:W-:Y:S01]  /*08b0*/  UMOV UR20, UR36 ;  /* 0x0000002400147c82 */ /* 0x000fe20008000000 */
[----:B------:R-:W-:Y:S01]  /*08c0*/  UMOV UR21, UR37 ;  /* 0x0000002500157c82 */ /* 0x000fe20008000000 */
[----:B------:R-:W-:Y:S01]  /*08d0*/  UMOV UR50, 0x80 ;  /* 0x0000008000327882 */ /* 0x000fe20000000000 */
[----:B------:R-:W-:Y:S01]  /*08e0*/  UMOV UR52, UR36 ;  /* 0x0000002400347c82 */ /* 0x000fe20008000000 */
[----:B------:R-:W-:Y:S01]  /*08f0*/  UMOV UR53, UR37 ;  /* 0x0000002500357c82 */ /* 0x000fe20008000000 */
[----:B------:R-:W-:-:S02]  /*0900*/  UIADD3 UR9, UR8, 0x90040, URZ ;  /* 0x0009004008097890 */ /* 0x000fc4000fffe03f */
[----:B------:R-:W-:Y:S02]  /*0910*/  UIADD3 UR16, UR8, 0x2000, URZ ;  /* 0x0000200008107890 */ /* 0x000fe4000fffe03f */
[----:B------:R-:W-:Y:S02]  /*0920*/  UIADD3 UR48, UR8, 0x4000, URZ ;  /* 0x0000400008307890 */ /* 0x000fe4000fffe03f */
[----:B------:R-:W-:Y:S01]  /*0930*/  UIADD3 UR40, UR8, 0x6000, URZ ;  /* 0x0000600008287890 */ /* 0x000fe2000fffe03f */
[----:B------:R-:W-:Y:S01]  /*0940*/  UMOV UR17, UR9 ;  /* 0x0000000900117c82 */ /* 0x000fe20008000000 */
[----:B------:R-:W-:Y:S01]  /*0950*/  UIADD3 UR32, UR8, 0x8000, URZ ;  /* 0x0000800008207890 */ /* 0x000fe2000fffe03f */
[----:B-1----:R-:W-:Y:S01]  /*0960*/  IADD3 R0, P2, R2, 0xf0, RZ ;  /* 0x000000f002007810 */ /* 0x002fe20007f5e0ff */
[----:B------:R-:W-:Y:S01]  /*0970*/  UIADD3 UR24, UR8, 0xa000, URZ ;  /* 0x0000a00008187890 */ /* 0x000fe2000fffe03f */
[----:B------:R-:W-:Y:S02]  /*0980*/  UMOV UR49, UR9 ;  /* 0x0000000900317c82 */ /* 0x000fe40008000000 */
[----:B------:R-:W-:Y:S01]  /*0990*/  IADD3.X R2, RZ, R3, RZ, P2, !PT ;  /* 0x00000003ff027210 */ /* 0x000fe200017fe4ff */
[----:B------:R-:W-:Y:S01]  /*09a0*/  UMOV UR42, 0xc0 ;  /* 0x000000c0002a7882 */ /* 0x000fe20000000000 */
[----:B------:R-:W-:Y:S01]  /*09b0*/  R2UR UR4, R0 ;  /* 0x00000000000472ca */ /* 0x000fe200000e0000 */
[----:B------:R-:W-:Y:S01]  /*09c0*/  UMOV UR44, UR36 ;  /* 0x00000024002c7c82 */ /* 0x000fe20008000000 */
[----:B------:R-:W-:Y:S01]  /*09d0*/  R2UR UR5, R2 ;  /* 0x00000000020572ca */ /* 0x000fe200000e0000 */
[----:B--2---:R-:W-:Y:S01]  /*09e0*/  USHF.L.U32 UR11, UR11, 0x6, URZ ;  /* 0x000000060b0b7899 */ /* 0x004fe2000800063f */
[----:B------:R-:W-:Y:S01]  /*09f0*/  UMOV UR45, UR37 ;  /* 0x00000025002d7c82 */ /* 0x000fe20008000000 */
[----:B------:R-:W-:Y:S01]  /*0a00*/  UMOV UR41, UR9 ;  /* 0x0000000900297c82 */ /* 0x000fe20008000000 */
[----:B------:R-:W-:Y:S01]  /*0a10*/  UMOV UR34, 0x100 ;  /* 0x0000010000227882 */ /* 0x000fe20000000000 */
[----:B------:R-:W-:Y:S01]  /*0a20*/  UMOV UR33, UR9 ;  /* 0x0000000900217c82 */ /* 0x000fe20008000000 */
[----:B------:R-:W-:-:S02]  /*0a30*/  UMOV UR26, 0x140 ;  /* 0x00000140001a7882 */ /* 0x000fc40000000000 */
[----:B------:R-:W-:Y:S01]  /*0a40*/  UMOV UR19, UR11 ;  /* 0x0000000b00137c82 */ /* 0x000fe20008000000 */
[----:B------:R-:W-:Y:S01]  /*0a50*/  UMOV UR51, UR11 ;  /* 0x0000000b00337c82 */ /* 0x000fe20008000000 */
[----:B------:R-:W-:Y:S01]  /*0a60*/  UMOV UR43, UR11 ;  /* 0x0000000b002b7c82 */ /* 0x000fe20008000000 */
[----:B------:R-:W-:Y:S01]  /*0a70*/  UMOV UR35, UR11 ;  /* 0x0000000b00237c82 */ /* 0x000fe20008000000 */
[----:B------:R-:W-:Y:S01]  /*0a80*/  UMOV UR28, UR36 ;  /* 0x00000024001c7c82 */ /* 0x000fe20008000000 */
[----:B------:R1:W-:Y:S01]  /*0a90*/  UTMALDG.4D [UR8], [UR4], desc[UR6] ;  /* 0x00000608040075b4 */ /* 0x0003e20008019000 */
[----:B------:R-:W-:Y:S01]  /*0aa0*/  UMOV UR29, UR37 ;  /* 0x00000025001d7c82 */ /* 0x000fe20008000000 */
[----:B------:R-:W-:Y:S01]  /*0ab0*/  UMOV UR25, UR9 ;  /* 0x0000000900197c82 */ /* 0x000fe20008000000 */
[----:B------:R-:W-:Y:S01]  /*0ac0*/  UMOV UR27, UR11 ;  /* 0x0000000b001b7c82 */ /* 0x000fe20008000000 */
[----:B------:R2:W-:Y:S01]  /*0ad0*/  UTMALDG.4D [UR16], [UR4], desc[UR6] ;  /* 0x00000610040075b4 */ /* 0x0005e20008019000 */
[----:B------:R3:W-:Y:S01]  /*0ae0*/  UTMALDG.4D [UR48], [UR4], desc[UR6] ;  /* 0x00000630040075b4 */ /* 0x0007e20008019000 */
[----:B------:R3:W-:Y:S01]  /*0af0*/  UTMALDG.4D [UR40], [UR4], desc[UR6] ;  /* 0x00000628040075b4 */ /* 0x0007e20008019000 */
[----:B-1----:R-:W-:Y:S01]  /*0b00*/  UMOV UR10, 0x1c0 ;  /* 0x000001c0000a7882 */ /* 0x002fe20000000000 */
[----:B------:R3:W-:Y:S01]  /*0b10*/  UTMALDG.4D [UR32], [UR4], desc[UR6] ;  /* 0x00000620040075b4 */ /* 0x0007e20008019000 */
[----:B--2---:R-:W-:-:S02]  /*0b20*/  UIADD3 UR16, UR8, 0xc000, URZ ;  /* 0x0000c00008107890 */ /* 0x004fc4000fffe03f */
[----:B------:R-:W-:Y:S01]  /*0b30*/  UIADD3 UR8, UR8, 0xe000, URZ ;  /* 0x0000e00008087890 */ /* 0x000fe2000fffe03f */
[----:B------:R-:W-:Y:S01]  /*0b40*/  UMOV UR18, 0x180 ;  /* 0x0000018000127882 */ /* 0x000fe20000000000 */
[----:B------:R3:W-:Y:S05]  /*0b50*/  UTMALDG.4D [UR24], [UR4], desc[UR6] ;  /* 0x00000618040075b4 */ /* 0x0007ea0008019000 */
[----:B------:R3:W-:Y:S02]  /*0b60*/  UTMALDG.4D [UR16], [UR4], desc[UR6] ;  /* 0x00000610040075b4 */ /* 0x0007e40008019000 */
[----:B------:R3:W-:Y:S02]  /*0b70*/  UTMALDG.4D [UR8], [UR4], desc[UR6] ;  /* 0x00000608040075b4 */ /* 0x0007e40008019000 */
[----:B---3--:R-:W-:Y:S01]  /*0b80*/  NOP ;  /* 0x0000000000007918 */ /* 0x008fe20000000000 */
.L_x_6:
[----:B------:R-:W-:Y:S05]  /*0b90*/  BSYNC B0 ;  /* 0x0000000000007941 */ /* 0x000fea0003800000 */
.L_x_5:
[----:B------:R-:W1:Y:S01]  /*0ba0*/  LDC R9, c[0x0][0x28c] ;  /* 0x0000a300ff097b82 */ /* 0x000e620000000800 */
[----:B------:R-:W-:Y:S01]  /*0bb0*/  BSSY B0, `(.L_x_9) ;  /* 0x000012f000007945 */ /* 0x000fe20003800000 */
[----:B------:R-:W-:Y:S01]  /*0bc0*/  MOV R236, 0x1 ;  /* 0x0000000100ec7802 */ /* 0x000fe20000000f00 */
[----:B------:R-:W-:Y:S01]  /*0bd0*/  IMAD.MOV.U32 R18, RZ, RZ, 0x1 ;  /* 0x00000001ff127424 */ /* 0x000fe200078e00ff */
[----:B------:R-:W-:Y:S01]  /*0be0*/  MOV R8, RZ ;  /* 0x000000ff00087202 */ /* 0x000fe20000000f00 */
[----:B-1----:R-:W-:-:S05]  /*0bf0*/  VIADD R240, R9, 0x7f ;  /* 0x0000007f09f07836 */ /* 0x002fca0000000000 */
[----:B------:R-:W-:-:S04]  /*0c00*/  SHF.R.S32.HI R3, RZ, 0x1f, R240 ;  /* 0x0000001fff037819 */ /* 0x000fc800000114f0 */
[----:B------:R-:W-:-:S04]  /*0c10*/  LEA.HI R240, R3, R240, RZ, 0x7 ;  /* 0x000000f003f07211 */ /* 0x000fc800078f38ff */
[----:B------:R-:W-:-:S05]  /*0c20*/  SHF.R.S32.HI R17, RZ, 0x7, R240 ;  /* 0x00000007ff117819 */ /* 0x000fca00000114f0 */
[----:B------:R-:W-:Y:S01]  /*0c30*/  IMAD.SHL.U32 R17, R17, 0x2, RZ ;  /* 0x0000000211117824 */ /* 0x000fe200078e00ff */
[----:B------:R-:W-:Y:S06]  /*0c40*/  @!P1 BRA `(.L_x_10) ;  /* 0x0000001000949947 */ /* 0x000fec0003800000 */
[----:B------:R-:W1:Y:S01]  /*0c50*/  S2R R0, SR_TID.X ;  /* 0x0000000000007919 */ /* 0x000e620000002100 */
[----:B------:R-:W2:Y:S01]  /*0c60*/  LDC.64 R2, c[0x0][0x198] ;  /* 0x00006600ff027b82 */ /* 0x000ea20000000a00 */
[----:B------:R-:W-:Y:S01]  /*0c70*/  ISETP.GE.AND P1, PT, R9, 0x1, PT ;  /* 0x000000010900780c */ /* 0x000fe20003f26270 */
[----:B------:R-:W-:Y:S01]  /*0c80*/  IMAD.MOV.U32 R8, RZ, RZ, RZ ;  /* 0x000000ffff087224 */ /* 0x000fe200078e00ff */
[----:B------:R-:W-:Y:S02]  /*0c90*/  MOV R218, RZ ;  /* 0x000000ff00da7202 */ /* 0x000fe40000000f00 */
[----:B-1----:R-:W-:-:S09]  /*0ca0*/  LOP3.LUT R6, R0, 0x1f, RZ, 0xc0, !PT ;  /* 0x0000001f00067812 */ /* 0x002fd200078ec0ff */
        /* <DEDUP_REMOVED lines=9> */
.L_x_101:
[----:B------:R-:W-:Y:S01]  /*0d40*/  IMAD.MOV.U32 R8, RZ, RZ, 0x1 ;  /* 0x00000001ff087424 */ /* 0x000fe200078e00ff */
[----:B------:R-:W-:Y:S06]  /*0d50*/  @P2 BRA `(.L_x_13) ;  /* 0x0000000000142947 */ /* 0x000fec0003800000 */
[----:B------:R-:W-:Y:S02]  /*0d60*/  ISETP.NE.AND P1, PT, R6, RZ, PT ;  /* 0x000000ff0600720c */ /* 0x000fe40003f25270 */
[----:B-1----:R-:W-:-:S04]  /*0d70*/  MOV R0, 0x20000 ;  /* 0x0002000000007802 */ /* 0x002fc80000000f00 */
[----:B------:R3:W-:Y:S07]  /*0d80*/  SYNCS.ARRIVE.TRANS64 RZ, [R5+URZ+0x90000], R0 ;  /* 0x0900000005ff79a7 */ /* 0x0007ee000800003f */
[----:B------:R-:W-:Y:S05]  /*0d90*/  @!P1 BRA `(.L_x_13) ;  /* 0x0000000000049947 */ /* 0x000fea0003800000 */
[----:B------:R-:W-:Y:S01]  /*0da0*/  BPT.TRAP 0x1 ;  /* 0x000000040000795c */ /* 0x000fe20000300000 */
.L_x_13:
[----:B-123--:R-:W-:Y:S01]  /*0db0*/  IADD3 R0, P1, R2, 0x1f0, RZ ;  /* 0x000001f002007810 */ /* 0x00efe20007f3e0ff */
[----:B------:R-:W1:Y:S01]  /*0dc0*/  S2R R7, SR_CgaCtaId ;  /* 0x0000000000077919 */ /* 0x000e620000008800 */
[----:B------:R-:W-:Y:S01]  /*0dd0*/  R2UR UR14, R5 ;  /* 0x00000000050e72ca */ /* 0x000fe200000e0000 */
[----:B------:R-:W-:Y:S01]  /*0de0*/  UMOV UR35, URZ ;  /* 0x0000003f00237c82 */ /* 0x000fe20008000000 */
[----:B------:R-:W-:Y:S01]  /*0df0*/  R2UR UR4, R0 ;  /* 0x00000000000472ca */ /* 0x000fe200000e0000 */
[----:B------:R-:W-:Y:S01]  /*0e00*/  IMAD.X R4, RZ, RZ, R3, P1 ;  /* 0x000000ffff047224 */ /* 0x000fe200008e0603 */
[----:B------:R-:W-:Y:S01]  /*0e10*/  UMOV UR6, 0x0 ;  /* 0x0000000000067882 */ /* 0x000fe20000000000 */
[----:B------:R-:W-:Y:S01]  /*0e20*/  UMOV UR7, 0x10000000 ;  /* 0x1000000000077882 */ /* 0x000fe20000000000 */
[----:B------:R-:W-:Y:S01]  /*0e30*/  UMOV UR34, URZ ;  /* 0x0000003f00227c82 */ /* 0x000fe20008000000 */
[----:B------:R-:W-:Y:S01]  /*0e40*/  UMOV UR26, 0x40 ;  /* 0x00000040001a7882 */ /* 0x000fe20000000000 */
[----:B------:R-:W-:Y:S01]  /*0e50*/  R2UR UR5, R4 ;  /* 0x00000000040572ca */ /* 0x000fe200000e0000 */
[----:B------:R-:W-:Y:S01]  /*0e60*/  UMOV UR28, UR36 ;  /* 0x00000024001c7c82 */ /* 0x000fe20008000000 */
[----:B------:R-:W-:Y:S01]  /*0e70*/  UMOV UR29, UR37 ;  /* 0x00000025001d7c82 */ /* 0x000fe20008000000 */
[----:B------:R-:W-:Y:S01]  /*0e80*/  UMOV UR27, UR35 ;  /* 0x00000023001b7c82 */ /* 0x000fe20008000000 */
[----:B------:R-:W-:Y:S01]  /*0e90*/  UMOV UR10, 0x80 ;  /* 0x00000080000a7882 */ /* 0x000fe20000000000 */
[----:B------:R-:W-:Y:S01]  /*0ea0*/  UIADD3 UR32, UR14, 0x10000, URZ ;  /* 0x000100000e207890 */ /* 0x000fe2000fffe03f */
[----:B------:R-:W-:Y:S01]  /*0eb0*/  MOV R0, 0x400 ;  /* 0x0000040000007802 */ /* 0x000fe20000000f00 */
[----:B------:R-:W-:Y:S01]  /*0ec0*/  UIADD3 UR33, UR14, 0x90000, URZ ;  /* 0x000900000e217890 */ /* 0x000fe2000fffe03f */
[----:B------:R-:W-:Y:S01]  /*0ed0*/  MOV R5, 0x1 ;  /* 0x0000000100057802 */ /* 0x000fe20000000f00 */
[----:B------:R-:W-:Y:S01]  /*0ee0*/  UIADD3 UR24, UR14, 0x14000, URZ ;  /* 0x000140000e187890 */ /* 0x000fe2000fffe03f */
[----:B------:R-:W-:Y:S01]  /*0ef0*/  ISETP.NE.AND P2, PT, R238, RZ, PT ;  /* 0x000000ffee00720c */ /* 0x000fe20003f45270 */
[----:B------:R-:W-:Y:S01]  /*0f00*/  UIADD3 UR8, UR14, 0x18000, URZ ;  /* 0x000180000e087890 */ /* 0x000fe2000fffe03f */
[----:B------:R-:W-:Y:S01]  /*0f10*/  SHF.L.U32 R5, R5, 0x1f, RZ ;  /* 0x0000001f05057819 */ /* 0x000fe200000006ff */
[----:B------:R-:W-:Y:S01]  /*0f20*/  UMOV UR12, UR36 ;  /* 0x00000024000c7c82 */ /* 0x000fe20008000000 */
[----:B------:R-:W-:Y:S01]  /*0f30*/  UMOV UR25, UR33 ;  /* 0x0000002100197c82 */ /* 0x000fe20008000000 */
[----:B------:R-:W-:Y:S01]  /*0f40*/  UMOV UR13, UR37 ;  /* 0x00000025000d7c82 */ /* 0x000fe20008000000 */
[----:B------:R-:W-:Y:S01]  /*0f50*/  UMOV UR11, UR35 ;  /* 0x00000023000b7c82 */ /* 0x000fe20008000000 */
[----:B------:R-:W-:Y:S01]  /*0f60*/  UMOV UR9, UR33 ;  /* 0x0000002100097c82 */ /* 0x000fe20008000000 */
[----:B------:R-:W-:Y:S01]  /*0f70*/  UTMALDG.4D [UR32], [UR4], desc[UR6] ;  /* 0x00000620040075b4 */ /* 0x000fe20008019000 */
[----:B------:R-:W-:Y:S01]  /*0f80*/  UIADD3 UR16, UR14, 0x1c000, URZ ;  /* 0x0001c0000e107890 */ /* 0x000fe2000fffe03f */
[----:B------:R-:W-:Y:S01]  /*0f90*/  UMOV UR18, 0xc0 ;  /* 0x000000c000127882 */ /* 0x000fe20000000000 */
[----:B------:R-:W-:Y:S01]  /*0fa0*/  UMOV UR20, UR36 ;  /* 0x0000002400147c82 */ /* 0x000fe20008000000 */
[----:B------:R-:W-:Y:S01]  /*0fb0*/  UMOV UR21, UR37 ;  /* 0x0000002500157c82 */ /* 0x000fe20008000000 */
[----:B------:R-:W-:Y:S01]  /*0fc0*/  UMOV UR19, UR35 ;  /* 0x0000002300137c82 */ /* 0x000fe20008000000 */
[----:B------:R-:W-:Y:S01]  /*0fd0*/  UMOV UR17, UR33 ;  /* 0x0000002100117c82 */ /* 0x000fe20008000000 */
[----:B------:R2:W-:Y:S01]  /*0fe0*/  UTMALDG.4D [UR24], [UR4], desc[UR6] ;  /* 0x00000618040075b4 */ /* 0x0005e20008019000 */
[----:B-1----:R-:W-:-:S05]  /*0ff0*/  LEA R7, R7, R0, 0x18 ;  /* 0x0000000007077211 */ /* 0x002fca00078ec0ff */
[----:B------:R-:W-:Y:S01]  /*1000*/  IMAD R4, R8, 0x8, R7 ;  /* 0x0000000808047824 */ /* 0x000fe200078e0207 */
[----:B------:R1:W-:Y:S01]  /*1010*/  UTMALDG.4D [UR8], [UR4], desc[UR6] ;  /* 0x00000608040075b4 */ /* 0x0003e20008019000 */
[----:B------:R3:W-:Y:S01]  /*1020*/  UTMALDG.4D [UR16], [UR4], desc[UR6] ;  /* 0x00000610040075b4 */ /* 0x0007e20008019000 */
[----:B--2---:R-:W-:Y:S01]  /*1030*/  UIADD3 UR24, UR14, 0x24000, URZ ;  /* 0x000240000e187890 */ /* 0x004fe2000fffe03f */
[----:B------:R-:W-:Y:S01]  /*1040*/  UMOV UR26, 0x140 ;  /* 0x00000140001a7882 */ /* 0x000fe20000000000 */
[----:B-1----:R-:W-:Y:S01]  /*1050*/  UIADD3 UR8, UR14, 0x20000, URZ ;  /* 0x000200000e087890 */ /* 0x002fe2000fffe03f */
[----:B------:R-:W-:Y:S01]  /*1060*/  UMOV UR10, 0x100 ;  /* 0x00000100000a7882 */ /* 0x000fe20000000000 */
[----:B---3--:R-:W-:-:S07]  /*1070*/  UIADD3 UR16, UR14, 0x28000, URZ ;  /* 0x000280000e107890 */ /* 0x008fce000fffe03f */
[----:B------:R1:W-:Y:S01]  /*1080*/  UTMALDG.4D [UR8], [UR4], desc[UR6] ;  /* 0x00000608040075b4 */ /* 0x0003e20008019000 */
[----:B------:R-:W-:Y:S01]  /*1090*/  UMOV UR18, 0x180 ;  /* 0x0000018000127882 */ /* 0x000fe20000000000 */
[----:B------:R2:W-:Y:S01]  /*10a0*/  UTMALDG.4D [UR24], [UR4], desc[UR6] ;  /* 0x00000618040075b4 */ /* 0x0005e20008019000 */
[----:B------:R2:W-:Y:S01]  /*10b0*/  UTMALDG.4D [UR16], [UR4], desc[UR6] ;  /* 0x00000610040075b4 */ /* 0x0005e20008019000 */
[----:B-1----:R-:W-:Y:S01]  /*10c0*/  UIADD3 UR8, UR14, 0x2c000, URZ ;  /* 0x0002c0000e087890 */ /* 0x002fe2000fffe03f */
[----:B------:R-:W-:-:S08]  /*10d0*/  UMOV UR10, 0x1c0 ;  /* 0x000001c0000a7882 */ /* 0x000fd00000000000 */
[----:B------:R2:W-:Y:S01]  /*10e0*/  UTMALDG.4D [UR8], [UR4], desc[UR6] ;  /* 0x00000608040075b4 */ /* 0x0005e20008019000 */
[----:B------:R-:W1:Y:S02]  /*10f0*/  SYNCS.PHASECHK.TRANS64.TRYWAIT P1, [R4+URZ+0x90020], R5 ;  /* 0x09002005040075a7 */ /* 0x000e64000802017f */
[----:B-12---:R-:W-:Y:S05]  /*1100*/  @!P1 BRA `(.L_x_14) ;  /* 0x0000036c00ec9947 */ /* 0x006fea0003800000 */
.L_x_102:
[----:B------:R-:W-:Y:S01]  /*1110*/  MOV R218, 0x1 ;  /* 0x0000000100da7802 */ /* 0x000fe20000000f00 */
[----:B------:R-:W-:Y:S06]  /*1120*/  @P2 BRA `(.L_x_15) ;  /* 0x0000000000142947 */ /* 0x000fec0003800000 */
[----:B------:R-:W-:Y:S01]  /*1130*/  ISETP.NE.AND P1, PT, R6, RZ, PT ;  /* 0x000000ff0600720c */ /* 0x000fe20003f25270 */
[----:B-1----:R-:W-:-:S04]  /*1140*/  IMAD.MOV.U32 R5, RZ, RZ, 0x20000 ;  /* 0x00020000ff057424 */ /* 0x002fc800078e00ff */
[----:B------:R2:W-:Y:S08]  /*1150*/  SYNCS.ARRIVE.TRANS64 RZ, [R4+URZ+0x90000], R5 ;  /* 0x0900000504ff79a7 */ /* 0x0005f0000800003f */
[----:B------:R-:W-:Y:S05]  /*1160*/  @!P1 BRA `(.L_x_15) ;  /* 0x0000000000049947 */ /* 0x000fea0003800000 */
[----:B------:R-:W-:Y:S01]  /*1170*/  BPT.TRAP 0x1 ;  /* 0x000000040000795c */ /* 0x000fe20000300000 */
.L_x_15:
[----:B------:R-:W-:Y:S01]  /*1180*/  LEA R0, R8, R7, 0x11 ;  /* 0x0000000708007211 */ /* 0x000fe200078e88ff */
[----:B------:R-:W-:Y:S01]  /*1190*/  UMOV UR51, URZ ;  /* 0x0000003f00337c82 */ /* 0x000fe20008000000 */
[----:B-12---:R-:W-:Y:S01]  /*11a0*/  IADD3 R5, P1, R2, 0x2f0, RZ ;  /* 0x000002f002057810 */ /* 0x006fe20007f3e0ff */
[----:B------:R-:W-:Y:S01]  /*11b0*/  UMOV UR6, 0x0 ;  /* 0x0000000000067882 */ /* 0x000fe20000000000 */
[----:B------:R-:W-:Y:S01]  /*11c0*/  R2UR UR49, R4 ;  /* 0x00000000043172ca */ /* 0x000fe200000e0000 */
[----:B------:R-:W-:Y:S01]  /*11d0*/  UMOV UR7, 0x10000000 ;  /* 0x1000000000077882 */ /* 0x000fe20000000000 */
[----:B------:R-:W-:Y:S01]  /*11e0*/  R2UR UR14, R0 ;  /* 0x00000000000e72ca */ /* 0x000fe200000e0000 */
[----:B------:R-:W-:Y:S01]  /*11f0*/  IMAD.X R7, RZ, RZ, R3, P1 ;  /* 0x000000ffff077224 */ /* 0x000fe200008e0603 */
[----:B------:R-:W-:Y:S01]  /*1200*/  R2UR UR4, R5 ;  /* 0x00000000050472ca */ /* 0x000fe200000e0000 */
[----:B------:R-:W-:Y:S01]  /*1210*/  UMOV UR50, URZ ;  /* 0x0000003f00327c82 */ /* 0x000fe20008000000 */
[----:B------:R-:W-:Y:S01]  /*1220*/  UMOV UR52, UR36 ;  /* 0x0000002400347c82 */ /* 0x000fe20008000000 */
[----:B------:R-:W-:Y:S01]  /*1230*/  UMOV UR53, UR37 ;  /* 0x0000002500357c82 */ /* 0x000fe20008000000 */
[----:B------:R-:W-:Y:S01]  /*1240*/  R2UR UR5, R7 ;  /* 0x00000000070572ca */ /* 0x000fe200000e0000 */
[----:B------:R-:W-:Y:S01]  /*1250*/  UMOV UR18, 0x40 ;  /* 0x0000004000127882 */ /* 0x000fe20000000000 */
[----:B------:R-:W-:Y:S01]  /*1260*/  UMOV UR20, UR36 ;  /* 0x0000002400147c82 */ /* 0x000fe20008000000 */
[----:B------:R-:W-:Y:S01]  /*1270*/  UMOV UR21, UR37 ;  /* 0x0000002500157c82 */ /* 0x000fe20008000000 */
[----:B------:R-:W-:Y:S01]  /*1280*/  UMOV UR19, UR51 ;  /* 0x0000003300137c82 */ /* 0x000fe20008000000 */
[----:B------:R-:W-:Y:S01]  /*1290*/  UIADD3 UR49, UR49, 0x90000, URZ ;  /* 0x0009000031317890 */ /* 0x000fe2000fffe03f */
[----:B------:R-:W-:Y:S01]  /*12a0*/  IADD3 R8, R8, 0x1, RZ ;  /* 0x0000000108087810 */ /* 0x000fe20007ffe0ff */
[----:B------:R-:W-:-:S02]  /*12b0*/  UIADD3 UR48, UR14, 0x10000, URZ ;  /* 0x000100000e307890 */ /* 0x000fc4000fffe03f */
[----:B------:R-:W-:Y:S02]  /*12c0*/  UIADD3 UR16, UR14, 0x14000, URZ ;  /* 0x000140000e107890 */ /* 0x000fe4000fffe03f */
[----:B------:R-:W-:Y:S02]  /*12d0*/  UIADD3 UR40, UR14, 0x18000, URZ ;  /* 0x000180000e287890 */ /* 0x000fe4000fffe03f */
[----:B------:R-:W-:Y:S01]  /*12e0*/  UIADD3 UR8, UR14, 0x1c000, URZ ;  /* 0x0001c0000e087890 */ /* 0x000fe2000fffe03f */
[----:B------:R-:W-:Y:S01]  /*12f0*/  UMOV UR17, UR49 ;  /* 0x0000003100117c82 */ /* 0x000fe20008000000 */
[----:B------:R-:W-:Y:S01]  /*1300*/  UMOV UR42, 0x80 ;  /* 0x00000080002a7882 */ /* 0x000fe20000000000 */
[----:B------:R-:W-:Y:S01]  /*1310*/  UMOV UR44, UR36 ;  /* 0x00000024002c7c82 */ /* 0x000fe20008000000 */
[----:B------:R-:W-:Y:S01]  /*1320*/  UMOV UR45, UR37 ;  /* 0x00000025002d7c82 */ /* 0x000fe20008000000 */
[----:B------:R-:W-:Y:S01]  /*1330*/  UTMALDG.4D [UR48], [UR4], desc[UR6] ;  /* 0x00000630040075b4 */ /* 0x000fe20008019000 */
[----:B------:R-:W-:Y:S01]  /*1340*/  UMOV UR43, UR51 ;  /* 0x00000033002b7c82 */ /* 0x000fe20008000000 */
[----:B------:R-:W-:Y:S01]  /*1350*/  UMOV UR41, UR49 ;  /* 0x0000003100297c82 */ /* 0x000fe20008000000 */
[----:B------:R-:W-:Y:S01]  /*1360*/  UMOV UR10, 0xc0 ;  /* 0x000000c0000a7882 */ /* 0x000fe20000000000 */
[----:B------:R-:W-:Y:S01]  /*1370*/  UMOV UR12, UR36 ;  /* 0x00000024000c7c82 */ /* 0x000fe20008000000 */
[----:B------:R-:W-:Y:S01]  /*1380*/  UMOV UR13, UR37 ;  /* 0x00000025000d7c82 */ /* 0x000fe20008000000 */
[----:B------:R-:W-:Y:S01]  /*1390*/  UMOV UR11, UR51 ;  /* 0x00000033000b7c82 */ /* 0x000fe20008000000 */
[----:B------:R-:W-:Y:S01]  /*13a0*/  UMOV UR9, UR49 ;  /* 0x0000003100097c82 */ /* 0x000fe20008000000 */
[----:B------:R1:W-:Y:S01]  /*13b0*/  UTMALDG.4D [UR16], [UR4], desc[UR6] ;  /* 0x00000610040075b4 */ /* 0x0003e20008019000 */
[----:B------:R-:W-:-:S02]  /*13c0*/  UIADD3 UR24, UR14, 0x20000, URZ ;  /* 0x000200000e187890 */ /* 0x000fc4000fffe03f */
[----:B------:R-:W-:Y:S01]  /*13d0*/  UIADD3 UR32, UR14, 0x24000, URZ ;  /* 0x000240000e207890 */ /* 0x000fe2000fffe03f */
        /* <DEDUP_REMOVED lines=9> */
[----:B------:R2:W-:Y:S01]  /*1470*/  UTMALDG.4D [UR8], [UR4], desc[UR6] ;  /* 0x00000608040075b4 */ /* 0x0005e20008019000 */
[----:B------:R3:W-:Y:S01]  /*1480*/  UTMALDG.4D [UR24], [UR4], desc[UR6] ;  /* 0x00000618040075b4 */ /* 0x0007e20008019000 */
[----:B-1----:R-:W-:Y:S01]  /*1490*/  UIADD3 UR16, UR14, 0x28000, URZ ;  /* 0x000280000e107890 */ /* 0x002fe2000fffe03f */
[----:B------:R-:W-:Y:S01]  /*14a0*/  UMOV UR18, 0x180 ;  /* 0x0000018000127882 */ /* 0x000fe20000000000 */
[----:B------:R3:W-:Y:S07]  /*14b0*/  UTMALDG.4D [UR32], [UR4], desc[UR6] ;  /* 0x00000620040075b4 */ /* 0x0007ee0008019000 */
[----:B------:R3:W-:Y:S01]  /*14c0*/  UTMALDG.4D [UR16], [UR4], desc[UR6] ;  /* 0x00000610040075b4 */ /* 0x0007e20008019000 */
[----:B--2---:R-:W-:Y:S01]  /*14d0*/  UIADD3 UR8, UR14, 0x2c000, URZ ;  /* 0x0002c0000e087890 */ /* 0x004fe2000fffe03f */
[----:B------:R-:W-:-:S08]  /*14e0*/  UMOV UR10, 0x1c0 ;  /* 0x000001c0000a7882 */ /* 0x000fd00000000000 */
[----:B------:R3:W-:Y:S02]  /*14f0*/  UTMALDG.4D [UR8], [UR4], desc[UR6] ;  /* 0x00000608040075b4 */ /* 0x0007e40008019000 */
[----:B---3--:R-:W-:Y:S01]  /*1500*/  NOP ;  /* 0x0000000000007918 */ /* 0x008fe20000000000 */
.L_x_11:
[----:B------:R-:W-:Y:S01]  /*1510*/  ISETP.GE.AND P1, PT, R9, 0x81, PT ;  /* 0x000000810900780c */ /* 0x000fe20003f26270 */
[----:B------:R-:W-:-:S12]  /*1520*/  IMAD.MOV.U32 R18, RZ, RZ, 0x1 ;  /* 0x00000001ff127424 */ /* 0x000fd800078e00ff */
[----:B------:R-:W-:Y:S05]  /*1530*/  @!P1 BRA `(.L_x_16) ;  /* 0x0000000800549947 */ /* 0x000fea0003800000 */
[----:B------:R-:W1:Y:S01]  /*1540*/  S2R R5, SR_CgaCtaId ;  /* 0x0000000000057919 */ /* 0x000e620000008800 */
[----:B------:R-:W-:Y:S02]  /*1550*/  MOV R0, 0x400 ;  /* 0x0000040000007802 */ /* 0x000fe40000000f00 */
[----:B------:R-:W-:Y:S02]  /*1560*/  MOV R7, 0x1 ;  /* 0x0000000100077802 */ /* 0x000fe40000000f00 */
[----:B------:R-:W-:Y:S02]  /*1570*/  ISETP.NE.AND P2, PT, R238, RZ, PT ;  /* 0x000000ffee00720c */ /* 0x000fe40003f45270 */
[----:B------:R-:W-:Y:S02]  /*1580*/  SHF.L.U32 R7, R7, 0x1f, RZ ;  /* 0x0000001f07077819 */ /* 0x000fe400000006ff */
[----:B-1----:R-:W-:-:S05]  /*1590*/  LEA R5, R5, R0, 0x18 ;  /* 0x0000000005057211 */ /* 0x002fca00078ec0ff */
[----:B------:R-:W-:-:S04]  /*15a0*/  IMAD R0, R8, 0x8, R5 ;  /* 0x0000000808007824 */ /* 0x000fc800078e0205 */
[----:B------:R-:W1:Y:S02]  /*15b0*/  SYNCS.PHASECHK.TRANS64.TRYWAIT P1, [R0+URZ+0x90020], R7 ;  /* 0x09002007000075a7 */ /* 0x000e64000802017f */
[----:B-1----:R-:W-:Y:S05]  /*15c0*/  @!P1 BRA `(.L_x_17) ;  /* 0x0000036800d09947 */ /* 0x002fea0003800000 */
.L_x_103:
[----:B------:R-:W-:Y:S05]  /*15d0*/  @P2 BRA `(.L_x_18) ;  /* 0x0000000000142947 */ /* 0x000fea0003800000 */
[----:B------:R-:W-:Y:S02]  /*15e0*/  ISETP.NE.AND P1, PT, R6, RZ, PT ;  /* 0x000000ff0600720c */ /* 0x000fe40003f25270 */
[----:B-1----:R-:W-:-:S04]  /*15f0*/  MOV R7, 0x20000 ;  /* 0x0002000000077802 */ /* 0x002fc80000000f00 */
[----:B------:R3:W-:Y:S07]  /*1600*/  SYNCS.ARRIVE.TRANS64 RZ, [R0+URZ+0x90000], R7 ;  /* 0x0900000700ff79a7 */ /* 0x0007ee000800003f */
[----:B------:R-:W-:Y:S05]  /*1610*/  @!P1 BRA `(.L_x_18) ;  /* 0x0000000000049947 */ /* 0x000fea0003800000 */
[----:B------:R-:W-:Y:S01]  /*1620*/  BPT.TRAP 0x1 ;  /* 0x000000040000795c */ /* 0x000fe20000300000 */
.L_x_18:
[----:B------:R-:W-:Y:S01]  /*1630*/  IMAD R5, R8, 0x20000, R5 ;  /* 0x0002000008057824 */ /* 0x000fe200078e0205 */
[----:B------:R-:W-:Y:S01]  /*1640*/  R2UR UR41, R0 ;  /* 0x00000000002972ca */ /* 0x000fe200000e0000 */
[----:B-1-3--:R-:W1:Y:S01]  /*1650*/  S2R R7, SR_CgaCtaId ;  /* 0x0000000000077919 */ /* 0x00ae620000008800 */
[----:B------:R-:W-:Y:S01]  /*1660*/  R2UR UR43, R218 ;  /* 0x00000000da2b72ca */ /* 0x000fe200000e0000 */
[----:B------:R-:W-:Y:S01]  /*1670*/  UMOV UR4, 0x0 ;  /* 0x0000000000047882 */ /* 0x000fe20000000000 */
[----:B------:R-:W-:Y:S01]  /*1680*/  R2UR UR14, R5 ;  /* 0x00000000050e72ca */ /* 0x000fe200000e0000 */
[----:B------:R-:W-:Y:S01]  /*1690*/  UMOV UR5, 0x10000000 ;  /* 0x1000000000057882 */ /* 0x000fe20000000000 */
[----:B--2---:R-:W-:Y:S01]  /*16a0*/  IADD3 R0, P1, R2, 0x1f0, RZ ;  /* 0x000001f002007810 */ /* 0x004fe20007f3e0ff */
[----:B------:R-:W-:Y:S01]  /*16b0*/  UMOV UR42, URZ ;  /* 0x0000003f002a7c82 */ /* 0x000fe20008000000 */
[----:B------:R-:W-:Y:S01]  /*16c0*/  UMOV UR44, UR36 ;  /* 0x00000024002c7c82 */ /* 0x000fe20008000000 */
[----:B------:R-:W-:Y:S01]  /*16d0*/  UMOV UR45, UR37 ;  /* 0x00000025002d7c82 */ /* 0x000fe20008000000 */
[----:B------:R-:W-:Y:S01]  /*16e0*/  IADD3.X R4, RZ, R3, RZ, P1, !PT ;  /* 0x00000003ff047210 */ /* 0x000fe20000ffe4ff */
[----:B------:R-:W-:Y:S01]  /*16f0*/  UMOV UR10, 0x40 ;  /* 0x00000040000a7882 */ /* 0x000fe20000000000 */
[----:B------:R-:W-:Y:S01]  /*1700*/  R2UR UR6, R0 ;  /* 0x00000000000672ca */ /* 0x000fe200000e0000 */
[----:B------:R-:W-:Y:S01]  /*1710*/  UIADD3 UR41, UR41, 0x90000, URZ ;  /* 0x0009000029297890 */ /* 0x000fe2000fffe03f */
[----:B------:R-:W-:Y:S01]  /*1720*/  R2UR UR7, R4 ;  /* 0x00000000040772ca */ /* 0x000fe200000e0000 */
[----:B------:R-:W-:Y:S01]  /*1730*/  USHF.L.U32 UR43, UR43, 0x7, URZ ;  /* 0x000000072b2b7899 */ /* 0x000fe2000800063f */
[----:B------:R-:W-:Y:S01]  /*1740*/  VIADD R8, R8, 0x1 ;  /* 0x0000000108087836 */ /* 0x000fe20000000000 */
[----:B------:R-:W-:Y:S01]  /*1750*/  UIADD3 UR40, UR14, 0x10000, URZ ;  /* 0x000100000e287890 */ /* 0x000fe2000fffe03f */
[----:B------:R-:W-:Y:S01]  /*1760*/  MOV R0, 0x400 ;  /* 0x0000040000007802 */ /* 0x000fe20000000f00 */
[----:B------:R-:W-:Y:S01]  /*1770*/  UIADD3 UR8, UR14, 0x14000, URZ ;  /* 0x000140000e087890 */ /* 0x000fe2000fffe03f */
[----:B------:R-:W-:Y:S01]  /*1780*/  UMOV UR12, UR36 ;  /* 0x00000024000c7c82 */ /* 0x000fe20008000000 */
[----:B------:R-:W-:Y:S01]  /*1790*/  UMOV UR13, UR37 ;  /* 0x00000025000d7c82 */ /* 0x000fe20008000000 */
[----:B------:R-:W-:Y:S01]  /*17a0*/  UMOV UR9, UR41 ;  /* 0x0000002900097c82 */ /* 0x000fe20008000000 */
[----:B------:R-:W-:Y:S01]  /*17b0*/  UMOV UR11, UR43 ;  /* 0x0000002b000b7c82 */ /* 0x000fe20008000000 */
[----:B------:R-:W-:Y:S01]  /*17c0*/  UIADD3 UR32, UR14, 0x18000, URZ ;  /* 0x000180000e207890 */ /* 0x000fe2000fffe03f */
[C---:B------:R-:W-:Y:S01]  /*17d0*/  ISETP.NE.AND P2, PT, R8.reuse, 0x4, PT ;  /* 0x000000040800780c */ /* 0x040fe20003f45270 */
[----:B------:R-:W-:Y:S01]  /*17e0*/  UIADD3 UR24, UR14, 0x1c000, URZ ;  /* 0x0001c0000e187890 */ /* 0x000fe2000fffe03f */
[----:B------:R-:W-:Y:S01]  /*17f0*/  UTMALDG.4D [UR40], [UR6], desc[UR4] ;  /* 0x00000428060075b4 */ /* 0x000fe20008019000 */
[----:B------:R-:W-:Y:S01]  /*1800*/  UIADD3 UR16, UR14, 0x20000, URZ ;  /* 0x000200000e107890 */ /* 0x000fe2000fffe03f */
[----:B------:R-:W-:Y:S01]  /*1810*/  ISETP.NE.AND P1, PT, R8, 0x4, PT ;  /* 0x000000040800780c */ /* 0x000fe20003f25270 */
[----:B------:R-:W-:Y:S01]  /*1820*/  UMOV UR34, 0x80 ;  /* 0x0000008000227882 */ /* 0x000fe20000000000 */
[----:B------:R-:W-:Y:S01]  /*1830*/  UMOV UR33, UR41 ;  /* 0x0000002900217c82 */ /* 0x000fe20008000000 */
[----:B------:R-:W-:Y:S01]  /*1840*/  UMOV UR35, UR43 ;  /* 0x0000002b00237c82 */ /* 0x000fe20008000000 */
[----:B------:R-:W-:Y:S01]  /*1850*/  UMOV UR26, 0xc0 ;  /* 0x000000c0001a7882 */ /* 0x000fe20000000000 */
[----:B------:R-:W-:Y:S01]  /*1860*/  UMOV UR28, UR36 ;  /* 0x00000024001c7c82 */ /* 0x000fe20008000000 */
[----:B------:R2:W-:Y:S01]  /*1870*/  UTMALDG.4D [UR8], [UR6], desc[UR4] ;  /* 0x00000408060075b4 */ /* 0x0005e20008019000 */
[----:B------:R-:W-:Y:S01]  /*1880*/  UMOV UR29, UR37 ;  /* 0x00000025001d7c82 */ /* 0x000fe20008000000 */
[----:B------:R-:W-:Y:S01]  /*1890*/  UMOV UR25, UR41 ;  /* 0x0000002900197c82 */ /* 0x000fe20008000000 */
[----:B------:R-:W-:Y:S01]  /*18a0*/  UMOV UR27, UR43 ;  /* 0x0000002b001b7c82 */ /* 0x000fe20008000000 */
[----:B------:R-:W-:Y:S01]  /*18b0*/  UMOV UR18, 0x100 ;  /* 0x0000010000127882 */ /* 0x000fe20000000000 */
[----:B------:R-:W-:Y:S01]  /*18c0*/  UMOV UR20, UR36 ;  /* 0x0000002400147c82 */ /* 0x000fe20008000000 */
[----:B------:R-:W-:Y:S01]  /*18d0*/  UMOV UR21, UR37 ;  /* 0x0000002500157c82 */ /* 0x000fe20008000000 */
[----:B------:R-:W-:Y:S01]  /*18e0*/  UMOV UR17, UR41 ;  /* 0x0000002900117c82 */ /* 0x000fe20008000000 */
[----:B------:R-:W-:Y:S01]  /*18f0*/  UMOV UR19, UR43 ;  /* 0x0000002b00137c82 */ /* 0x000fe20008000000 */
[----:B------:R-:W-:Y:S01]  /*1900*/  UTMALDG.4D [UR32], [UR6], desc[UR4] ;  /* 0x00000420060075b4 */ /* 0x000fe20008019000 */
[----:B-1----:R-:W-:-:S02]  /*1910*/  LEA R7, R7, R0, 0x18 ;  /* 0x0000000007077211 */ /* 0x002fc400078ec0ff */
[----:B------:R-:W-:Y:S02]  /*1920*/  SEL R8, R8, RZ, P2 ;  /* 0x000000ff08087207 */ /* 0x000fe40001000000 */
[----:B------:R-:W-:Y:S02]  /*1930*/  SEL R18, RZ, 0x1, !P1 ;  /* 0x00000001ff127807 */ /* 0x000fe40004800000 */
[----:B------:R-:W-:Y:S01]  /*1940*/  LEA R5, R8, R7, 0x3 ;  /* 0x0000000708057211 */ /* 0x000fe200078e18ff */
[----:B------:R-:W-:Y:S01]  /*1950*/  UTMALDG.4D [UR24], [UR6], desc[UR4] ;  /* 0x00000418060075b4 */ /* 0x000fe20008019000 */
[----:B------:R-:W-:Y:S02]  /*1960*/  SHF.L.U32 R0, R18, 0x1f, RZ ;  /* 0x0000001f12007819 */ /* 0x000fe400000006ff */
[----:B------:R-:W-:Y:S01]  /*1970*/  ISETP.NE.AND P2, PT, R238, RZ, PT ;  /* 0x000000ffee00720c */ /* 0x000fe20003f45270 */
[----:B------:R1:W-:Y:S01]  /*1980*/  UTMALDG.4D [UR16], [UR6], desc[UR4] ;  /* 0x00000410060075b4 */ /* 0x0003e20008019000 */
[----:B--2---:R-:W-:Y:S01]  /*1990*/  UIADD3 UR8, UR14, 0x24000, URZ ;  /* 0x000240000e087890 */ /* 0x004fe2000fffe03f */
[----:B------:R-:W-:-:S08]  /*19a0*/  UMOV UR10, 0x140 ;  /* 0x00000140000a7882 */ /* 0x000fd00000000000 */
[----:B------:R2:W-:Y:S01]  /*19b0*/  UTMALDG.4D [UR8], [UR6], desc[UR4] ;  /* 0x00000408060075b4 */ /* 0x0005e20008019000 */
[----:B-1----:R-:W-:Y:S01]  /*19c0*/  UIADD3 UR16, UR14, 0x28000, URZ ;  /* 0x000280000e107890 */ /* 0x002fe2000fffe03f */
[----:B------:R-:W-:-:S08]  /*19d0*/  UMOV UR18, 0x180 ;  /* 0x0000018000127882 */ /* 0x000fd00000000000 */
[----:B------:R1:W-:Y:S01]  /*19e0*/  UTMALDG.4D [UR16], [UR6], desc[UR4] ;  /* 0x00000410060075b4 */ /* 0x0003e20008019000 */
[----:B--2---:R-:W-:Y:S01]  /*19f0*/  UIADD3 UR8, UR14, 0x2c000, URZ ;  /* 0x0002c0000e087890 */ /* 0x004fe2000fffe03f */
[----:B------:R-:W-:-:S08]  /*1a00*/  UMOV UR10, 0x1c0 ;  /* 0x000001c0000a7882 */ /* 0x000fd00000000000 */
[----:B------:R1:W-:Y:S01]  /*1a10*/  UTMALDG.4D [UR8], [UR6], desc[UR4] ;  /* 0x00000408060075b4 */ /* 0x0003e20008019000 */
[----:B------:R-:W2:Y:S02]  /*1a20*/  SYNCS.PHASECHK.TRANS64.TRYWAIT P1, [R5+URZ+0x90020], R0 ;  /* 0x09002000050075a7 */ /* 0x000ea4000802017f */
[----:B-12---:R-:W-:Y:S05]  /*1a30*/  @!P1 BRA `(.L_x_19) ;  /* 0x0000036400c89947 */ /* 0x006fea0003800000 */
.L_x_104:
[----:B------:R-:W-:Y:S05]  /*1a40*/  @P2 BRA `(.L_x_20) ;  /* 0x0000000000142947 */ /* 0x000fea0003800000 */
[----:B------:R-:W-:Y:S01]  /*1a50*/  ISETP.NE.AND P1, PT, R6, RZ, PT ;  /* 0x000000ff0600720c */ /* 0x000fe20003f25270 */
[----:B-1----:R-:W-:-:S04]  /*1a60*/  IMAD.MOV.U32 R0, RZ, RZ, 0x20000 ;  /* 0x00020000ff007424 */ /* 0x002fc800078e00ff */
[----:B------:R2:W-:Y:S08]  /*1a70*/  SYNCS.ARRIVE.TRANS64 RZ, [R5+URZ+0x90000], R0 ;  /* 0x0900000005ff79a7 */ /* 0x0005f0000800003f */
[----:B------:R-:W-:Y:S05]  /*1a80*/  @!P1 BRA `(.L_x_20) ;  /* 0x0000000000049947 */ /* 0x000fea0003800000 */
[----:B------:R-:W-:Y:S01]  /*1a90*/  BPT.TRAP 0x1 ;  /* 0x000000040000795c */ /* 0x000fe20000300000 */
.L_x_20:
[----:B------:R-:W-:Y:S01]  /*1aa0*/  LEA R7, R8, R7, 0x11 ;  /* 0x0000000708077211 */ /* 0x000fe200078e88ff */
[----:B------:R-:W-:Y:S01]  /*1ab0*/  UMOV UR6, 0x0 ;  /* 0x0000000000067882 */ /* 0x000fe20000000000 */
[----:B-12---:R-:W-:Y:S01]  /*1ac0*/  IADD3 R0, P1, R2, 0x2f0, RZ ;  /* 0x000002f002007810 */ /* 0x006fe20007f3e0ff */
[----:B------:R-:W-:Y:S01]  /*1ad0*/  UMOV UR7, 0x10000000 ;  /* 0x1000000000077882 */ /* 0x000fe20000000000 */
[----:B------:R-:W-:Y:S01]  /*1ae0*/  R2UR UR49, R5 ;  /* 0x00000000053172ca */ /* 0x000fe200000e0000 */
[----:B------:R-:W-:Y:S01]  /*1af0*/  UMOV UR50, URZ ;  /* 0x0000003f00327c82 */ /* 0x000fe20008000000 */
[----:B------:R-:W-:Y:S01]  /*1b00*/  R2UR UR14, R7 ;  /* 0x00000000070e72ca */ /* 0x000fe200000e0000 */
[----:B------:R-:W-:Y:S01]  /*1b10*/  IMAD.X R2, RZ, RZ, R3, P1 ;  /* 0x000000ffff027224 */ /* 0x000fe200008e0603 */
[----:B------:R-:W-:Y:S01]  /*1b20*/  R2UR UR51, R218 ;  /* 0x00000000da3372ca */ /* 0x000fe200000e0000 */
[----:B------:R-:W-:Y:S01]  /*1b30*/  UMOV UR52, UR36 ;  /* 0x0000002400347c82 */ /* 0x000fe20008000000 */
[----:B------:R-:W-:Y:S01]  /*1b40*/  R2UR UR4, R0 ;  /* 0x00000000000472ca */ /* 0x000fe200000e0000 */
[----:B------:R-:W-:Y:S01]  /*1b50*/  UMOV UR53, UR37 ;  /* 0x0000002500357c82 */ /* 0x000fe20008000000 */
[----:B------:R-:W-:Y:S01]  /*1b60*/  R2UR UR5, R2 ;  /* 0x00000000020572ca */ /* 0x000fe200000e0000 */
[----:B------:R-:W-:Y:S01]  /*1b70*/  UMOV UR18, 0x40 ;  /* 0x0000004000127882 */ /* 0x000fe20000000000 */
[----:B------:R-:W-:Y:S01]  /*1b80*/  UMOV UR20, UR36 ;  /* 0x0000002400147c82 */ /* 0x000fe20008000000 */
[----:B------:R-:W-:Y:S01]  /*1b90*/  UMOV UR21, UR37 ;  /* 0x0000002500157c82 */ /* 0x000fe20008000000 */
[----:B------:R-:W-:Y:S01]  /*1ba0*/  UMOV UR42, 0x80 ;  /* 0x00000080002a7882 */ /* 0x000fe20000000000 */
[----:B------:R-:W-:Y:S01]  /*1bb0*/  UIADD3 UR49, UR49, 0x90000, URZ ;  /* 0x0009000031317890 */ /* 0x000fe2000fffe03f */
[----:B------:R-:W-:Y:S01]  /*1bc0*/  IADD3 R8, R8, 0x1, RZ ;  /* 0x0000000108087810 */ /* 0x000fe20007ffe0ff */
[----:B------:R-:W-:Y:S01]  /*1bd0*/  UIADD3 UR48, UR14, 0x10000, URZ ;  /* 0x000100000e307890 */ /* 0x000fe2000fffe03f */
[----:B------:R-:W-:Y:S01]  /*1be0*/  VIADD R218, R218, 0x1 ;  /* 0x00000001dada7836 */ /* 0x000fe20000000000 */
[----:B------:R-:W-:Y:S01]  /*1bf0*/  USHF.L.U32 UR51, UR51, 0x7, URZ ;  /* 0x0000000733337899 */ /* 0x000fe2000800063f */
[----:B------:R-:W-:Y:S01]  /*1c00*/  ISETP.NE.AND P1, PT, R8, 0x4, PT ;  /* 0x000000040800780c */ /* 0x000fe20003f25270 */
[----:B------:R-:W-:-:S02]  /*1c10*/  UIADD3 UR16, UR14, 0x14000, URZ ;  /* 0x000140000e107890 */ /* 0x000fc4000fffe03f */
[----:B------:R-:W-:Y:S01]  /*1c20*/  UIADD3 UR40, UR14, 0x18000, URZ ;  /* 0x000180000e287890 */ /* 0x000fe2000fffe03f */
[----:B------:R-:W-:Y:S01]  /*1c30*/  SEL R3, RZ, 0x1, P1 ;  /* 0x00000001ff037807 */ /* 0x000fe20000800000 */
[----:B------:R-:W-:Y:S01]  /*1c40*/  UIADD3 UR8, UR14, 0x1c000, URZ ;  /* 0x0001c0000e087890 */ /* 0x000fe2000fffe03f */
[----:B------:R-:W-:Y:S01]  /*1c50*/  SEL R8, R8, RZ, P1 ;  /* 0x000000ff08087207 */ /* 0x000fe20000800000 */
[----:B------:R-:W-:Y:S01]  /*1c60*/  UMOV UR17, UR49 ;  /* 0x0000003100117c82 */ /* 0x000fe20008000000 */
[----:B------:R-:W-:Y:S01]  /*1c70*/  UMOV UR19, UR51 ;  /* 0x0000003300137c82 */ /* 0x000fe20008000000 */
        /* <DEDUP_REMOVED lines=11> */
[----:B------:R-:W-:Y:S01]  /*1d30*/  UIADD3 UR24, UR14, 0x20000, URZ ;  /* 0x000200000e187890 */ /* 0x000fe2000fffe03f */
[----:B------:R-:W-:Y:S01]  /*1d40*/  LOP3.LUT R18, R18, R3, RZ, 0x3c, !PT ;  /* 0x0000000312127212 */ /* 0x000fe200078e3cff */
        /* <DEDUP_REMOVED lines=20> */
.L_x_16:
[----:B------:R-:W-:-:S07]  /*1e90*/  IADD3 R17, R17, -0x4, RZ ;  /* 0xfffffffc11117810 */ /* 0x000fce0007ffe0ff */
.L_x_10:
[----:B------:R-:W-:Y:S05]  /*1ea0*/  BSYNC B0 ;  /* 0x0000000000007941 */ /* 0x000fea0003800000 */
.L_x_9:
[----:B--2---:R-:W1:Y:S01]  /*1eb0*/  S2R R3, SR_CgaCtaId ;  /* 0x0000000000037919 */ /* 0x004e620000008800 */
[----:B------:R-:W-:Y:S02]  /*1ec0*/  MOV R0, 0x400 ;  /* 0x0000040000007802 */ /* 0x000fe40000000f00 */
[----:B------:R-:W-:Y:S02]  /*1ed0*/  SHF.L.U32 R19, RZ, 0x1f, RZ ;  /* 0x0000001fff137819 */ /* 0x000fe400000006ff */
[----:B-1----:R-:W-:-:S04]  /*1ee0*/  LEA R2, R3, R0, 0x18 ;  /* 0x0000000003027211 */ /* 0x002fc800078ec0ff */
[----:B------:R-:W1:Y:S02]  /*1ef0*/  SYNCS.PHASECHK.TRANS64.TRYWAIT P1, [R2+URZ+0x90040], R19 ;  /* 0x09004013020075a7 */ /* 0x000e64000802017f */
[----:B-1----:R-:W-:Y:S05]  /*1f00*/  @!P1 BRA `(.L_x_21) ;  /* 0x0000036000a89947 */ /* 0x002fea0003800000 */
.L_x_105:
[----:B------:R-:W2:Y:S01]  /*1f10*/  S2R R2, SR_CgaCtaId ;  /* 0x0000000000027919 */ /* 0x000ea20000008800 */
[----:B-1----:R-:W-:Y:S02]  /*1f20*/  MOV R0, 0x400 ;  /* 0x0000040000007802 */ /* 0x002fe40000000f00 */
[----:B------:R-:W-:Y:S02]  /*1f30*/  SHF.R.S32.HI R3, RZ, 0x1f, R238 ;  /* 0x0000001fff037819 */ /* 0x000fe400000114ee */
[----:B------:R-:W-:Y:S02]  /*1f40*/  MOV R9, RZ ;  /* 0x000000ff00097202 */ /* 0x000fe40000000f00 */
[----:B------:R-:W-:-:S04]  /*1f50*/  LEA.HI R3, R3, R238, RZ, 0x2 ;  /* 0x000000ee03037211 */ /* 0x000fc800078f10ff */
[----:B------:R-:W-:Y:S02]  /*1f60*/  LOP3.LUT R3, R3, 0x7ffffffc, RZ, 0xc0, !PT ;  /* 0x7ffffffc03037812 */ /* 0x000fe400078ec0ff */
[----:B--2---:R-:W-:-:S04]  /*1f70*/  LEA R0, R2, R0, 0x18 ;  /* 0x0000000002007211 */ /* 0x004fc800078ec0ff */
[----:B------:R1:W2:Y:S02]  /*1f80*/  SYNCS.PHASECHK.TRANS64.TRYWAIT P1, [R0+URZ+0x90000], R19 ;  /* 0x09000013000075a7 */ /* 0x0002a4000802017f */
[----:B-1----:R-:W-:-:S04]  /*1f90*/  IMAD.IADD R0, R238, 0x1, -R3 ;  /* 0x00000001ee007824 */ /* 0x002fc800078e0a03 */
[----:B------:R-:W-:Y:S01]  /*1fa0*/  IMAD.SHL.U32 R0, R0, 0x2, RZ ;  /* 0x0000000200007824 */ /* 0x000fe200078e00ff */
[----:B--2---:R-:W-:Y:S06]  /*1fb0*/  @!P1 BRA `(.L_x_22) ;  /* 0x00000360009c9947 */ /* 0x004fec0003800000 */
.L_x_106:
[----:B------:R-:W-:Y:S05]  /*1fc0*/  WARPSYNC.ALL ;  /* 0x0000000000007948 */ /* 0x000fea0003800000 */
[----:B------:R-:W2:Y:S01]  /*1fd0*/  S2R R89, SR_CgaCtaId ;  /* 0x0000000000597919 */ /* 0x000ea20000008800 */
[----:B------:R-:W-:Y:S01]  /*1fe0*/  MOV R88, 0x400 ;  /* 0x0000040000587802 */ /* 0x000fe20000000f00 */
[----:B------:R-:W-:Y:S01]  /*1ff0*/  WARPGROUP.ARRIVE ;  /* 0x00000000000079c5 */ /* 0x000fe20000000000 */
[----:B------:R-:W-:Y:S01]  /*2000*/  UMOV UR9, 0x40000040 ;  /* 0x4000004000097882 */ /* 0x000fe20000000000 */
[----:B------:R-:W-:Y:S01]  /*2010*/  UMOV UR7, 0x40000040 ;  /* 0x4000004000077882 */ /* 0x000fe20000000000 */
[----:B------:R-:W-:Y:S01]  /*2020*/  UMOV UR5, UR9 ;  /* 0x0000000900057c82 */ /* 0x000fe20008000000 */
[----:B------:R-:W-:Y:S01]  /*2030*/  MOV R5, UR9 ;  /* 0x0000000900057c02 */ /* 0x000fe20008000f00 */
[----:B------:R-:W-:Y:S01]  /*2040*/  UMOV UR9, 0x40000040 ;  /* 0x4000004000097882 */ /* 0x000fe20000000000 */
[----:B------:R-:W-:Y:S01]  /*2050*/  UMOV UR57, 0x40000040 ;  /* 0x4000004000397882 */ /* 0x000fe20000000000 */
[----:B------:R-:W-:Y:S01]  /*2060*/  UMOV UR53, 0x40000040 ;  /* 0x4000004000357882 */ /* 0x000fe20000000000 */
[----:B------:R-:W-:Y:S01]  /*2070*/  UMOV UR49, 0x40000040 ;  /* 0x4000004000317882 */ /* 0x000fe20000000000 */
[----:B------:R-:W-:Y:S01]  /*2080*/  UMOV UR45, 0x40000040 ;  /* 0x40000040002d7882 */ /* 0x000fe20000000000 */
[----:B------:R-:W-:Y:S01]  /*2090*/  UMOV UR41, 0x40000040 ;  /* 0x4000004000297882 */ /* 0x000fe20000000000 */
[----:B------:R-:W3:Y:S08]  /*20a0*/  LDC R11, c[0x0][0x28c] ;  /* 0x0000a300ff0b7b82 */ /* 0x000ef00000000800 */
[----:B------:R-:W4:Y:S08]  /*20b0*/  LDC R7, c[0x0][0x28c] ;  /* 0x0000a300ff077b82 */ /* 0x000f300000000800 */
[----:B------:R-:W5:Y:S01]  /*20c0*/  LDC R10, c[0x0][0x28c] ;  /* 0x0000a300ff0a7b82 */ /* 0x000f620000000800 */
[----:B--2---:R-:W-:-:S04]  /*20d0*/  LEA R88, R89, R88, 0x18 ;  /* 0x0000005859587211 */ /* 0x004fc800078ec0ff */
[----:B------:R-:W-:-:S03]  /*20e0*/  IADD3 R20, R88, 0x10000, RZ ;  /* 0x0001000058147810 */ /* 0x000fc60007ffe0ff */
[----:B------:R-:W2:Y:S01]  /*20f0*/  LDC R13, c[0x0][0x28c] ;  /* 0x0000a300ff0d7b82 */ /* 0x000ea20000000800 */
[----:B-1----:R-:W-:Y:S02]  /*2100*/  SHF.R.U32.HI R2, RZ, 0x4, R88 ;  /* 0x00000004ff027819 */ /* 0x002fe40000011658 */
[----:B------:R-:W-:Y:S02]  /*2110*/  SHF.R.U32.HI R20, RZ, 0x4, R20 ;  /* 0x00000004ff147819 */ /* 0x000fe40000011614 */
[----:B------:R-:W-:Y:S02]  /*2120*/  LOP3.LUT R2, R2, 0x3fff, RZ, 0xc0, !PT ;  /* 0x00003fff02027812 */ /* 0x000fe400078ec0ff */
[----:B------:R-:W-:Y:S01]  /*2130*/  LOP3.LUT R20, R20, 0x3fff, RZ, 0xc0, !PT ;  /* 0x00003fff14147812 */ /* 0x000fe200078ec0ff */
[----:B------:R-:W1:Y:S01]  /*2140*/  LDC R6, c[0x0][0x28c] ;  /* 0x0000a300ff067b82 */ /* 0x000e620000000800 */
[----:B------:R-:W-:Y:S02]  /*2150*/  LOP3.LUT R2, R2, 0x10000, RZ, 0xfc, !PT ;  /* 0x0001000002027812 */ /* 0x000fe400078efcff */
[----:B------:R-:W-:-:S02]  /*2160*/  LOP3.LUT R243, R20, 0x10000, RZ, 0xfc, !PT ;  /* 0x0001000014f37812 */ /* 0x000fc400078efcff */
[C---:B------:R-:W-:Y:S01]  /*2170*/  R2UR UR4, R2.reuse ;  /* 0x00000000020472ca */ /* 0x040fe200000e0000 */
[----:B------:R-:W-:Y:S01]  /*2180*/  VIADD R3, R2, 0x2 ;  /* 0x0000000202037836 */ /* 0x000fe20000000000 */
[----:B------:R-:W-:Y:S01]  /*2190*/  R2UR UR6, R243 ;  /* 0x00000000f30672ca */ /* 0x000fe200000e0000 */
[----:B------:R-:W2:Y:S08]  /*21a0*/  LDC R15, c[0x0][0x28c] ;  /* 0x0000a300ff0f7b82 */ /* 0x000eb00000000800 */
[----:B------:R-:W2:Y:S02]  /*21b0*/  LDC R21, c[0x0][0x28c] ;  /* 0x0000a300ff157b82 */ /* 0x000ea40000000800 */
[----:B------:R-:W-:-:S02]  /*21c0*/  UMOV UR8, UR4 ;  /* 0x0000000400087c82 */ /* 0x000fc40008000000 */
[----:B------:R-:W-:Y:S01]  /*21d0*/  UMOV UR4, UR8 ;  /* 0x0000000800047c82 */ /* 0x000fe20008000000 */
[----:B------:R-:W-:Y:S01]  /*21e0*/  IMAD.U32 R4, RZ, RZ, UR8 ;  /* 0x00000008ff047e24 */ /* 0x000fe2000f8e00ff */
[----:B------:R-:W-:Y:S01]  /*21f0*/  HGMMA.64x128x16.F32 R24, gdesc[UR4], RZ, !UPT, gsb0 ;  /* 0x01e00000041879f0 */ /* 0x000fe2000c0008ff */
[----:B------:R-:W-:Y:S01]  /*2200*/  R2UR UR4, R3 ;  /* 0x00000000030472ca */ /* 0x000fe200000e0000 */
[----:B------:R-:W-:Y:S01]  /*2210*/  UMOV UR5, UR9 ;  /* 0x0000000900057c82 */ /* 0x000fe20008000000 */
[----:B------:R-:W-:Y:S01]  /*2220*/  UMOV UR7, 0x40000040 ;  /* 0x4000004000077882 */ /* 0x000fe20000000000 */
[----:B------:R3:W-:Y:S01]  /*2230*/  STL.64 [R1+0x2a8], R4 ;  /* 0x0002a80401007387 */ /* 0x0007e20000100a00 */
[----:B------:R-:W-:Y:S01]  /*2240*/  VIADD R3, R2, 0x4 ;  /* 0x0000000402037836 */ /* 0x000fe20000000000 */
[----:B------:R-:W2:Y:S08]  /*2250*/  LDC R12, c[0x0][0x28c] ;  /* 0x0000a300ff0c7b82 */ /* 0x000eb00000000800 */
[----:B------:R-:W-:Y:S01]  /*2260*/  UMOV UR8, UR4 ;  /* 0x0000000400087c82 */ /* 0x000fe20008000000 */
[----:B------:R-:W2:Y:S01]  /*2270*/  LDC R23, c[0x0][0x28c] ;  /* 0x0000a300ff177b82 */ /* 0x000ea20000000800 */
[----:B---3--:R-:W-:Y:S01]  /*2280*/  IADD3 R4, R243, 0x2, RZ ;  /* 0x00000002f3047810 */ /* 0x008fe20007ffe0ff */
[----:B------:R-:W-:Y:S01]  /*2290*/  UMOV UR4, UR8 ;  /* 0x0000000800047c82 */ /* 0x000fe20008000000 */
[----:B------:R-:W-:Y:S01]  /*22a0*/  MOV R5, UR9 ;  /* 0x0000000900057c02 */ /* 0x000fe20008000f00 */
[----:B------:R-:W-:Y:S01]  /*22b0*/  UMOV UR9, 0x40000040 ;  /* 0x4000004000097882 */ /* 0x000fe20000000000 */
[----:B------:R-:W-:Y:S01]  /*22c0*/  R2UR UR6, R4 ;  /* 0x00000000040672ca */ /* 0x000fe200000e0000 */
[----:B------:R-:W-:-:S02]  /*22d0*/  IMAD.U32 R4, RZ, RZ, UR8 ;  /* 0x00000008ff047e24 */ /* 0x000fc4000f8e00ff */
[----:B------:R-:W3:Y:S03]  /*22e0*/  LDC R14, c[0x0][0x28c] ;  /* 0x0000a300ff0e7b82 */ /* 0x000ee60000000800 */
[----:B------:R4:W-:Y:S05]  /*22f0*/  STL.64 [R1+0x2a0], R4 ;  /* 0x0002a00401007387 */ /* 0x0009ea0000100a00 */
[----:B------:R-:W3:Y:S01]  /*2300*/  LDC R194, c[0x0][0x28c] ;  /* 0x0000a300ffc27b82 */ /* 0x000ee20000000800 */
[----:B----4-:R-:W-:Y:S02]  /*2310*/  IADD3 R4, R243, 0x4, RZ ;  /* 0x00000004f3047810 */ /* 0x010fe40007ffe0ff */
[----:B------:R-:W-:Y:S01]  /*2320*/  MOV R5, UR9 ;  /* 0x0000000900057c02 */ /* 0x000fe20008000f00 */
[----:B------:R-:W-:-:S02]  /*2330*/  WARPGROUP.DEPBAR.LE gsb0, 0x0 ;  /* 0x00008000000079c5 */ /* 0x000fc40000010000 */
[----:B------:R-:W-:-:S06]  /*2340*/  WARPGROUP.ARRIVE ;  /* 0x00000000000079c5 */ /* 0x000fcc0000000000 */
[----:B------:R-:W-:Y:S01]  /*2350*/  HGMMA.64x128x16.F32 R24, gdesc[UR4], R24, gsb0 ;  /* 0x01e00000041879f0 */ /* 0x000fe20008000818 */
[----:B------:R-:W-:Y:S01]  /*2360*/  R2UR UR4, R3 ;  /* 0x00000000030472ca */ /* 0x000fe200000e0000 */
[----:B------:R-:W-:Y:S01]  /*2370*/  UMOV UR5, UR9 ;  /* 0x0000000900057c82 */ /* 0x000fe20008000000 */
[----:B------:R-:W-:Y:S01]  /*2380*/  R2UR UR6, R4 ;  /* 0x00000000040672ca */ /* 0x000fe200000e0000 */
[----:B------:R-:W-:Y:S01]  /*2390*/  UMOV UR7, 0x40000040 ;  /* 0x4000004000077882 */ /* 0x000fe20000000000 */
[----:B------:R-:W-:Y:S01]  /*23a0*/  VIADD R3, R2, 0x6 ;  /* 0x0000000602037836 */ /* 0x000fe20000000000 */
[----:B------:R-:W-:-:S08]  /*23b0*/  UMOV UR9, 0x40000040 ;  /* 0x4000004000097882 */ /* 0x000fd00000000000 */
[----:B------:R-:W-:Y:S02]  /*23c0*/  UMOV UR8, UR4 ;  /* 0x0000000400087c82 */ /* 0x000fe40008000000 */
[----:B------:R-:W-:Y:S01]  /*23d0*/  UMOV UR4, UR8 ;  /* 0x0000000800047c82 */ /* 0x000fe20008000000 */
[----:B------:R-:W-:-:S05]  /*23e0*/  IMAD.U32 R4, RZ, RZ, UR8 ;  /* 0x00000008ff047e24 */ /* 0x000fca000f8e00ff */
[----:B------:R4:W-:Y:S02]  /*23f0*/  STL.64 [R1+0x298], R4 ;  /* 0x0002980401007387 */ /* 0x0009e40000100a00 */
[----:B----4-:R-:W-:Y:S02]  /*2400*/  IADD3 R4, R243, 0x6, RZ ;  /* 0x00000006f3047810 */ /* 0x010fe40007ffe0ff */
[----:B------:R-:W-:Y:S01]  /*2410*/  MOV R5, UR9 ;  /* 0x0000000900057c02 */ /* 0x000fe20008000f00 */
[----:B------:R-:W-:Y:S02]  /*2420*/  WARPGROUP.DEPBAR.LE gsb0, 0x0 ;  /* 0x00008000000079c5 */ /* 0x000fe40000010000 */
        /* <DEDUP_REMOVED lines=232> */
[----:B------:R-:W-:Y:S02]  /*32b0*/  UMOV UR9, 0x40000040 ;  /* 0x4000004000097882 */ /* 0x000fe40000000000 */
[----:B------:R-:W-:-:S06]  /*32c0*/  MOV R247, UR9 ;  /* 0x0000000900f77c02 */ /* 0x000fcc0008000f00 */
[----:B------:R-:W-:Y:S02]  /*32d0*/  UMOV UR8, UR4 ;  /* 0x0000000400087c82 */ /* 0x000fe40008000000 */
[----:B------:R-:W-:Y:S01]  /*32e0*/  UMOV UR4, UR8 ;  /* 0x0000000800047c82 */ /* 0x000fe20008000000 */
[----:B------:R-:W-:-:S05]  /*32f0*/  IMAD.U32 R4, RZ, RZ, UR8 ;  /* 0x00000008ff047e24 */ /* 0x000fca000f8e00ff */
[----:B------:R4:W-:Y:S02]  /*3300*/  STL.64 [R1+0x218], R4 ;  /* 0x0002180401007387 */ /* 0x0009e40000100a00 */
[----:B----4-:R-:W-:Y:S01]  /*3310*/  IADD3 R4, R243, 0x1006, RZ ;  /* 0x00001006f3047810 */ /* 0x010fe20007ffe0ff */
        /* <DEDUP_REMOVED lines=8> */
[----:B------:R-:W-:Y:S01]  /*33a0*/  IADD3 R4, R243, 0x1400, RZ ;  /* 0x00001400f3047810 */ /* 0x000fe20007ffe0ff */
[----:B------:R-:W-:Y:S02]  /*33b0*/  UMOV UR9, 0x40000040 ;  /* 0x4000004000097882 */ /* 0x000fe40000000000 */
[----:B------:R-:W-:-:S05]  /*33c0*/  MOV R245, UR9 ;  /* 0x0000000900f57c02 */ /* 0x000fca0008000f00 */
[----:B------:R-:W-:Y:S02]  /*33d0*/  UMOV UR8, UR4 ;  /* 0x0000000400087c82 */ /* 0x000fe40008000000 */
[----:B------:R-:W-:Y:S01]  /*33e0*/  UMOV UR4, UR8 ;  /* 0x0000000800047c82 */ /* 0x000fe20008000000 */
[----:B------:R-:W-:Y:S01]  /*33f0*/  IMAD.U32 R246, RZ, RZ, UR8 ;  /* 0x00000008fff67e24 */ /* 0x000fe2000f8e00ff */
        /* <DEDUP_REMOVED lines=59> */
[----:B------:R-:W4:Y:S01]  /*37b0*/  LDC R5, c[0x0][0x28c] ;  /* 0x0000a300ff057b82 */ /* 0x000f220000000800 */
        /* <DEDUP_REMOVED lines=22> */
[----:B------:R-:W-:-:S04]  /*3920*/  IADD3 R4, R243, 0x1804, RZ ;  /* 0x00001804f3047810 */ /* 0x000fc80007ffe0ff */
[----:B------:R-:W-:Y:S01]  /*3930*/  R2UR UR56, R3 ;  /* 0x00000000033872ca */ /* 0x000fe200000e0000 */
[----:B------:R-:W-:-:S03]  /*3940*/  VIADD R3, R2, 0xc06 ;  /* 0x00000c0602037836 */ /* 0x000fc60000000000 */
[----:B------:R-:W-:Y:S02]  /*3950*/  UMOV UR8, UR4 ;  /* 0x0000000400087c82 */ /* 0x000fe40008000000 */
[----:B------:R-:W-:Y:S01]  /*3960*/  UMOV UR4, UR8 ;  /* 0x0000000800047c82 */ /* 0x000fe20008000000 */
[----:B------:R-:W-:Y:S01]  /*3970*/  R2UR UR52, R3 ;  /* 0x00000000033472ca */ /* 0x000fe200000e0000 */
[----:B------:R-:W-:Y:S02]  /*3980*/  VIADD R3, R2, 0xe00 ;  /* 0x00000e0002037836 */ /* 0x000fe40000000000 */
[----:B------:R-:W-:-:S03]  /*3990*/  IMAD.U32 R248, RZ, RZ, UR8 ;  /* 0x00000008fff87e24 */ /* 0x000fc6000f8e00ff */
[----:B------:R-:W-:Y:S01]  /*39a0*/  R2UR UR48, R3 ;  /* 0x00000000033072ca */ /* 0x000fe200000e0000 */
[----:B------:R-:W-:-:S05]  /*39b0*/  VIADD R3, R2, 0xe02 ;  /* 0x00000e0202037836 */ /* 0x000fca0000000000 */
[----:B------:R-:W-:Y:S01]  /*39c0*/  R2UR UR44, R3 ;  /* 0x00000000032c72ca */ /* 0x000fe200000e0000 */
[C---:B------:R-:W-:Y:S02]  /*39d0*/  VIADD R3, R2.reuse, 0xe04 ;  /* 0x00000e0402037836 */ /* 0x040fe40000000000 */
[----:B------:R-:W-:-:S03]  /*39e0*/  VIADD R2, R2, 0xe06 ;  /* 0x00000e0602027836 */ /* 0x000fc60000000000 */
[----:B------:R-:W-:Y:S02]  /*39f0*/  R2UR UR40, R3 ;  /* 0x00000000032872ca */ /* 0x000fe400000e0000 */
[----:B------:R-:W-:Y:S01]  /*3a00*/  IADD3 R3, R243, 0x1c06, RZ ;  /* 0x00001c06f3037810 */ /* 0x000fe20007ffe0ff */
[----:B------:R-:W-:Y:S02]  /*3a10*/  WARPGROUP.DEPBAR.LE gsb0, 0x0 ;  /* 0x00008000000079c5 */ /* 0x000fe40000010000 */
[----:B------:R-:W-:-:S06]  /*3a20*/  WARPGROUP.ARRIVE ;  /* 0x00000000000079c5 */ /* 0x000fcc0000000000 */
[----:B------:R-:W-:Y:S01]  /*3a30*/  HGMMA.64x128x16.F32 R24, gdesc[UR4], R24, gsb0 ;  /* 0x01e00000041879f0 */ /* 0x000fe20008000818 */
[----:B------:R-:W-:Y:S01]  /*3a40*/  R2UR UR6, R4 ;  /* 0x00000000040672ca */ /* 0x000fe200000e0000 */
[----:B------:R-:W-:Y:S01]  /*3a50*/  UMOV UR7, 0x40000040 ;  /* 0x4000004000077882 */ /* 0x000fe20000000000 */
[----:B------:R-:W-:Y:S01]  /*3a60*/  UMOV UR4, UR56 ;  /* 0x0000003800047c82 */ /* 0x000fe20008000000 */
[----:B------:R-:W-:Y:S01]  /*3a70*/  UMOV UR5, UR57 ;  /* 0x0000003900057c82 */ /* 0x000fe20008000000 */
        /* <DEDUP_REMOVED lines=32> */
[----:B------:R-:W5:Y:S01]  /*3c80*/  LDC R4, c[0x0][0x28c] ;  /* 0x0000a300ff047b82 */ /* 0x000f620000000800 */
[----:B------:R-:W-:Y:S02]  /*3c90*/  WARPGROUP.DEPBAR.LE gsb0, 0x0 ;  /* 0x00008000000079c5 */ /* 0x000fe40000010000 */
[----:B------:R-:W-:-:S06]  /*3ca0*/  WARPGROUP.ARRIVE ;  /* 0x00000000000079c5 */ /* 0x000fcc0000000000 */
[----:B------:R-:W-:Y:S01]  /*3cb0*/  HGMMA.64x128x16.F32 R24, gdesc[UR4], R24, gsb0 ;  /* 0x01e00000041879f0 */ /* 0x000fe20008000818 */
[----:B------:R-:W-:Y:S01]  /*3cc0*/  R2UR UR4, R2 ;  /* 0x00000000020472ca */ /* 0x000fe200000e0000 */
[----:B------:R-:W-:Y:S01]  /*3cd0*/  UMOV UR5, 0x40000040 ;  /* 0x4000004000057882 */ /* 0x000fe20000000000 */
[----:B------:R-:W-:Y:S01]  /*3ce0*/  R2UR UR6, R3 ;  /* 0x00000000030672ca */ /* 0x000fe200000e0000 */
[----:B------:R-:W-:Y:S01]  /*3cf0*/  UMOV UR7, 0x40000040 ;  /* 0x4000004000077882 */ /* 0x000fe20000000000 */
[C---:B------:R-:W-:Y:S01]  /*3d00*/  IADD3 R3, R0.reuse, 0x8, RZ ;  /* 0x0000000800037810 */ /* 0x040fe20007ffe0ff */
[----:B------:R-:W-:-:S03]  /*3d10*/  VIADD R2, R0, 0x1 ;  /* 0x0000000100027836 */ /* 0x000fc60000000000 */
[----:B-----5:R-:W-:Y:S01]  /*3d20*/  ISETP.GE.AND P1, PT, R3, R4, PT ;  /* 0x000000040300720c */ /* 0x020fe20003f26270 */
[----:B------:R-:W-:Y:S01]  /*3d30*/  VIADD R4, R0, 0x11 ;  /* 0x0000001100047836 */ /* 0x000fe20000000000 */
[----:B----4-:R-:W-:Y:S01]  /*3d40*/  ISETP.GE.AND P6, PT, R2, R5, PT ;  /* 0x000000050200720c */ /* 0x010fe20003fc6270 */
[C---:B------:R-:W-:Y:S01]  /*3d50*/  VIADD R2, R0.reuse, 0x9 ;  /* 0x0000000900027836 */ /* 0x040fe20000000000 */
[----:B------:R-:W-:Y:S02]  /*3d60*/  IADD3 R5, R0, 0x18, RZ ;  /* 0x0000001800057810 */ /* 0x000fe40007ffe0ff */
[----:B------:R-:W-:Y:S02]  /*3d70*/  ISETP.GE.AND P4, PT, R4, R11, PT ;  /* 0x0000000b0400720c */ /* 0x000fe40003f86270 */
[----:B------:R-:W4:Y:S01]  /*3d80*/  LDC R11, c[0x0][0x28c] ;  /* 0x0000a300ff0b7b82 */ /* 0x000f220000000800 */
[----:B------:R-:W-:Y:S01]  /*3d90*/  ISETP.GE.AND P2, PT, R2, R7, PT ;  /* 0x000000070200720c */ /* 0x000fe20003f46270 */
[----:B------:R-:W-:Y:S01]  /*3da0*/  VIADD R2, R0, 0x19 ;  /* 0x0000001900027836 */ /* 0x000fe20000000000 */
[----:B------:R-:W-:-:S02]  /*3db0*/  ISETP.GE.AND P5, PT, R5, R10, PT ;  /* 0x0000000a0500720c */ /* 0x000fc40003fa6270 */
[C---:B------:R-:W-:Y:S02]  /*3dc0*/  IADD3 R3, R0.reuse, 0x10, RZ ;  /* 0x0000001000037810 */ /* 0x040fe40007ffe0ff */
[C---:B------:R-:W-:Y:S01]  /*3dd0*/  IADD3 R5, R0.reuse, 0x30, RZ ;  /* 0x0000003000057810 */ /* 0x040fe20007ffe0ff */
[----:B------:R-:W5:Y:S01]  /*3de0*/  LDC R10, c[0x0][0x28c] ;  /* 0x0000a300ff0a7b82 */ /* 0x000f620000000800 */
[----:B-1----:R-:W-:Y:S02]  /*3df0*/  ISETP.GE.AND P3, PT, R3, R6, PT ;  /* 0x000000060300720c */ /* 0x002fe40003f66270 */
[----:B------:R-:W-:Y:S01]  /*3e00*/  IADD3 R3, R0, 0x20, RZ ;  /* 0x0000002000037810 */ /* 0x000fe20007ffe0ff */
[----:B------:R-:W-:Y:S02]  /*3e10*/  WARPGROUP.DEPBAR.LE gsb0, 0x0 ;  /* 0x00008000000079c5 */ /* 0x000fe40000010000 */
[----:B------:R-:W-:-:S06]  /*3e20*/  WARPGROUP.ARRIVE ;  /* 0x00000000000079c5 */ /* 0x000fcc0000000000 */
[----:B------:R-:W-:Y:S03]  /*3e30*/  HGMMA.64x128x16.F32 R24, gdesc[UR4], R24, gsb0 ;  /* 0x01e00000041879f0 */ /* 0x000fe60008000818 */
[----:B------:R-:W-:Y:S02]  /*3e40*/  WARPGROUP.DEPBAR.LE gsb0, 0x0 ;  /* 0x00008000000079c5 */ /* 0x000fe40000010000 */
[----:B------:R-:W-:Y:S02]  /*3e50*/  FSEL R16, R25, -INF , !P6 ;  /* 0xff80000019107808 */ /* 0x000fe40007000000 */
[----:B------:R-:W-:Y:S02]  /*3e60*/  FSEL R27, R27, -INF , !P6 ;  /* 0xff8000001b1b7808 */ /* 0x000fe40007000000 */
[----:B--2---:R-:W-:Y:S01]  /*3e70*/  ISETP.GE.AND P6, PT, R2, R13, PT ;  /* 0x0000000d0200720c */ /* 0x004fe20003fc6270 */
[----:B------:R-:W-:Y:S01]  /*3e80*/  VIADD R2, R0, 0x21 ;  /* 0x0000002100027836 */ /* 0x000fe20000000000 */
[----:B------:R-:W-:Y:S01]  /*3e90*/  FSEL R22, R29, -INF , !P2 ;  /* 0xff8000001d167808 */ /* 0x000fe20005000000 */
[----:B------:R-:W1:Y:S01]  /*3ea0*/  LDC R13, c[0x0][0x28c] ;  /* 0x0000a300ff0d7b82 */ /* 0x000e620000000800 */
[----:B------:R-:W-:-:S02]  /*3eb0*/  FSEL R31, R31, -INF , !P2 ;  /* 0xff8000001f1f7808 */ /* 0x000fc40005000000 */
[----:B------:R-:W-:Y:S02]  /*3ec0*/  ISETP.GE.AND P2, PT, R2, R15, PT ;  /* 0x0000000f0200720c */ /* 0x000fe40003f46270 */
[----:B------:R-:W-:Y:S02]  /*3ed0*/  IADD3 R2, R0, 0x28, RZ ;  /* 0x0000002800027810 */ /* 0x000fe40007ffe0ff */
[----:B------:R-:W-:Y:S01]  /*3ee0*/  FSEL R32, R32, -INF , !P3 ;  /* 0xff80000020207808 */ /* 0x000fe20005800000 */
[----:B------:R-:W2:Y:S01]  /*3ef0*/  LDC R15, c[0x0][0x28c] ;  /* 0x0000a300ff0f7b82 */ /* 0x000ea20000000800 */
[----:B------:R-:W-:Y:S02]  /*3f00*/  FSEL R4, R34, -INF , !P3 ;  /* 0xff80000022047808 */ /* 0x000fe40005800000 */
[----:B------:R-:W-:Y:S01]  /*3f10*/  ISETP.GE.AND P3, PT, R2, R21, PT ;  /* 0x000000150200720c */ /* 0x000fe20003f66270 */
[----:B------:R-:W-:Y:S01]  /*3f20*/  VIADD R2, R0, 0x29 ;  /* 0x0000002900027836 */ /* 0x000fe20000000000 */
[----:B------:R-:W-:-:S02]  /*3f30*/  FSEL R28, R28, -INF , !P1 ;  /* 0xff8000001c1c7808 */ /* 0x000fc40004800000 */
[----:B------:R-:W-:Y:S01]  /*3f40*/  FSEL R25, R30, -INF , !P1 ;  /* 0xff8000001e197808 */ /* 0x000fe20004800000 */
[----:B------:R-:W3:Y:S01]  /*3f50*/  LDC R21, c[0x0][0x28c] ;  /* 0x0000a300ff157b82 */ /* 0x000ee20000000800 */
[----:B------:R-:W-:Y:S02]  /*3f60*/  ISETP.GE.AND P1, PT, R3, R12, PT ;  /* 0x0000000c0300720c */ /* 0x000fe40003f26270 */
[----:B------:R-:W-:Y:S02]  /*3f70*/  FSEL R7, R33, -INF , !P4 ;  /* 0xff80000021077808 */ /* 0x000fe40006000000 */
[----:B------:R-:W-:Y:S02]  /*3f80*/  FSEL R3, R35, -INF , !P4 ;  /* 0xff80000023037808 */ /* 0x000fe40006000000 */
[----:B----4-:R-:W-:Y:S01]  /*3f90*/  ISETP.GE.AND P4, PT, R2, R11, PT ;  /* 0x0000000b0200720c */ /* 0x010fe20003f86270 */
[----:B------:R-:W4:Y:S01]  /*3fa0*/  LDC R29, c[0x0][0x28c] ;  /* 0x0000a300ff1d7b82 */ /* 0x000f220000000800 */
[----:B------:R-:W-:-:S02]  /*3fb0*/  FSEL R6, R36, -INF , !P5 ;  /* 0xff80000024067808 */ /* 0x000fc40006800000 */
[----:B------:R-:W-:Y:S02]  /*3fc0*/  FSEL R2, R38, -INF , !P5 ;  /* 0xff80000026027808 */ /* 0x000fe40006800000 */
[----:B-----5:R-:W-:Y:S01]  /*3fd0*/  ISETP.GE.AND P5, PT, R5, R10, PT ;  /* 0x0000000a0500720c */ /* 0x020fe20003fa6270 */
[----:B------:R-:W-:Y:S01]  /*3fe0*/  VIADD R10, R0, 0x31 ;  /* 0x00000031000a7836 */ /* 0x000fe20000000000 */
[----:B------:R-:W-:Y:S01]  /*3ff0*/  FSEL R5, R37, -INF , !P6 ;  /* 0xff80000025057808 */ /* 0x000fe20007000000 */
[----:B------:R-:W5:Y:S01]  /*4000*/  LDC R12, c[0x0][0x28c] ;  /* 0x0000a300ff0c7b82 */ /* 0x000f620000000800 */
[----:B------:R-:W-:Y:S02]  /*4010*/  FSEL R39, R39, -INF , !P6 ;  /* 0xff80000027277808 */ /* 0x000fe40007000000 */
[----:B------:R-:W-:Y:S02]  /*4020*/  ISETP.GE.AND P6, PT, R10, R23, PT ;  /* 0x000000170a00720c */ /* 0x000fe40003fc6270 */
[----:B------:R-:W-:-:S02]  /*4030*/  IADD3 R10, R0, 0x38, RZ ;  /* 0x00000038000a7810 */ /* 0x000fc40007ffe0ff */
[----:B------:R-:W-:Y:S01]  /*4040*/  FSEL R40, R40, -INF , !P1 ;  /* 0xff80000028287808 */ /* 0x000fe20004800000 */
[----:B------:R-:W1:Y:S01]  /*4050*/  LDC R23, c[0x0][0x28c] ;  /* 0x0000a300ff177b82 */ /* 0x000e620000000800 */
[----:B------:R-:W-:Y:S02]  /*4060*/  FSEL R42, R42, -INF , !P1 ;  /* 0xff8000002a2a7808 */ /* 0x000fe40004800000 */
[----:B--2---:R-:W-:Y:S01]  /*4070*/  ISETP.GE.AND P1, PT, R10, R15, PT ;  /* 0x0000000f0a00720c */ /* 0x004fe20003f26270 */
[----:B------:R-:W-:Y:S01]  /*4080*/  VIADD R10, R0, 0x39 ;  /* 0x00000039000a7836 */ /* 0x000fe20000000000 */
[----:B------:R-:W-:Y:S02]  /*4090*/  FSEL R41, R41, -INF , !P2 ;  /* 0xff80000029297808 */ /* 0x000fe40005000000 */
[----:B------:R-:W-:Y:S01]  /*40a0*/  FSEL R43, R43, -INF , !P2 ;  /* 0xff8000002b2b7808 */ /* 0x000fe20005000000 */
[----:B------:R-:W2:Y:S01]  /*40b0*/  LDC R15, c[0x0][0x28c] ;  /* 0x0000a300ff0f7b82 */ /* 0x000ea20000000800 */
[----:B---3--:R-:W-:Y:S01]  /*40c0*/  ISETP.GE.AND P2, PT, R10, R21, PT ;  /* 0x000000150a00720c */ /* 0x008fe20003f46270 */
[C---:B------:R-:W-:Y:S01]  /*40d0*/  VIADD R10, R0.reuse, 0x41 ;  /* 0x00000041000a7836 */ /* 0x040fe20000000000 */
[----:B------:R-:W-:-:S02]  /*40e0*/  IADD3 R11, R0, 0x40, RZ ;  /* 0x00000040000b7810 */ /* 0x000fc40007ffe0ff */
[----:B------:R-:W-:Y:S02]  /*40f0*/  FSEL R45, R45, -INF , !P4 ;  /* 0xff8000002d2d7808 */ /* 0x000fe40006000000 */
[----:B------:R-:W-:Y:S01]  /*4100*/  FSEL R47, R47, -INF , !P4 ;  /* 0xff8000002f2f7808 */ /* 0x000fe20006000000 */
[----:B------:R-:W3:Y:S01]  /*4110*/  LDC R21, c[0x0][0x28c] ;  /* 0x0000a300ff157b82 */ /* 0x000ee20000000800 */
[----:B----4-:R-:W-:Y:S02]  /*4120*/  ISETP.GE.AND P4, PT, R10, R29, PT ;  /* 0x0000001d0a00720c */ /* 0x010fe40003f86270 */
[----:B------:R-:W-:Y:S02]  /*4130*/  IADD3 R10, R0, 0x48, RZ ;  /* 0x00000048000a7810 */ /* 0x000fe40007ffe0ff */
[----:B------:R-:W-:Y:S02]  /*4140*/  FSEL R44, R44, -INF , !P3 ;  /* 0xff8000002c2c7808 */ /* 0x000fe40005800000 */
[----:B------:R-:W-:Y:S01]  /*4150*/  FSEL R46, R46, -INF , !P3 ;  /* 0xff8000002e2e7808 */ /* 0x000fe20005800000 */
[----:B------:R-:W4:Y:S01]  /*4160*/  LDC R34, c[0x0][0x28c] ;  /* 0x0000a300ff227b82 */ /* 0x000f220000000800 */
[----:B-----5:R-:W-:-:S02]  /*4170*/  ISETP.GE.AND P3, PT, R11, R12, PT ;  /* 0x0000000c0b00720c */ /* 0x020fc40003f66270 */
[----:B------:R-:W-:Y:S02]  /*4180*/  FSEL R48, R48, -INF , !P5 ;  /* 0xff80000030307808 */ /* 0x000fe40006800000 */
[----:B------:R-:W-:Y:S02]  /*4190*/  FSEL R50, R50, -INF , !P5 ;  /* 0xff80000032327808 */ /* 0x000fe40006800000 */
[----:B-1----:R-:W-:Y:S01]  /*41a0*/  ISETP.GE.AND P5, PT, R0, R13, PT ;  /* 0x0000000d0000720c */ /* 0x002fe20003fa6270 */
[----:B------:R-:W1:Y:S01]  /*41b0*/  LDC R36, c[0x0][0x28c] ;  /* 0x0000a300ff247b82 */ /* 0x000e620000000800 */
[----:B------:R-:W-:Y:S02]  /*41c0*/  FSEL R12, R49, -INF , !P6 ;  /* 0xff800000310c7808 */ /* 0x000fe40007000000 */
[----:B------:R-:W-:Y:S02]  /*41d0*/  FSEL R51, R51, -INF , !P6 ;  /* 0xff80000033337808 */ /* 0x000fe40007000000 */
[----:B------:R-:W-:Y:S01]  /*41e0*/  ISETP.GE.AND P6, PT, R10, R23, PT ;  /* 0x000000170a00720c */ /* 0x000fe20003fc6270 */
[----:B------:R-:W-:Y:S01]  /*41f0*/  VIADD R10, R0, 0x49 ;  /* 0x00000049000a7836 */ /* 0x000fe20000000000 */
[----:B------:R-:W-:Y:S01]  /*4200*/  FSEL R24, R24, -INF , !P5 ;  /* 0xff80000018187808 */ /* 0x000fe20006800000 */
[----:B------:R-:W5:Y:S01]  /*4210*/  LDC R38, c[0x0][0x28c] ;  /* 0x0000a300ff267b82 */ /* 0x000f620000000800 */
[----:B------:R-:W-:-:S02]  /*4220*/  FSEL R11, R52, -INF , !P1 ;  /* 0xff800000340b7808 */ /* 0x000fc40004800000 */
[----:B------:R-:W-:Y:S02]  /*4230*/  FSEL R54, R54, -INF , !P1 ;  /* 0xff80000036367808 */ /* 0x000fe40004800000 */
[----:B--2---:R-:W-:Y:S02]  /*4240*/  ISETP.GE.AND P1, PT, R10, R15, PT ;  /* 0x0000000f0a00720c */ /* 0x004fe40003f26270 */
[----:B------:R-:W-:Y:S01]  /*4250*/  FMNMX R15, R24, R16, !PT ;  /* 0x00000010180f7209 */ /* 0x000fe20007800000 */
[----:B------:R-:W2:Y:S01]  /*4260*/  LDC R37, c[0x0][0x28c] ;  /* 0x0000a300ff257b82 */ /* 0x000ea20000000800 */
[----:B------:R-:W-:Y:S02]  /*4270*/  IADD3 R13, R0, 0x50, RZ ;  /* 0x00000050000d7810 */ /* 0x000fe40007ffe0ff */
[----:B------:R-:W-:Y:S02]  /*4280*/  FMNMX R15, R28, R15, !PT ;  /* 0x0000000f1c0f7209 */ /* 0x000fe40007800000 */
[----:B------:R-:W-:-:S02]  /*4290*/  FSEL R10, R53, -INF , !P2 ;  /* 0xff800000350a7808 */ /* 0x000fc40005000000 */
[----:B------:R-:W-:Y:S01]  /*42a0*/  FMNMX R15, R22, R15, !PT ;  /* 0x0000000f160f7209 */ /* 0x000fe20007800000 */
[----:B------:R-:W2:Y:S01]  /*42b0*/  LDC R49, c[0x0][0x28c] ;  /* 0x0000a300ff317b82 */ /* 0x000ea20000000800 */
[----:B------:R-:W-:Y:S02]  /*42c0*/  FSEL R55, R55, -INF , !P2 ;  /* 0xff80000037377808 */ /* 0x000fe40005000000 */
[----:B------:R-:W-:Y:S02]  /*42d0*/  FMNMX R30, R32, R15, !PT ;  /* 0x0000000f201e7209 */ /* 0x000fe40007800000 */
[----:B------:R-:W-:Y:S01]  /*42e0*/  ISETP.GE.AND P2, PT, R13, R14, PT ;  /* 0x0000000e0d00720c */ /* 0x000fe20003f46270 */
[C---:B------:R-:W-:Y:S01]  /*42f0*/  VIADD R13, R0.reuse, 0x51 ;  /* 0x00000051000d7836 */ /* 0x040fe20000000000 */
[----:B------:R-:W-:Y:S01]  /*4300*/  IADD3 R14, R0, 0x58, RZ ;  /* 0x00000058000e7810 */ /* 0x000fe20007ffe0ff */
[----:B------:R-:W2:Y:S01]  /*4310*/  LDC R53, c[0x0][0x28c] ;  /* 0x0000a300ff357b82 */ /* 0x000ea20000000800 */
[----:B------:R-:W-:-:S02]  /*4320*/  FSEL R29, R26, -INF , !P5 ;  /* 0xff8000001a1d7808 */ /* 0x000fc40006800000 */
[----:B------:R-:W-:Y:S02]  /*4330*/  FMNMX R15, R7, R30, !PT ;  /* 0x0000001e070f7209 */ /* 0x000fe40007800000 */
[----:B---3--:R-:W-:Y:S02]  /*4340*/  ISETP.GE.AND P5, PT, R14, R21, PT ;  /* 0x000000150e00720c */ /* 0x008fe40003fa6270 */
[----:B------:R-:W-:Y:S02]  /*4350*/  FMNMX R14, R29, R27, !PT ;  /* 0x0000001b1d0e7209 */ /* 0x000fe40007800000 */
[----:B------:R-:W-:Y:S02]  /*4360*/  FMNMX R26, R6, R15, !PT ;  /* 0x0000000f061a7209 */ /* 0x000fe40007800000 */
[----:B------:R-:W-:Y:S02]  /*4370*/  FSEL R56, R56, -INF , !P3 ;  /* 0xff80000038387808 */ /* 0x000fe40005800000 */
[----:B------:R-:W-:-:S02]  /*4380*/  FSEL R58, R58, -INF , !P3 ;  /* 0xff8000003a3a7808 */ /* 0x000fc40005800000 */
[----:B----4-:R-:W-:Y:S01]  /*4390*/  ISETP.GE.AND P3, PT, R13, R34, PT ;  /* 0x000000220d00720c */ /* 0x010fe20003f66270 */
[----:B------:R-:W-:Y:S01]  /*43a0*/  VIADD R13, R0, 0x59 ;  /* 0x00000059000d7836 */ /* 0x000fe20000000000 */
[----:B------:R-:W-:Y:S01]  /*43b0*/  FMNMX R14, R25, R14, !PT ;  /* 0x0000000e190e7209 */ /* 0x000fe20007800000 */
[----:B------:R-:W3:Y:S01]  /*43c0*/  LDC R34, c[0x0][0x28c] ;  /* 0x0000a300ff227b82 */ /* 0x000ee20000000800 */
[----:B------:R-:W-:Y:S02]  /*43d0*/  FMNMX R23, R5, R26, !PT ;  /* 0x0000001a05177209 */ /* 0x000fe40007800000 */
[----:B------:R-:W-:Y:S02]  /*43e0*/  FMNMX R21, R31, R14, !PT ;  /* 0x0000000e1f157209 */ /* 0x000fe40007800000 */
[----:B------:R-:W-:Y:S02]  /*43f0*/  FSEL R15, R57, -INF , !P4 ;  /* 0xff800000390f7808 */ /* 0x000fe40006000000 */
[----:B------:R-:W-:-:S02]  /*4400*/  FSEL R59, R59, -INF , !P4 ;  /* 0xff8000003b3b7808 */ /* 0x000fc40006000000 */
[----:B------:R-:W-:Y:S02]  /*4410*/  FMNMX R30, R40, R23, !PT ;  /* 0x00000017281e7209 */ /* 0x000fe40007800000 */
[----:B-1----:R-:W-:Y:S02]  /*4420*/  ISETP.GE.AND P4, PT, R13, R36, PT ;  /* 0x000000240d00720c */ /* 0x002fe40003f86270 */
[----:B------:R-:W-:Y:S01]  /*4430*/  IADD3 R13, R0, 0x60, RZ ;  /* 0x00000060000d7810 */ /* 0x000fe20007ffe0ff */
[----:B------:R-:W1:Y:S01]  /*4440*/  LDC R36, c[0x0][0x28c] ;  /* 0x0000a300ff247b82 */ /* 0x000e620000000800 */
[----:B------:R-:W-:Y:S02]  /*4450*/  FMNMX R26, R4, R21, !PT ;  /* 0x00000015041a7209 */ /* 0x000fe40007800000 */
[----:B------:R-:W-:Y:S02]  /*4460*/  FMNMX R21, R41, R30, !PT ;  /* 0x0000001e29157209 */ /* 0x000fe40007800000 */
[----:B------:R-:W-:-:S02]  /*4470*/  FSEL R14, R60, -INF , !P6 ;  /* 0xff8000003c0e7808 */ /* 0x000fc40007000000 */
[----:B------:R-:W-:Y:S02]  /*4480*/  FSEL R62, R62, -INF , !P6 ;  /* 0xff8000003e3e7808 */ /* 0x000fe40007000000 */
[----:B-----5:R-:W-:Y:S02]  /*4490*/  ISETP.GE.AND P6, PT, R13, R38, PT ;  /* 0x000000260d00720c */ /* 0x020fe40003fc6270 */
[----:B------:R-:W-:Y:S01]  /*44a0*/  FMNMX R13, R3, R26, !PT ;  /* 0x0000001a030d7209 */ /* 0x000fe20007800000 */
[----:B------:R-:W4:Y:S01]  /*44b0*/  LDC R38, c[0x0][0x28c] ;  /* 0x0000a300ff267b82 */ /* 0x000f220000000800 */
[----:B------:R-:W-:Y:S01]  /*44c0*/  FMNMX R30, R44, R21, !PT ;  /* 0x000000152c1e7209 */ /* 0x000fe20007800000 */
[----:B------:R-:W-:Y:S01]  /*44d0*/  VIADD R21, R0, 0x61 ;  /* 0x0000006100157836 */ /* 0x000fe20000000000 */
[----:B------:R-:W-:Y:S02]  /*44e0*/  FMNMX R26, R2, R13, !PT ;  /* 0x0000000d021a7209 */ /* 0x000fe40007800000 */
[----:B------:R-:W-:-:S02]  /*44f0*/  FMNMX R33, R45, R30, !PT ;  /* 0x0000001e2d217209 */ /* 0x000fc40007800000 */
[----:B------:R-:W-:Y:S02]  /*4500*/  FMNMX R23, R39, R26, !PT ;  /* 0x0000001a27177209 */ /* 0x000fe40007800000 */
[----:B------:R-:W-:Y:S02]  /*4510*/  FMNMX R33, R48, R33, !PT ;  /* 0x0000002130217209 */ /* 0x000fe40007800000 */
[----:B------:R-:W-:Y:S02]  /*4520*/  FMNMX R26, R42, R23, !PT ;  /* 0x000000172a1a7209 */ /* 0x000fe40007800000 */
[----:B------:R-:W-:Y:S02]  /*4530*/  FMNMX R30, R12, R33, !PT ;  /* 0x000000210c1e7209 */ /* 0x000fe40007800000 */
[----:B------:R-:W-:Y:S02]  /*4540*/  FSEL R13, R61, -INF , !P1 ;  /* 0xff8000003d0d7808 */ /* 0x000fe40004800000 */
[----:B------:R-:W-:-:S02]  /*4550*/  FSEL R63, R63, -INF , !P1 ;  /* 0xff8000003f3f7808 */ /* 0x000fc40004800000 */
[----:B---3--:R-:W-:Y:S02]  /*4560*/  ISETP.GE.AND P1, PT, R21, R34, PT ;  /* 0x000000221500720c */ /* 0x008fe40003f26270 */
[----:B------:R-:W-:Y:S02]  /*4570*/  IADD3 R21, R0, 0x68, RZ ;  /* 0x0000006800157810 */ /* 0x000fe40007ffe0ff */
[----:B------:R-:W-:Y:S02]  /*4580*/  FMNMX R23, R43, R26, !PT ;  /* 0x0000001a2b177209 */ /* 0x000fe40007800000 */
[----:B------:R-:W-:Y:S02]  /*4590*/  FMNMX R33, R11, R30, !PT ;  /* 0x0000001e0b217209 */ /* 0x000fe40007800000 */
[----:B------:R-:W-:Y:S02]  /*45a0*/  FSEL R64, R64, -INF , !P2 ;  /* 0xff80000040407808 */ /* 0x000fe40005000000 */
[----:B------:R-:W-:-:S02]  /*45b0*/  FSEL R66, R66, -INF , !P2 ;  /* 0xff80000042427808 */ /* 0x000fc40005000000 */
[----:B-1----:R-:W-:Y:S02]  /*45c0*/  ISETP.GE.AND P2, PT, R21, R36, PT ;  /* 0x000000241500720c */ /* 0x002fe40003f46270 */
[----:B------:R-:W-:Y:S01]  /*45d0*/  FMNMX R26, R46, R23, !PT ;  /* 0x000000172e1a7209 */ /* 0x000fe20007800000 */
[----:B------:R-:W-:Y:S01]  /*45e0*/  VIADD R23, R0, 0x69 ;  /* 0x0000006900177836 */ /* 0x000fe20000000000 */
[----:B------:R-:W-:Y:S01]  /*45f0*/  FMNMX R21, R10, R33, !PT ;  /* 0x000000210a157209 */ /* 0x000fe20007800000 */
[----:B------:R-:W1:Y:S01]  /*4600*/  LDC R36, c[0x0][0x604] ;  /* 0x00018100ff247b82 */ /* 0x000e620000000800 */
[----:B------:R-:W-:Y:S02]  /*4610*/  FMNMX R33, R47, R26, !PT ;  /* 0x0000001a2f217209 */ /* 0x000fe40007800000 */
[----:B------:R-:W-:Y:S02]  /*4620*/  FMNMX R26, R56, R21, !PT ;  /* 0x00000015381a7209 */ /* 0x000fe40007800000 */
[----:B------:R-:W-:-:S02]  /*4630*/  FMNMX R30, R50, R33, !PT ;  /* 0x00000021321e7209 */ /* 0x000fc40007800000 */
[----:B------:R-:W-:Y:S02]  /*4640*/  FMNMX R35, R15, R26, !PT ;  /* 0x0000001a0f237209 */ /* 0x000fe40007800000 */
[----:B------:R-:W-:Y:S02]  /*4650*/  FMNMX R33, R51, R30, !PT ;  /* 0x0000001e33217209 */ /* 0x000fe40007800000 */
[----:B------:R-:W-:Y:S02]  /*4660*/  FMNMX R34, R14, R35, !PT ;  /* 0x000000230e227209 */ /* 0x000fe40007800000 */
[----:B------:R-:W-:Y:S02]  /*4670*/  FMNMX R30, R54, R33, !PT ;  /* 0x00000021361e7209 */ /* 0x000fe40007800000 */
[----:B------:R-:W-:Y:S02]  /*4680*/  FMNMX R35, R13, R34, !PT ;  /* 0x000000220d237209 */ /* 0x000fe40007800000 */
[----:B------:R-:W-:-:S02]  /*4690*/  FMNMX R33, R55, R30, !PT ;  /* 0x0000001e37217209 */ /* 0x000fc40007800000 */
[----:B------:R-:W-:Y:S02]  /*46a0*/  FSEL R21, R65, -INF , !P3 ;  /* 0xff80000041157808 */ /* 0x000fe40005800000 */
[----:B------:R-:W-:Y:S02]  /*46b0*/  FMNMX R34, R64, R35, !PT ;  /* 0x0000002340227209 */ /* 0x000fe40007800000 */
[----:B------:R-:W-:Y:S02]  /*46c0*/  FSEL R67, R67, -INF , !P3 ;  /* 0xff80000043437808 */ /* 0x000fe40005800000 */
[----:B----4-:R-:W-:Y:S02]  /*46d0*/  ISETP.GE.AND P3, PT, R23, R38, PT ;  /* 0x000000261700720c */ /* 0x010fe40003f66270 */
[----:B------:R-:W-:Y:S01]  /*46e0*/  FMNMX R30, R58, R33, !PT ;  /* 0x000000213a1e7209 */ /* 0x000fe20007800000 */
[----:B------:R-:W3:Y:S01]  /*46f0*/  LDC R38, c[0x0][0x604] ;  /* 0x00018100ff267b82 */ /* 0x000ee20000000800 */
[----:B------:R-:W-:-:S02]  /*4700*/  FSEL R23, R68, -INF , !P5 ;  /* 0xff80000044177808 */ /* 0x000fc40006800000 */
[----:B------:R-:W-:Y:S02]  /*4710*/  FMNMX R34, R21, R34, !PT ;  /* 0x0000002215227209 */ /* 0x000fe40007800000 */
[----:B------:R-:W-:Y:S02]  /*4720*/  FMNMX R33, R59, R30, !PT ;  /* 0x0000001e3b217209 */ /* 0x000fe40007800000 */
[----:B------:R-:W-:Y:S02]  /*4730*/  FSEL R69, R69, -INF , !P4 ;  /* 0xff80000045457808 */ /* 0x000fe40006000000 */
[----:B------:R-:W-:Y:S02]  /*4740*/  FMNMX R34, R23, R34, !PT ;  /* 0x0000002217227209 */ /* 0x000fe40007800000 */
[----:B------:R-:W-:Y:S02]  /*4750*/  IADD3 R26, R0, 0x70, RZ ;  /* 0x00000070001a7810 */ /* 0x000fe40007ffe0ff */
[----:B------:R-:W-:-:S02]  /*4760*/  FMNMX R30, R62, R33, !PT ;  /* 0x000000213e1e7209 */ /* 0x000fc40007800000 */
[----:B------:R-:W-:Y:S02]  /*4770*/  FSEL R72, R72, -INF , !P6 ;  /* 0xff80000048487808 */ /* 0x000fe40007000000 */
[----:B------:R-:W-:Y:S02]  /*4780*/  FMNMX R35, R69, R34, !PT ;  /* 0x0000002245237209 */ /* 0x000fe40007800000 */
[----:B------:R-:W-:Y:S02]  /*4790*/  FSEL R70, R70, -INF , !P5 ;  /* 0xff80000046467808 */ /* 0x000fe40006800000 */
[----:B--2---:R-:W-:Y:S01]  /*47a0*/  ISETP.GE.AND P5, PT, R26, R37, PT ;  /* 0x000000251a00720c */ /* 0x004fe20003fa6270 */
[----:B------:R-:W-:Y:S01]  /*47b0*/  VIADD R26, R0, 0x71 ;  /* 0x00000071001a7836 */ /* 0x000fe20000000000 */
[----:B------:R-:W-:Y:S02]  /*47c0*/  FMNMX R33, R63, R30, !PT ;  /* 0x0000001e3f217209 */ /* 0x000fe40007800000 */
[----:B------:R-:W-:-:S02]  /*47d0*/  FSEL R73, R73, -INF , !P1 ;  /* 0xff80000049497808 */ /* 0x000fc40004800000 */
[----:B------:R-:W-:Y:S02]  /*47e0*/  FMNMX R34, R72, R35, !PT ;  /* 0x0000002348227209 */ /* 0x000fe40007800000 */
[----:B------:R-:W-:Y:S02]  /*47f0*/  FMNMX R30, R66, R33, !PT ;  /* 0x00000021421e7209 */ /* 0x000fe40007800000 */
[----:B------:R-:W-:Y:S02]  /*4800*/  FSEL R37, R71, -INF , !P4 ;  /* 0xff80000047257808 */ /* 0x000fe40006000000 */
[----:B------:R-:W-:Y:S02]  /*4810*/  FSEL R76, R76, -INF , !P2 ;  /* 0xff8000004c4c7808 */ /* 0x000fe40005000000 */
[----:B------:R-:W-:Y:S02]  /*4820*/  FMNMX R33, R73, R34, !PT ;  /* 0x0000002249217209 */ /* 0x000fe40007800000 */
[----:B------:R-:W-:Y:S01]  /*4830*/  ISETP.GE.AND P4, PT, R26, R49, PT ;  /* 0x000000311a00720c */ /* 0x000fe20003f86270 */
[----:B------:R-:W2:Y:S01]  /*4840*/  LDC R34, c[0x0][0x604] ;  /* 0x00018100ff227b82 */ /* 0x000ea20000000800 */
[----:B------:R-:W-:-:S02]  /*4850*/  IADD3 R26, R0, 0x78, RZ ;  /* 0x00000078001a7810 */ /* 0x000fc40007ffe0ff */
[----:B------:R-:W-:Y:S02]  /*4860*/  FMNMX R35, R67, R30, !PT ;  /* 0x0000001e43237209 */ /* 0x000fe40007800000 */
[----:B------:R-:W-:Y:S02]  /*4870*/  FSEL R77, R77, -INF , !P3 ;  /* 0xff8000004d4d7808 */ /* 0x000fe40005800000 */
[----:B------:R-:W-:Y:S01]  /*4880*/  FMNMX R30, R76, R33, !PT ;  /* 0x000000214c1e7209 */ /* 0x000fe20007800000 */
[----:B------:R-:W-:Y:S01]  /*4890*/  VIADD R33, R0, 0x79 ;  /* 0x0000007900217836 */ /* 0x000fe20000000000 */
[----:B------:R-:W-:Y:S02]  /*48a0*/  FSEL R74, R74, -INF , !P6 ;  /* 0xff8000004a4a7808 */ /* 0x000fe40007000000 */
[----:B------:R-:W-:Y:S02]  /*48b0*/  ISETP.GE.AND P6, PT, R26, R53, PT ;  /* 0x000000351a00720c */ /* 0x000fe40003fc6270 */
[----:B------:R-:W-:Y:S01]  /*48c0*/  FMNMX R26, R70, R35, !PT ;  /* 0x00000023461a7209 */ /* 0x000fe20007800000 */
[----:B------:R-:W4:Y:S01]  /*48d0*/  LDC R53, c[0x0][0x604] ;  /* 0x00018100ff357b82 */ /* 0x000f220000000800 */
[----:B------:R-:W-:-:S02]  /*48e0*/  FSEL R80, R80, -INF , !P5 ;  /* 0xff80000050507808 */ /* 0x000fc40006800000 */
[----:B------:R-:W-:Y:S02]  /*48f0*/  FMNMX R49, R77, R30, !PT ;  /* 0x0000001e4d317209 */ /* 0x000fe40007800000 */
[----:B------:R-:W-:Y:S02]  /*4900*/  FMNMX R35, R37, R26, !PT ;  /* 0x0000001a25237209 */ /* 0x000fe40007800000 */
[----:B------:R-:W-:Y:S02]  /*4910*/  FSEL R81, R81, -INF , !P4 ;  /* 0xff80000051517808 */ /* 0x000fe40006000000 */
[----:B------:R-:W-:Y:S02]  /*4920*/  FMNMX R30, R80, R49, !PT ;  /* 0x00000031501e7209 */ /* 0x000fe40007800000 */
[----:B------:R-:W-:Y:S01]  /*4930*/  FSEL R75, R75, -INF , !P1 ;  /* 0xff8000004b4b7808 */ /* 0x000fe20004800000 */
[----:B------:R-:W5:Y:S01]  /*4940*/  LDC R49, c[0x0][0x604] ;  /* 0x00018100ff317b82 */ /* 0x000f620000000800 */
[----:B------:R-:W-:-:S02]  /*4950*/  FMNMX R26, R74, R35, !PT ;  /* 0x000000234a1a7209 */ /* 0x000fc40007800000 */
[----:B------:R-:W-:Y:S02]  /*4960*/  ISETP.GE.AND P1, PT, R33, R194, PT ;  /* 0x000000c22100720c */ /* 0x000fe40003f26270 */
[----:B------:R-:W-:Y:S02]  /*4970*/  FSEL R84, R84, -INF , !P6 ;  /* 0xff80000054547808 */ /* 0x000fe40007000000 */
[----:B------:R-:W-:Y:S02]  /*4980*/  FMNMX R35, R81, R30, !PT ;  /* 0x0000001e51237209 */ /* 0x000fe40007800000 */
[----:B------:R-:W-:Y:S02]  /*4990*/  FSEL R85, R85, -INF , !P1 ;  /* 0xff80000055557808 */ /* 0x000fe40004800000 */
[----:B------:R-:W-:Y:S02]  /*49a0*/  FMNMX R30, R84, R35, !PT ;  /* 0x00000023541e7209 */ /* 0x000fe40007800000 */
[----:B------:R-:W-:-:S02]  /*49b0*/  FSEL R78, R78, -INF , !P2 ;  /* 0xff8000004e4e7808 */ /* 0x000fc40005000000 */
[----:B------:R-:W-:Y:S02]  /*49c0*/  FMNMX R30, R85, R30, !PT ;  /* 0x0000001e551e7209 */ /* 0x000fe40007800000 */
[----:B------:R-:W-:Y:S02]  /*49d0*/  FMNMX R33, R75, R26, !PT ;  /* 0x0000001a4b217209 */ /* 0x000fe40007800000 */
[----:B------:R-:W-:Y:S01]  /*49e0*/  FSEL R79, R79, -INF , !P3 ;  /* 0xff8000004f4f7808 */ /* 0x000fe20005800000 */
[----:B------:R-:W1:Y:S01]  /*49f0*/  SHFL.BFLY PT, R35, R30, 0x1, 0x1f ;  /* 0x0c201f001e237f89 */ /* 0x000e6200000e0000 */
[----:B------:R-:W-:Y:S02]  /*4a00*/  FMNMX R26, R78, R33, !PT ;  /* 0x000000214e1a7209 */ /* 0x000fe40007800000 */
[----:B------:R-:W-:Y:S02]  /*4a10*/  FSEL R82, R82, -INF , !P5 ;  /* 0xff80000052527808 */ /* 0x000fe40006800000 */
[----:B------:R-:W-:-:S02]  /*4a20*/  FMNMX R33, R79, R26, !PT ;  /* 0x0000001a4f217209 */ /* 0x000fc40007800000 */
[----:B------:R-:W-:Y:S02]  /*4a30*/  FSEL R83, R83, -INF , !P4 ;  /* 0xff80000053537808 */ /* 0x000fe40006000000 */
[----:B------:R-:W-:Y:S02]  /*4a40*/  FMNMX R26, R82, R33, !PT ;  /* 0x00000021521a7209 */ /* 0x000fe40007800000 */
[----:B------:R-:W-:Y:S01]  /*4a50*/  FSEL R86, R86, -INF , !P6 ;  /* 0xff80000056567808 */ /* 0x000fe20007000000 */
[----:B------:R-:W4:Y:S01]  /*4a60*/  SYNCS.PHASECHK.TRANS64.TRYWAIT P6, [R88+URZ+0x90008], R19 ;  /* 0x09000813580075a7 */ /* 0x000f2200080c017f */
[----:B------:R-:W-:Y:S02]  /*4a70*/  FMNMX R33, R83, R26, !PT ;  /* 0x0000001a53217209 */ /* 0x000fe40007800000 */
[----:B------:R-:W-:Y:S02]  /*4a80*/  FSEL R87, R87, -INF , !P1 ;  /* 0xff80000057577808 */ /* 0x000fe40004800000 */
[----:B------:R-:W-:-:S04]  /*4a90*/  FMNMX R26, R86, R33, !PT ;  /* 0x00000021561a7209 */ /* 0x000fc80007800000 */
[----:B------:R-:W-:Y:S02]  /*4aa0*/  FMNMX R26, R87, R26, !PT ;  /* 0x0000001a571a7209 */ /* 0x000fe40007800000 */
[----:B-1----:R-:W-:-:S03]  /*4ab0*/  FMNMX R35, R30, R35, !PT ;  /* 0x000000231e237209 */ /* 0x002fc60007800000 */
[----:B------:R-:W1:Y:S04]  /*4ac0*/  SHFL.BFLY PT, R33, R26, 0x1, 0x1f ;  /* 0x0c201f001a217f89 */ /* 0x000e6800000e0000 */
[----:B------:R-:W3:Y:S01]  /*4ad0*/  SHFL.BFLY PT, R216, R35, 0x2, 0x1f ;  /* 0x0c401f0023d87f89 */ /* 0x000ee200000e0000 */
[----:B-1----:R-:W-:Y:S02]  /*4ae0*/  FMNMX R33, R26, R33, !PT ;  /* 0x000000211a217209 */ /* 0x002fe40007800000 */
[----:B------:R-:W1:Y:S01]  /*4af0*/  LDC R26, c[0x0][0x604] ;  /* 0x00018100ff1a7b82 */ /* 0x000e620000000800 */
[----:B---3--:R-:W-:Y:S02]  /*4b00*/  FMNMX R216, R35, R216, !PT ;  /* 0x000000d823d87209 */ /* 0x008fe40007800000 */
[----:B------:R-:W3:Y:S02]  /*4b10*/  SHFL.BFLY PT, R30, R33, 0x2, 0x1f ;  /* 0x0c401f00211e7f89 */ /* 0x000ee400000e0000 */
[----:B------:R-:W-:-:S04]  /*4b20*/  FSETP.NEU.AND P1, PT, R216, -INF , PT ;  /* 0xff800000d800780b */ /* 0x000fc80003f2d000 */
[----:B------:R-:W-:-:S05]  /*4b30*/  FSEL R187, R216, RZ, P1 ;  /* 0x000000ffd8bb7208 */ /* 0x000fca0000800000 */
[----:B--2---:R-:W-:Y:S02]  /*4b40*/  FMUL R187, R187, R34 ;  /* 0x00000022bbbb7220 */ /* 0x004fe40000400000 */
[----:B------:R-:W2:Y:S02]  /*4b50*/  LDC R34, c[0x0][0x604] ;  /* 0x00018100ff227b82 */ /* 0x000ea40000000800 */
[--C-:B------:R-:W-:Y:S01]  /*4b60*/  FFMA R24, R24, R36, -R187.reuse ;  /* 0x0000002418187223 */ /* 0x100fe200000008bb */
[--C-:B------:R-:W-:Y:S01]  /*4b70*/  FFMA R16, R16, R38, -R187.reuse ;  /* 0x0000002610107223 */ /* 0x100fe200000008bb */
[----:B-----5:R-:W-:-:S03]  /*4b80*/  FFMA R28, R28, R49, -R187 ;  /* 0x000000311c1c7223 */ /* 0x020fc600000008bb */
[----:B------:R-:W-:Y:S01]  /*4b90*/  FSETP.GEU.AND P4, PT, R24, -126, PT ;  /* 0xc2fc00001800780b */ /* 0x000fe20003f8e000 */
[----:B-1----:R-:W-:Y:S01]  /*4ba0*/  FFMA R22, R22, R26, -R187 ;  /* 0x0000001a16167223 */ /* 0x002fe200000008bb */
[----:B------:R-:W-:Y:S01]  /*4bb0*/  FSETP.GEU.AND P5, PT, R16, -126, PT ;  /* 0xc2fc00001000780b */ /* 0x000fe20003fae000 */
[----:B------:R-:W1:Y:S01]  /*4bc0*/  LDC R26, c[0x0][0x604] ;  /* 0x00018100ff1a7b82 */ /* 0x000e620000000800 */
[----:B---3--:R-:W-:Y:S02]  /*4bd0*/  FMNMX R217, R33, R30, !PT ;  /* 0x0000001e21d97209 */ /* 0x008fe40007800000 */
[----:B------:R-:W-:Y:S02]  /*4be0*/  FSETP.GEU.AND P3, PT, R28, -126, PT ;  /* 0xc2fc00001c00780b */ /* 0x000fe40003f6e000 */
[C---:B------:R-:W-:Y:S02]  /*4bf0*/  FSETP.NEU.AND P1, PT, R217.reuse, -INF , PT ;  /* 0xff800000d900780b */ /* 0x040fe40003f2d000 */
[----:B------:R-:W-:Y:S01]  /*4c00*/  P2R R49, PR, RZ, 0x8 ;  /* 0x00000008ff317803 */ /* 0x000fe20000000000 */
[----:B------:R-:W3:Y:S01]  /*4c10*/  LDC R30, c[0x0][0x604] ;  /* 0x00018100ff1e7b82 */ /* 0x000ee20000000800 */
[----:B------:R-:W-:Y:S01]  /*4c20*/  FSEL R36, R217, RZ, P1 ;  /* 0x000000ffd9247208 */ /* 0x000fe20000800000 */
[----:B------:R-:W-:Y:S01]  /*4c30*/  @!P4 FMUL R24, R24, 0.5 ;  /* 0x3f0000001818c820 */ /* 0x000fe20000400000 */
[----:B------:R-:W-:Y:S01]  /*4c40*/  FSETP.GEU.AND P1, PT, R22, -126, PT ;  /* 0xc2fc00001600780b */ /* 0x000fe20003f2e000 */
[----:B------:R-:W-:-:S02]  /*4c50*/  @!P5 FMUL R16, R16, 0.5 ;  /* 0x3f0000001010d820 */ /* 0x000fc40000400000 */
[----:B------:R-:W5:Y:S01]  /*4c60*/  MUFU.EX2 R38, R24 ;  /* 0x0000001800267308 */ /* 0x000f620000000800 */
[----:B----4-:R-:W-:Y:S01]  /*4c70*/  FMUL R36, R36, R53 ;  /* 0x0000003524247220 */ /* 0x010fe20000400000 */
[----:B------:R-:W4:Y:S01]  /*4c80*/  LDC R33, c[0x0][0x604] ;  /* 0x00018100ff217b82 */ /* 0x000f220000000800 */
[----:B------:R-:W-:Y:S02]  /*4c90*/  @!P3 FMUL R28, R28, 0.5 ;  /* 0x3f0000001c1cb820 */ /* 0x000fe40000400000 */
[----:B--2---:R-:W-:-:S03]  /*4ca0*/  FFMA R29, R29, R34, -R36 ;  /* 0x000000221d1d7223 */ /* 0x004fc60000000824 */
[----:B------:R-:W2:Y:S01]  /*4cb0*/  MUFU.EX2 R191, R16 ;  /* 0x0000001000bf7308 */ /* 0x000ea20000000800 */
[----:B-1----:R-:W-:Y:S01]  /*4cc0*/  FFMA R25, R25, R26, -R36 ;  /* 0x0000001a19197223 */ /* 0x002fe20000000824 */
[----:B------:R-:W-:Y:S01]  /*4cd0*/  FSETP.GEU.AND P2, PT, R29, -126, PT ;  /* 0xc2fc00001d00780b */ /* 0x000fe20003f4e000 */
[----:B------:R-:W-:-:S05]  /*4ce0*/  @!P1 FMUL R22, R22, 0.5 ;  /* 0x3f00000016169820 */ /* 0x000fca0000400000 */
[----:B------:R1:W1:Y:S01]  /*4cf0*/  MUFU.EX2 R190, R28 ;  /* 0x0000001c00be7308 */ /* 0x0002620000000800 */
[----:B-----5:R-:W-:Y:S01]  /*4d00*/  @!P4 FMUL R38, R38, R38 ;  /* 0x000000262626c220 */ /* 0x020fe20000400000 */
[----:B---3--:R-:W-:Y:S01]  /*4d10*/  FFMA R27, R27, R30, -R36 ;  /* 0x0000001e1b1b7223 */ /* 0x008fe20000000824 */
[----:B------:R-:W-:-:S04]  /*4d20*/  FSETP.GEU.AND P4, PT, R25, -126, PT ;  /* 0xc2fc00001900780b */ /* 0x000fc80003f8e000 */
[----:B------:R-:W-:Y:S01]  /*4d30*/  FSETP.GEU.AND P3, PT, R27, -126, PT ;  /* 0xc2fc00001b00780b */ /* 0x000fe20003f6e000 */
[----:B------:R-:W-:Y:S01]  /*4d40*/  @!P2 FMUL R29, R29, 0.5 ;  /* 0x3f0000001d1da820 */ /* 0x000fe20000400000 */
[----:B--2---:R-:W-:Y:S01]  /*4d50*/  @!P5 FMUL R191, R191, R191 ;  /* 0x000000bfbfbfd220 */ /* 0x004fe20000400000 */
[----:B----4-:R-:W-:Y:S01]  /*4d60*/  FFMA R31, R31, R33, -R36 ;  /* 0x000000211f1f7223 */ /* 0x010fe20000000824 */
[----:B------:R2:W3:Y:S04]  /*4d70*/  MUFU.EX2 R189, R22 ;  /* 0x0000001600bd7308 */ /* 0x0004e80000000800 */
[----:B------:R-:W-:Y:S01]  /*4d80*/  FSETP.GEU.AND P5, PT, R31, -126, PT ;  /* 0xc2fc00001f00780b */ /* 0x000fe20003fae000 */
[----:B------:R-:W-:-:S03]  /*4d90*/  @!P4 FMUL R25, R25, 0.5 ;  /* 0x3f0000001919c820 */ /* 0x000fc60000400000 */
[----:B------:R2:W4:Y:S01]  /*4da0*/  MUFU.EX2 R24, R29 ;  /* 0x0000001d00187308 */ /* 0x0005220000000800 */
[----:B------:R-:W-:-:S07]  /*4db0*/  @!P3 FMUL R27, R27, 0.5 ;  /* 0x3f0000001b1bb820 */ /* 0x000fce0000400000 */
[----:B------:R2:W1:Y:S01]  /*4dc0*/  MUFU.EX2 R35, R27 ;  /* 0x0000001b00237308 */ /* 0x0004620000000800 */
[----:B------:R-:W-:-:S07]  /*4dd0*/  @!P5 FMUL R31, R31, 0.5 ;  /* 0x3f0000001f1fd820 */ /* 0x000fce0000400000 */
[----:B------:R2:W1:Y:S08]  /*4de0*/  MUFU.EX2 R16, R25 ;  /* 0x0000001900107308 */ /* 0x0004700000000800 */
[----:B------:R2:W1:Y:S01]  /*4df0*/  MUFU.EX2 R34, R31 ;  /* 0x0000001f00227308 */ /* 0x0004620000000800 */
[----:B---34-:R-:W-:Y:S05]  /*4e00*/  @!P6 BRA `(.L_x_23) ;  /* 0x000003340028e947 */ /* 0x018fea0003800000 */
.L_x_107:
[----:B------:R-:W-:Y:S01]  /*4e10*/  STL [R1+0x508], R0 ;  /* 0x0005080001007387 */ /* 0x000fe20000100800 */
[----:B------:R-:W-:Y:S01]  /*4e20*/  ISETP.NE.AND P6, PT, R49, RZ, PT ;  /* 0x000000ff3100720c */ /* 0x000fe20003fc5270 */
[----:B------:R-:W-:Y:S01]  /*4e30*/  @!P1 FMUL R189, R189, R189 ;  /* 0x000000bdbdbd9220 */ /* 0x000fe20000400000 */
[----:B------:R-:W-:Y:S01]  /*4e40*/  LOP3.LUT R52, R20, 0x4000000, RZ, 0xfc, !PT ;  /* 0x0400000014347812 */ /* 0x000fe200078efcff */
[----:B------:R-:W-:Y:S01]  /*4e50*/  STL [R1+0x504], R240 ;  /* 0x000504f001007387 */ /* 0x000fe20000100800 */
[----:B------:R-:W-:Y:S01]  /*4e60*/  @!P2 FMUL R24, R24, R24 ;  /* 0x000000181818a220 */ /* 0x000fe20000400000 */
[----:B-1----:R-:W-:Y:S01]  /*4e70*/  @!P3 FMUL R35, R35, R35 ;  /* 0x000000232323b220 */ /* 0x002fe20000400000 */
[----:B--2---:R-:W-:Y:S01]  /*4e80*/  IADD3 R19, R52, 0x2000, RZ ;  /* 0x0000200034137810 */ /* 0x004fe20007ffe0ff */
[----:B------:R-:W-:Y:S01]  /*4e90*/  STL [R1+0x500], R252 ;  /* 0x000500fc01007387 */ /* 0x000fe20000100800 */
[----:B------:R-:W-:Y:S01]  /*4ea0*/  @!P4 FMUL R16, R16, R16 ;  /* 0x000000101010c220 */ /* 0x000fe20000400000 */
[----:B------:R-:W-:Y:S01]  /*4eb0*/  @!P5 FMUL R34, R34, R34 ;  /* 0x000000222222d220 */ /* 0x000fe20000400000 */
[----:B------:R-:W-:Y:S01]  /*4ec0*/  R2UR UR6, R19 ;  /* 0x00000000130672ca */ /* 0x000fe200000e0000 */
[----:B------:R-:W-:Y:S01]  /*4ed0*/  STL [R1+0x4fc], R251 ;  /* 0x0004fcfb01007387 */ /* 0x000fe20000100800 */
[----:B------:R-:W-:Y:S01]  /*4ee0*/  F2FP.F16.F32.PACK_AB R180, R191, R38 ;  /* 0x00000026bfb4723e */ /* 0x000fe200000000ff */
[----:B------:R-:W-:Y:S01]  /*4ef0*/  @!P6 FMUL R190, R190, R190 ;  /* 0x000000bebebee220 */ /* 0x000fe20000400000 */
[----:B------:R-:W-:Y:S01]  /*4f00*/  F2FP.F16.F32.PACK_AB R181, R35, R24 ;  /* 0x0000001823b5723e */ /* 0x000fe200000000ff */
[----:B------:R-:W-:Y:S01]  /*4f10*/  STL [R1+0x4f8], R250 ;  /* 0x0004f8fa01007387 */ /* 0x000fe20000100800 */
[----:B------:R-:W-:Y:S01]  /*4f20*/  F2FP.F16.F32.PACK_AB R183, R34, R16 ;  /* 0x0000001022b7723e */ /* 0x000fe200000000ff */
[----:B------:R-:W-:Y:S01]  /*4f30*/  UMOV UR7, 0x40000040 ;  /* 0x4000004000077882 */ /* 0x000fe20000000000 */
[----:B------:R-:W-:Y:S01]  /*4f40*/  F2FP.F16.F32.PACK_AB R182, R189, R190 ;  /* 0x000000bebdb6723e */ /* 0x000fe200000000ff */
[----:B------:R-:W-:Y:S01]  /*4f50*/  STL [R1+0x4f4], R249 ;  /* 0x0004f4f901007387 */ /* 0x000fe20000100800 */
[----:B------:R-:W1:Y:S03]  /*4f60*/  LDC R20, c[0x0][0x604] ;  /* 0x00018100ff147b82 */ /* 0x000e660000000800 */
[----:B------:R-:W-:Y:S04]  /*4f70*/  STL [R1+0x4f0], R248 ;  /* 0x0004f0f801007387 */ /* 0x000fe80000100800 */
[----:B------:R-:W-:Y:S01]  /*4f80*/  STL [R1+0x4ec], R247 ;  /* 0x0004ecf701007387 */ /* 0x000fe20000100800 */
[----:B------:R-:W2:Y:S03]  /*4f90*/  LDC R22, c[0x0][0x604] ;  /* 0x00018100ff167b82 */ /* 0x000ea60000000800 */
[----:B------:R-:W-:Y:S04]  /*4fa0*/  STL [R1+0x4e8], R246 ;  /* 0x0004e8f601007387 */ /* 0x000fe80000100800 */
[----:B------:R-:W-:Y:S01]  /*4fb0*/  STL [R1+0x4e4], R245 ;  /* 0x0004e4f501007387 */ /* 0x000fe20000100800 */
[----:B------:R-:W3:Y:S03]  /*4fc0*/  LDC R25, c[0x0][0x604] ;  /* 0x00018100ff197b82 */ /* 0x000ee60000000800 */
[----:B------:R-:W-:Y:S04]  /*4fd0*/  STL [R1+0x4e0], R244 ;  /* 0x0004e0f401007387 */ /* 0x000fe80000100800 */
[----:B------:R-:W-:Y:S01]  /*4fe0*/  STL [R1+0x4dc], R243 ;  /* 0x0004dcf301007387 */ /* 0x000fe20000100800 */
[----:B------:R-:W4:Y:S03]  /*4ff0*/  LDC R19, c[0x0][0x604] ;  /* 0x00018100ff137b82 */ /* 0x000f260000000800 */
        /* <DEDUP_REMOVED lines=19> */
[----:B------:R-:W-:Y:S01]  /*5130*/  STL.64 [R1+0x1228], R86 ;  /* 0x0012285601007387 */ /* 0x000fe20000100a00 */
[----:B------:R-:W1:Y:S03]  /*5140*/  LDC R184, c[0x0][0x604] ;  /* 0x00018100ffb87b82 */ /* 0x000e660000000800 */
[----:B------:R-:W-:Y:S04]  /*5150*/  STL.64 [R1+0x1220], R84 ;  /* 0x0012205401007387 */ /* 0x000fe80000100a00 */
[----:B------:R-:W-:Y:S01]  /*5160*/  STL.64 [R1+0x1218], R82 ;  /* 0x0012185201007387 */ /* 0x000fe20000100a00 */
[----:B------:R-:W2:Y:S03]  /*5170*/  LDC R158, c[0x0][0x604] ;  /* 0x00018100ff9e7b82 */ /* 0x000ea60000000800 */
[----:B------:R-:W-:Y:S04]  /*5180*/  STL.64 [R1+0x1210], R80 ;  /* 0x0012105001007387 */ /* 0x000fe80000100a00 */
[----:B------:R-:W-:Y:S01]  /*5190*/  STL.64 [R1+0x1208], R78 ;  /* 0x0012084e01007387 */ /* 0x000fe20000100a00 */
[----:B------:R-:W3:Y:S03]  /*51a0*/  LDC R156, c[0x0][0x604] ;  /* 0x00018100ff9c7b82 */ /* 0x000ee60000000800 */
[----:B------:R-:W-:Y:S04]  /*51b0*/  STL.64 [R1+0x1200], R76 ;  /* 0x0012004c01007387 */ /* 0x000fe80000100a00 */
[----:B------:R-:W-:Y:S01]  /*51c0*/  STL.64 [R1+0x11f8], R74 ;  /* 0x0011f84a01007387 */ /* 0x000fe20000100a00 */
[----:B------:R-:W4:Y:S03]  /*51d0*/  LDC R185, c[0x0][0x604] ;  /* 0x00018100ffb97b82 */ /* 0x000f260000000800 */
[----:B------:R-:W-:Y:S04]  /*51e0*/  STL.64 [R1+0x11f0], R72 ;  /* 0x0011f04801007387 */ /* 0x000fe80000100a00 */
[----:B------:R-:W-:Y:S01]  /*51f0*/  STL [R1+0x11ec], R70 ;  /* 0x0011ec4601007387 */ /* 0x000fe20000100800 */
[----:B------:R-:W1:Y:S03]  /*5200*/  LDC R186, c[0x0][0x604] ;  /* 0x00018100ffba7b82 */ /* 0x000e660000000800 */
[----:B------:R-:W-:Y:S04]  /*5210*/  STL [R1+0x11e8], R69 ;  /* 0x0011e84501007387 */ /* 0x000fe80000100800 */
[----:B------:R-:W-:Y:S04]  /*5220*/  STL.64 [R1+0x11e0], R66 ;  /* 0x0011e04201007387 */ /* 0x000fe80000100a00 */
[----:B------:R-:W-:Y:S04]  /*5230*/  STL [R1+0x11d8], R64 ;  /* 0x0011d84001007387 */ /* 0x000fe80000100800 */
[----:B------:R-:W-:Y:S04]  /*5240*/  STL.64 [R1+0x11d0], R62 ;  /* 0x0011d03e01007387 */ /* 0x000fe80000100a00 */
[----:B------:R-:W-:Y:S04]  /*5250*/  STL.64 [R1+0x11c8], R58 ;  /* 0x0011c83a01007387 */ /* 0x000fe80000100a00 */
[----:B------:R-:W-:Y:S04]  /*5260*/  STL [R1+0x11c0], R56 ;  /* 0x0011c03801007387 */ /* 0x000fe80000100800 */
[----:B------:R-:W-:Y:S04]  /*5270*/  STL.64 [R1+0x11b8], R54 ;  /* 0x0011b83601007387 */ /* 0x000fe80000100a00 */
[----:B------:R-:W-:Y:S04]  /*5280*/  STL [R1+0x11b0], R52 ;  /* 0x0011b03401007387 */ /* 0x000fe80000100800 */
[----:B------:R-:W-:Y:S04]  /*5290*/  STL.64 [R1+0x11a8], R50 ;  /* 0x0011a83201007387 */ /* 0x000fe80000100a00 */
[----:B------:R-:W-:Y:S04]  /*52a0*/  STL [R1+0x11a0], R48 ;  /* 0x0011a03001007387 */ /* 0x000fe80000100800 */
[----:B------:R-:W-:Y:S04]  /*52b0*/  STL.64 [R1+0x1198], R46 ;  /* 0x0011982e01007387 */ /* 0x000fe80000100a00 */
[----:B------:R-:W-:Y:S04]  /*52c0*/  STL.64 [R1+0x1190], R44 ;  /* 0x0011902c01007387 */ /* 0x000fe80000100a00 */
[----:B------:R-:W-:Y:S04]  /*52d0*/  STL.64 [R1+0x1188], R42 ;  /* 0x0011882a01007387 */ /* 0x000fe80000100a00 */
[----:B------:R-:W-:Y:S04]  /*52e0*/  STL.64 [R1+0x1180], R40 ;  /* 0x0011802801007387 */ /* 0x000fe80000100a00 */
[----:B------:R-:W-:Y:S04]  /*52f0*/  STL.64 [R1+0x1178], R38 ;  /* 0x0011782601007387 */ /* 0x000fe80000100a00 */
[----:B------:R-:W-:Y:S04]  /*5300*/  STL.64 [R1+0x1170], R36 ;  /* 0x0011702401007387 */ /* 0x000fe80000100a00 */
[----:B------:R-:W-:Y:S04]  /*5310*/  STL.64 [R1+0x1168], R34 ;  /* 0x0011682201007387 */ /* 0x000fe80000100a00 */
[----:B------:R2:W-:Y:S04]  /*5320*/  STL [R1+0x1160], R32 ;  /* 0x0011602001007387 */ /* 0x0005e80000100800 */
[----:B------:R-:W-:Y:S04]  /*5330*/  STL [R1+0x115c], R24 ;  /* 0x00115c1801007387 */ /* 0x000fe80000100800 */
[----:B------:R-:W-:Y:S01]  /*5340*/  STL [R1+0x1158], R23 ;  /* 0x0011581701007387 */ /* 0x000fe20000100800 */
[----:B--2---:R-:W-:-:S03]  /*5350*/  WARPGROUP.ARRIVE ;  /* 0x00000000000079c5 */ /* 0x004fc60000000000 */
[----:B------:R-:W-:Y:S03]  /*5360*/  STL [R1+0x1154], R21 ;  /* 0x0011541501007387 */ /* 0x000fe60000100800 */
[----:B------:R-:W-:Y:S03]  /*5370*/  HGMMA.64x256x16.F32 R28, R180, gdesc[UR4].tnspB, RZ, !UPT, gsb0 ;  /* 0x43e00004b41c7df0 */ /* 0x000fe6000c0008ff */
[----:B------:R-:W-:Y:S02]  /*5380*/  WARPGROUP.DEPBAR.LE gsb0, 0x0 ;  /* 0x00008000000079c5 */ /* 0x000fe40000010000 */
[----:B------:R-:W-:Y:S01]  /*5390*/  STL.64 [R1], R28 ;  /* 0x0000001c01007387 */ /* 0x000fe20000100a00 */
[----:B------:R-:W-:Y:S01]  /*53a0*/  MOV R251, R86 ;  /* 0x0000005600fb7202 */ /* 0x000fe20000000f00 */
[----:B------:R-:W-:Y:S01]  /*53b0*/  IMAD.MOV.U32 R250, RZ, RZ, R87 ;  /* 0x000000fffffa7224 */ /* 0x000fe200078e0057 */
[----:B------:R-:W-:Y:S01]  /*53c0*/  MOV R17, R152 ;  /* 0x0000009800117202 */ /* 0x000fe20000000f00 */
[----:B------:R2:W-:Y:S01]  /*53d0*/  STL.64 [R1+0x8], R30 ;  /* 0x0000081e01007387 */ /* 0x0005e20000100a00 */
[----:B------:R-:W-:Y:S01]  /*53e0*/  IMAD.MOV.U32 R252, RZ, RZ, R85 ;  /* 0x000000fffffc7224 */ /* 0x000fe200078e0055 */
[----:B------:R-:W-:Y:S01]  /*53f0*/  MOV R8, R154 ;  /* 0x0000009a00087202 */ /* 0x000fe20000000f00 */
[----:B------:R-:W-:Y:S01]  /*5400*/  IMAD.MOV.U32 R0, RZ, RZ, R155 ;  /* 0x000000ffff007224 */ /* 0x000fe200078e009b */
[----:B------:R-:W-:Y:S01]  /*5410*/  STL.64 [R1+0x10], R32 ;  /* 0x0000102001007387 */ /* 0x000fe20000100a00 */
[----:B------:R-:W3:Y:S01]  /*5420*/  LDC R155, c[0x0][0x604] ;  /* 0x00018100ff9b7b82 */ /* 0x000ee20000000800 */
[----:B------:R-:W-:Y:S01]  /*5430*/  IMAD.MOV.U32 R9, RZ, RZ, R153 ;  /* 0x000000ffff097224 */ /* 0x000fe200078e0099 */
[----:B------:R-:W-:Y:S01]  /*5440*/  MOV R249, R88 ;  /* 0x0000005800f97202 */ /* 0x000fe20000000f00 */
[----:B------:R-:W-:Y:S01]  /*5450*/  STL.64 [R1+0x18], R34 ;  /* 0x0000182201007387 */ /* 0x000fe20000100a00 */
[----:B------:R-:W-:Y:S01]  /*5460*/  IMAD.MOV.U32 R248, RZ, RZ, R89 ;  /* 0x000000fffff87224 */ /* 0x000fe200078e0059 */
[----:B------:R-:W-:Y:S01]  /*5470*/  MOV R247, R90 ;  /* 0x0000005a00f77202 */ /* 0x000fe20000000f00 */
[----:B------:R-:W-:Y:S01]  /*5480*/  IMAD.MOV.U32 R246, RZ, RZ, R91 ;  /* 0x000000fffff67224 */ /* 0x000fe200078e005b */
[----:B------:R-:W-:Y:S01]  /*5490*/  STL.64 [R1+0x20], R36 ;  /* 0x0000202401007387 */ /* 0x000fe20000100a00 */
[----:B--2---:R-:W2:Y:S01]  /*54a0*/  LDC R31, c[0x0][0x604] ;  /* 0x00018100ff1f7b82 */ /* 0x004ea20000000800 */
[----:B------:R-:W-:Y:S01]  /*54b0*/  MOV R245, R92 ;  /* 0x0000005c00f57202 */ /* 0x000fe20000000f00 */
[----:B------:R-:W-:Y:S01]  /*54c0*/  IMAD.MOV.U32 R244, RZ, RZ, R93 ;  /* 0x000000fffff47224 */ /* 0x000fe200078e005d */
[----:B------:R-:W-:Y:S01]  /*54d0*/  STL.64 [R1+0x28], R38 ;  /* 0x0000282601007387 */ /* 0x000fe20000100a00 */
[----:B------:R-:W-:Y:S01]  /*54e0*/  MOV R243, R94 ;  /* 0x0000005e00f37202 */ /* 0x000fe20000000f00 */
[----:B------:R-:W-:Y:S01]  /*54f0*/  IMAD.MOV.U32 R241, RZ, RZ, R95 ;  /* 0x000000fffff17224 */ /* 0x000fe200078e005f */
[----:B------:R-:W-:Y:S01]  /*5500*/  MOV R240, R96 ;  /* 0x0000006000f07202 */ /* 0x000fe20000000f00 */
[----:B------:R-:W-:Y:S01]  /*5510*/  STL.64 [R1+0x30], R40 ;  /* 0x0000302801007387 */ /* 0x000fe20000100a00 */
[----:B------:R-:W2:Y:S01]  /*5520*/  LDC R30, c[0x0][0x604] ;  /* 0x00018100ff1e7b82 */ /* 0x000ea20000000800 */
[----:B------:R-:W-:Y:S01]  /*5530*/  IMAD.MOV.U32 R239, RZ, RZ, R97 ;  /* 0x000000ffffef7224 */ /* 0x000fe200078e0061 */
[----:B------:R-:W-:Y:S01]  /*5540*/  MOV R238, R98 ;  /* 0x0000006200ee7202 */ /* 0x000fe20000000f00 */
[----:B------:R-:W-:Y:S01]  /*5550*/  STL.64 [R1+0x38], R42 ;  /* 0x0000382a01007387 */ /* 0x000fe20000100a00 */
[----:B------:R-:W-:Y:S01]  /*5560*/  IMAD.MOV.U32 R237, RZ, RZ, R99 ;  /* 0x000000ffffed7224 */ /* 0x000fe200078e0063 */
[----:B------:R-:W-:Y:S01]  /*5570*/  MOV R236, R100 ;  /* 0x0000006400ec7202 */ /* 0x000fe20000000f00 */
[----:B------:R-:W-:Y:S01]  /*5580*/  IMAD.MOV.U32 R235, RZ, RZ, R101 ;  /* 0x000000ffffeb7224 */ /* 0x000fe200078e0065 */
[----:B------:R-:W-:Y:S01]  /*5590*/  STL.64 [R1+0x40], R44 ;  /* 0x0000402c01007387 */ /* 0x000fe20000100a00 */
[----:B------:R-:W2:Y:S01]  /*55a0*/  LDC R28, c[0x0][0x604] ;  /* 0x00018100ff1c7b82 */ /* 0x000ea20000000800 */
        /* <DEDUP_REMOVED lines=31> */
[----:B------:R-:W-:Y:S01]  /*57a0*/  MOV R214, R122 ;  /* 0x0000007a00d67202 */ /* 0x000fe20000000f00 */
        /* <DEDUP_REMOVED lines=38> */
[----:B------:R-:W-:Y:S04]  /*5a10*/  STL.64 [R1+0xd0], R80 ;  /* 0x0000d05001007387 */ /* 0x000fe80000100a00 */
[----:B------:R-:W-:Y:S04]  /*5a20*/  STL.64 [R1+0xd8], R82 ;  /* 0x0000d85201007387 */ /* 0x000fe80000100a00 */
[----:B------:R4:W-:Y:S04]  /*5a30*/  STL [R1+0xe0], R84 ;  /* 0x0000e05401007387 */ /* 0x0009e80000100800 */
[----:B------:R-:W2:Y:S04]  /*5a40*/  LDL.LU.64 R86, [R1+0x1228] ;  /* 0x0012280001567983 */ /* 0x000ea80000300a00 */
[----:B----4-:R-:W1:Y:S04]  /*5a50*/  LDL.LU.64 R84, [R1+0x1220] ;  /* 0x0012200001547983 */ /* 0x010e680000300a00 */
[----:B------:R-:W4:Y:S04]  /*5a60*/  LDL.LU.64 R82, [R1+0x1218] ;  /* 0x0012180001527983 */ /* 0x000f280000300a00 */
[----:B------:R-:W3:Y:S04]  /*5a70*/  LDL.LU.64 R80, [R1+0x1210] ;  /* 0x0012100001507983 */ /* 0x000ee80000300a00 */
[----:B------:R-:W4:Y:S04]  /*5a80*/  LDL.LU.64 R78, [R1+0x1208] ;  /* 0x00120800014e7983 */ /* 0x000f280000300a00 */
[----:B------:R-:W2:Y:S04]  /*5a90*/  LDL.LU.64 R76, [R1+0x1200] ;  /* 0x00120000014c7983 */ /* 0x000ea80000300a00 */
[----:B------:R-:W4:Y:S04]  /*5aa0*/  LDL.LU.64 R74, [R1+0x11f8] ;  /* 0x0011f800014a7983 */ /* 0x000f280000300a00 */
[----:B------:R-:W4:Y:S04]  /*5ab0*/  LDL.LU.64 R72, [R1+0x11f0] ;  /* 0x0011f00001487983 */ /* 0x000f280000300a00 */
[----:B------:R-:W4:Y:S04]  /*5ac0*/  LDL.LU R70, [R1+0x11ec] ;  /* 0x0011ec0001467983 */ /* 0x000f280000300800 */
[----:B------:R-:W4:Y:S04]  /*5ad0*/  LDL.LU R69, [R1+0x11e8] ;  /* 0x0011e80001457983 */ /* 0x000f280000300800 */
[----:B------:R-:W4:Y:S04]  /*5ae0*/  LDL.LU.64 R66, [R1+0x11e0] ;  /* 0x0011e00001427983 */ /* 0x000f280000300a00 */
[----:B------:R-:W4:Y:S04]  /*5af0*/  LDL.LU R64, [R1+0x11d8] ;  /* 0x0011d80001407983 */ /* 0x000f280000300800 */
[----:B------:R-:W4:Y:S04]  /*5b00*/  LDL.LU.64 R62, [R1+0x11d0] ;  /* 0x0011d000013e7983 */ /* 0x000f280000300a00 */
[----:B------:R-:W4:Y:S04]  /*5b10*/  LDL.LU.64 R58, [R1+0x11c8] ;  /* 0x0011c800013a7983 */ /* 0x000f280000300a00 */
[----:B------:R-:W4:Y:S04]  /*5b20*/  LDL.LU R56, [R1+0x11c0] ;  /* 0x0011c00001387983 */ /* 0x000f280000300800 */
[----:B------:R-:W4:Y:S04]  /*5b30*/  LDL.LU.64 R54, [R1+0x11b8] ;  /* 0x0011b80001367983 */ /* 0x000f280000300a00 */
[----:B------:R-:W4:Y:S04]  /*5b40*/  LDL.LU R52, [R1+0x11b0] ;  /* 0x0011b00001347983 */ /* 0x000f280000300800 */
[----:B------:R-:W4:Y:S04]  /*5b50*/  LDL.LU.64 R50, [R1+0x11a8] ;  /* 0x0011a80001327983 */ /* 0x000f280000300a00 */
[----:B------:R-:W4:Y:S04]  /*5b60*/  LDL.LU R48, [R1+0x11a0] ;  /* 0x0011a00001307983 */ /* 0x000f280000300800 */
[----:B------:R-:W4:Y:S04]  /*5b70*/  LDL.LU.64 R46, [R1+0x1198] ;  /* 0x00119800012e7983 */ /* 0x000f280000300a00 */
[----:B------:R-:W4:Y:S04]  /*5b80*/  LDL.LU.64 R44, [R1+0x1190] ;  /* 0x00119000012c7983 */ /* 0x000f280000300a00 */
[----:B------:R-:W4:Y:S04]  /*5b90*/  LDL.LU.64 R42, [R1+0x1188] ;  /* 0x00118800012a7983 */ /* 0x000f280000300a00 */
[----:B------:R-:W4:Y:S04]  /*5ba0*/  LDL.LU.64 R40, [R1+0x1180] ;  /* 0x0011800001287983 */ /* 0x000f280000300a00 */
[----:B------:R-:W4:Y:S04]  /*5bb0*/  LDL.LU.64 R38, [R1+0x1178] ;  /* 0x0011780001267983 */ /* 0x000f280000300a00 */
[----:B------:R-:W4:Y:S04]  /*5bc0*/  LDL.LU.64 R36, [R1+0x1170] ;  /* 0x0011700001247983 */ /* 0x000f280000300a00 */
[----:B------:R-:W4:Y:S04]  /*5bd0*/  LDL.LU.64 R34, [R1+0x1168] ;  /* 0x0011680001227983 */ /* 0x000f280000300a00 */
[----:B------:R-:W4:Y:S04]  /*5be0*/  LDL.LU R32, [R1+0x1160] ;  /* 0x0011600001207983 */ /* 0x000f280000300800 */
[----:B------:R-:W4:Y:S04]  /*5bf0*/  LDL.LU R24, [R1+0x115c] ;  /* 0x00115c0001187983 */ /* 0x000f280000300800 */
[----:B------:R-:W4:Y:S04]  /*5c00*/  LDL.LU R23, [R1+0x1158] ;  /* 0x0011580001177983 */ /* 0x000f280000300800 */
[----:B------:R-:W4:Y:S01]  /*5c10*/  LDL.LU R21, [R1+0x1154] ;  /* 0x0011540001157983 */ /* 0x000f220000300800 */
[----:B------:R-:W-:Y:S01]  /*5c20*/  UMOV UR23, 0x40000040 ;  /* 0x4000004000177882 */ /* 0x000fe20000000000 */
[--C-:B-1----:R-:W-:Y:S01]  /*5c30*/  FFMA R186, R84, R186, -R187.reuse ;  /* 0x000000ba54ba7223 */ /* 0x102fe200000008bb */
[--C-:B---3--:R-:W-:Y:S01]  /*5c40*/  FFMA R184, R80, R184, -R187.reuse ;  /* 0x000000b850b87223 */ /* 0x108fe200000008bb */
[--C-:B------:R-:W-:Y:S01]  /*5c50*/  FFMA R185, R81, R185, -R187.reuse ;  /* 0x000000b951b97223 */ /* 0x100fe200000008bb */
[--C-:B--2---:R-:W-:Y:S01]  /*5c60*/  FFMA R158, R76, R158, -R187.reuse ;  /* 0x0000009e4c9e7223 */ /* 0x104fe200000008bb */
[--C-:B------:R-:W-:Y:S01]  /*5c70*/  FFMA R156, R77, R156, -R187.reuse ;  /* 0x0000009c4d9c7223 */ /* 0x100fe200000008bb */
[--C-:B----4-:R-:W-:Y:S01]  /*5c80*/  FFMA R154, R73, R154, -R187.reuse ;  /* 0x0000009a499a7223 */ /* 0x110fe200000008bb */
[--C-:B------:R-:W-:Y:S01]  /*5c90*/  FFMA R152, R69, R152, -R187.reuse ;  /* 0x0000009845987223 */ /* 0x100fe200000008bb */
[--C-:B------:R-:W-:Y:S01]  /*5ca0*/  FFMA R160, R64, R160, -R187.reuse ;  /* 0x000000a040a07223 */ /* 0x100fe200000008bb */
[--C-:B------:R-:W-:Y:S01]  /*5cb0*/  FFMA R164, R56, R164, -R187.reuse ;  /* 0x000000a438a47223 */ /* 0x100fe200000008bb */
[--C-:B------:R-:W-:Y:S01]  /*5cc0*/  FFMA R168, R48, R168, -R187.reuse ;  /* 0x000000a830a87223 */ /* 0x100fe200000008bb */
[----:B------:R-:W-:-:S02]  /*5cd0*/  FFMA R172, R40, R172, -R187 ;  /* 0x000000ac28ac7223 */ /* 0x000fc400000008bb */
[----:B------:R-:W1:Y:S01]  /*5ce0*/  LDC R40, c[0x0][0x604] ;  /* 0x00018100ff287b82 */ /* 0x000e620000000800 */
[--C-:B------:R-:W-:Y:S01]  /*5cf0*/  FFMA R4, R4, R20, -R36.reuse ;  /* 0x0000001404047223 */ /* 0x100fe20000000824 */
[--C-:B------:R-:W-:Y:S01]  /*5d00*/  FFMA R3, R3, R22, -R36.reuse ;  /* 0x0000001603037223 */ /* 0x100fe20000000824 */
[----:B------:R-:W-:-:S05]  /*5d10*/  FFMA R2, R2, R25, -R36 ;  /* 0x0000001902027223 */ /* 0x000fca0000000824 */
[----:B------:R-:W2:Y:S01]  /*5d20*/  LDC R20, c[0x0][0x604] ;  /* 0x00018100ff147b82 */ /* 0x000ea20000000800 */
[--C-:B------:R-:W-:Y:S01]  /*5d30*/  FFMA R31, R43, R31, -R36.reuse ;  /* 0x0000001f2b1f7223 */ /* 0x100fe20000000824 */
[----:B------:R-:W-:Y:S01]  /*5d40*/  FSETP.GEU.AND P2, PT, R4, -126, PT ;  /* 0xc2fc00000400780b */ /* 0x000fe20003f4e000 */
[--C-:B------:R-:W-:Y:S01]  /*5d50*/  FFMA R30, R47, R30, -R36.reuse ;  /* 0x0000001e2f1e7223 */ /* 0x100fe20000000824 */
[----:B------:R-:W-:Y:S01]  /*5d60*/  FSETP.GEU.AND P3, PT, R3, -126, PT ;  /* 0xc2fc00000300780b */ /* 0x000fe20003f6e000 */
[----:B------:R-:W-:Y:S01]  /*5d70*/  FFMA R32, R32, R19, -R187 ;  /* 0x0000001320207223 */ /* 0x000fe200000008bb */
[----:B------:R-:W-:Y:S01]  /*5d80*/  FSETP.GEU.AND P4, PT, R2, -126, PT ;  /* 0xc2fc00000200780b */ /* 0x000fe20003f8e000 */
[--C-:B------:R-:W-:Y:S01]  /*5d90*/  FFMA R28, R55, R28, -R36.reuse ;  /* 0x0000001c371c7223 */ /* 0x100fe20000000824 */
[----:B------:R-:W3:Y:S01]  /*5da0*/  LDC R19, c[0x0][0x604] ;  /* 0x00018100ff137b82 */ /* 0x000ee20000000800 */
[--C-:B------:R-:W-:Y:S01]  /*5db0*/  FFMA R29, R51, R29, -R36.reuse ;  /* 0x0000001d331d7223 */ /* 0x100fe20000000824 */
[----:B------:R-:W-:Y:S01]  /*5dc0*/  FSETP.GEU.AND P1, PT, R32, -126, PT ;  /* 0xc2fc00002000780b */ /* 0x000fe20003f2e000 */
[--C-:B------:R-:W-:Y:S01]  /*5dd0*/  FFMA R26, R63, R26, -R36.reuse ;  /* 0x0000001a3f1a7223 */ /* 0x100fe20000000824 */
[--C-:B------:R-:W-:Y:S01]  /*5de0*/  FFMA R27, R59, R27, -R36.reuse ;  /* 0x0000001b3b1b7223 */ /* 0x100fe20000000824 */
[----:B------:R-:W-:-:S02]  /*5df0*/  FFMA R155, R86, R155, -R36 ;  /* 0x0000009b569b7223 */ /* 0x000fc40000000824 */
[----:B------:R-:W-:Y:S01]  /*5e00*/  @!P2 FMUL R4, R4, 0.5 ;  /* 0x3f0000000404a820 */ /* 0x000fe20000400000 */
[----:B------:R-:W4:Y:S01]  /*5e10*/  LDC R25, c[0x0][0x604] ;  /* 0x00018100ff197b82 */ /* 0x000f220000000800 */
[----:B------:R-:W-:Y:S01]  /*5e20*/  @!P3 FMUL R3, R3, 0.5 ;  /* 0x3f0000000303b820 */ /* 0x000fe20000400000 */
[----:B-1----:R-:W-:Y:S01]  /*5e30*/  FFMA R15, R15, R40, -R187 ;  /* 0x000000280f0f7223 */ /* 0x002fe200000008bb */
[----:B------:R1:W1:Y:S01]  /*5e40*/  MUFU.EX2 R33, R4 ;  /* 0x0000000400217308 */ /* 0x0002620000000800 */
[----:B------:R-:W-:-:S03]  /*5e50*/  @!P4 FMUL R2, R2, 0.5 ;  /* 0x3f0000000202c820 */ /* 0x000fc60000400000 */
[----:B------:R-:W-:Y:S01]  /*5e60*/  @!P1 FMUL R32, R32, 0.5 ;  /* 0x3f00000020209820 */ /* 0x000fe20000400000 */
[----:B--2---:R-:W-:Y:S01]  /*5e70*/  FFMA R42, R42, R20, -R36 ;  /* 0x000000142a2a7223 */ /* 0x004fe20000000824 */
[----:B------:R-:W2:Y:S02]  /*5e80*/  LDC R22, c[0x0][0x604] ;  /* 0x00018100ff167b82 */ /* 0x000ea40000000800 */
[----:B------:R3:W3:Y:S02]  /*5e90*/  MUFU.EX2 R177, R3 ;  /* 0x0000000300b17308 */ /* 0x0006e40000000800 */
[----:B------:R-:W-:-:S04]  /*5ea0*/  FSETP.GEU.AND P6, PT, R42, -126, PT ;  /* 0xc2fc00002a00780b */ /* 0x000fc80003fce000 */
[----:B-1----:R-:W1:Y:S02]  /*5eb0*/  LDC R4, c[0x0][0x604] ;  /* 0x00018100ff047b82 */ /* 0x002e640000000800 */
[----:B------:R3:W3:Y:S01]  /*5ec0*/  MUFU.EX2 R179, R2 ;  /* 0x0000000200b37308 */ /* 0x0006e20000000800 */
[----:B------:R-:W-:Y:S01]  /*5ed0*/  @!P2 FMUL R33, R33, R33 ;  /* 0x000000212121a220 */ /* 0x000fe20000400000 */
[----:B------:R-:W-:Y:S01]  /*5ee0*/  FSETP.GEU.AND P2, PT, R31, -126, PT ;  /* 0xc2fc00001f00780b */ /* 0x000fe20003f4e000 */
[----:B----4-:R-:W-:-:S03]  /*5ef0*/  FFMA R25, R67, R25, -R36 ;  /* 0x0000001943197223 */ /* 0x010fc60000000824 */
[----:B---3--:R-:W3:Y:S01]  /*5f00*/  LDC R3, c[0x0][0x604] ;  /* 0x00018100ff037b82 */ /* 0x008ee20000000800 */
[----:B------:R-:W-:Y:S01]  /*5f10*/  @!P6 FMUL R42, R42, 0.5 ;  /* 0x3f0000002a2ae820 */ /* 0x000fe20000400000 */
[----:B------:R4:W1:Y:S01]  /*5f20*/  MUFU.EX2 R176, R32 ;  /* 0x0000002000b07308 */ /* 0x0008620000000800 */
[----:B------:R-:W-:-:S05]  /*5f30*/  @!P3 FMUL R177, R177, R177 ;  /* 0x000000b1b1b1b220 */ /* 0x000fca0000400000 */
[----:B------:R-:W3:Y:S01]  /*5f40*/  LDC R2, c[0x0][0x604] ;  /* 0x00018100ff027b82 */ /* 0x000ee20000000800 */
[----:B------:R-:W-:Y:S01]  /*5f50*/  @!P2 FMUL R31, R31, 0.5 ;  /* 0x3f0000001f1fa820 */ /* 0x000fe20000400000 */
[----:B------:R-:W3:Y:S01]  /*5f60*/  MUFU.EX2 R173, R42 ;  /* 0x0000002a00ad7308 */ /* 0x000ee20000000800 */
[----:B------:R-:W-:Y:S01]  /*5f70*/  @!P4 FMUL R179, R179, R179 ;  /* 0x000000b3b3b3c220 */ /* 0x000fe20000400000 */
[----:B------:R-:W-:Y:S01]  /*5f80*/  FSETP.GEU.AND P4, PT, R30, -126, PT ;  /* 0xc2fc00001e00780b */ /* 0x000fe20003f8e000 */
[--C-:B----4-:R-:W-:Y:S01]  /*5f90*/  FFMA R32, R39, R19, -R36.reuse ;  /* 0x0000001327207223 */ /* 0x110fe20000000824 */
[--C-:B--2---:R-:W-:Y:S01]  /*5fa0*/  FFMA R22, R75, R22, -R36.reuse ;  /* 0x000000164b167223 */ /* 0x104fe20000000824 */
[----:B-1----:R-:W-:Y:S01]  /*5fb0*/  FFMA R46, R46, R4, -R36 ;  /* 0x000000042e2e7223 */ /* 0x002fe20000000824 */
[----:B------:R-:W1:Y:S02]  /*5fc0*/  LDC R20, c[0x0][0x604] ;  /* 0x00018100ff147b82 */ /* 0x000e640000000800 */
[----:B------:R-:W2:Y:S01]  /*5fd0*/  MUFU.EX2 R31, R31 ;  /* 0x0000001f001f7308 */ /* 0x000ea20000000800 */
[----:B------:R-:W-:Y:S01]  /*5fe0*/  FSETP.GEU.AND P5, PT, R32, -126, PT ;  /* 0xc2fc00002000780b */ /* 0x000fe20003fae000 */
[----:B------:R-:W-:Y:S01]  /*5ff0*/  @!P1 FMUL R176, R176, R176 ;  /* 0x000000b0b0b09220 */ /* 0x000fe20000400000 */
[----:B------:R-:W-:-:S02]  /*6000*/  FSETP.GEU.AND P3, PT, R46, -126, PT ;  /* 0xc2fc00002e00780b */ /* 0x000fc40003f6e000 */
[----:B------:R-:W-:Y:S01]  /*6010*/  FSETP.GEU.AND P1, PT, R184, -126, PT ;  /* 0xc2fc0000b800780b */ /* 0x000fe20003f2e000 */
[----:B---3--:R-:W-:Y:S01]  /*6020*/  FFMA R50, R50, R3, -R36 ;  /* 0x0000000332327223 */ /* 0x008fe20000000824 */
[----:B------:R-:W-:Y:S01]  /*6030*/  @!P4 FMUL R30, R30, 0.5 ;  /* 0x3f0000001e1ec820 */ /* 0x000fe20000400000 */
[----:B------:R-:W3:Y:S01]  /*6040*/  LDC R3, c[0x0][0x604] ;  /* 0x00018100ff037b82 */ /* 0x000ee20000000800 */
[----:B------:R-:W-:Y:S01]  /*6050*/  @!P6 FMUL R173, R173, R173 ;  /* 0x000000adadade220 */ /* 0x000fe20000400000 */
[----:B------:R-:W-:-:S03]  /*6060*/  FSETP.GEU.AND P6, PT, R29, -126, PT ;  /* 0xc2fc00001d00780b */ /* 0x000fc60003fce000 */
[----:B------:R-:W4:Y:S01]  /*6070*/  MUFU.EX2 R30, R30 ;  /* 0x0000001e001e7308 */ /* 0x000f220000000800 */
[--C-:B------:R-:W-:Y:S01]  /*6080*/  FFMA R54, R54, R2, -R36.reuse ;  /* 0x0000000236367223 */ /* 0x100fe20000000824 */
[----:B------:R-:W-:Y:S01]  /*6090*/  @!P5 FMUL R32, R32, 0.5 ;  /* 0x3f0000002020d820 */ /* 0x000fe20000400000 */
[----:B------:R-:W-:Y:S01]  /*60a0*/  @!P3 FMUL R46, R46, 0.5 ;  /* 0x3f0000002e2eb820 */ /* 0x000fe20000400000 */
[----:B--2---:R-:W-:Y:S01]  /*60b0*/  @!P2 FMUL R31, R31, R31 ;  /* 0x0000001f1f1fa220 */ /* 0x004fe20000400000 */
[----:B------:R-:W2:Y:S01]  /*60c0*/  LDC R4, c[0x0][0x604] ;  /* 0x00018100ff047b82 */ /* 0x000ea20000000800 */
[----:B------:R-:W-:Y:S01]  /*60d0*/  FSETP.GEU.AND P2, PT, R54, -126, PT ;  /* 0xc2fc00003600780b */ /* 0x000fe20003f4e000 */
[----:B------:R-:W-:Y:S01]  /*60e0*/  @!P1 FMUL R184, R184, 0.5 ;  /* 0x3f000000b8b89820 */ /* 0x000fe20000400000 */
[----:B------:R-:W3:Y:S02]  /*60f0*/  MUFU.EX2 R175, R46 ;  /* 0x0000002e00af7308 */ /* 0x000ee40000000800 */
[----:B------:R-:W-:Y:S01]  /*6100*/  @!P6 FMUL R29, R29, 0.5 ;  /* 0x3f0000001d1de820 */ /* 0x000fe20000400000 */
[----:B-1----:R-:W-:-:S02]  /*6110*/  FFMA R70, R70, R20, -R36 ;  /* 0x0000001446467223 */ /* 0x002fc40000000824 */
[----:B------:R-:W1:Y:S03]  /*6120*/  LDC R2, c[0x0][0x604] ;  /* 0x00018100ff027b82 */ /* 0x000e660000000800 */
[----:B------:R-:W2:Y:S01]  /*6130*/  MUFU.EX2 R32, R32 ;  /* 0x0000002000207308 */ /* 0x000ea20000000800 */
[----:B----4-:R-:W-:Y:S01]  /*6140*/  @!P4 FMUL R30, R30, R30 ;  /* 0x0000001e1e1ec220 */ /* 0x010fe20000400000 */
[--C-:B---3--:R-:W-:Y:S01]  /*6150*/  FFMA R58, R58, R3, -R36.reuse ;  /* 0x000000033a3a7223 */ /* 0x108fe20000000824 */
[----:B------:R-:W-:Y:S02]  /*6160*/  @!P2 FMUL R54, R54, 0.5 ;  /* 0x3f0000003636a820 */ /* 0x000fe40000400000 */
[----:B------:R-:W3:Y:S02]  /*6170*/  LDC R19, c[0x0][0x604] ;  /* 0x00018100ff137b82 */ /* 0x000ee40000000800 */
[----:B------:R-:W-:Y:S01]  /*6180*/  FSETP.GEU.AND P4, PT, R58, -126, PT ;  /* 0xc2fc00003a00780b */ /* 0x000fe20003f8e000 */
[----:B------:R-:W-:Y:S01]  /*6190*/  @!P3 FMUL R175, R175, R175 ;  /* 0x000000afafafb220 */ /* 0x000fe20000400000 */
[----:B------:R-:W-:Y:S01]  /*61a0*/  FSETP.GEU.AND P3, PT, R28, -126, PT ;  /* 0xc2fc00001c00780b */ /* 0x000fe20003f6e000 */
[----:B------:R-:W4:Y:S01]  /*61b0*/  MUFU.EX2 R171, R54 ;  /* 0x0000003600ab7308 */ /* 0x000f220000000800 */
[----:B--2---:R-:W-:-:S02]  /*61c0*/  FFMA R62, R62, R4, -R36 ;  /* 0x000000043e3e7223 */ /* 0x004fc40000000824 */
[----:B------:R-:W2:Y:S01]  /*61d0*/  LDC R20, c[0x0][0x604] ;  /* 0x00018100ff147b82 */ /* 0x000ea20000000800 */
[----:B------:R-:W-:Y:S01]  /*61e0*/  @!P5 FMUL R32, R32, R32 ;  /* 0x000000202020d220 */ /* 0x000fe20000400000 */
[----:B------:R-:W-:-:S03]  /*61f0*/  FSETP.GEU.AND P5, PT, R50, -126, PT ;  /* 0xc2fc00003200780b */ /* 0x000fc60003fae000 */
[----:B------:R-:W3:Y:S02]  /*6200*/  MUFU.EX2 R29, R29 ;  /* 0x0000001d001d7308 */ /* 0x000ee40000000800 */
[----:B------:R-:W-:Y:S01]  /*6210*/  @!P4 FMUL R58, R58, 0.5 ;  /* 0x3f0000003a3ac820 */ /* 0x000fe20000400000 */
[----:B------:R-:W2:Y:S01]  /*6220*/  LDC R4, c[0x0][0x604] ;  /* 0x00018100ff047b82 */ /* 0x000ea20000000800 */
[----:B------:R-:W-:Y:S01]  /*6230*/  @!P3 FMUL R28, R28, 0.5 ;  /* 0x3f0000001c1cb820 */ /* 0x000fe20000400000 */
[----:B-1----:R-:W-:-:S03]  /*6240*/  FFMA R66, R66, R2, -R36 ;  /* 0x0000000242427223 */ /* 0x002fc60000000824 */
[----:B------:R-:W1:Y:S01]  /*6250*/  MUFU.EX2 R165, R58 ;  /* 0x0000003a00a57308 */ /* 0x000e620000000800 */
[----:B----4-:R-:W-:Y:S01]  /*6260*/  @!P2 FMUL R171, R171, R171 ;  /* 0x000000abababa220 */ /* 0x010fe20000400000 */
[----:B------:R-:W-:Y:S01]  /*6270*/  FSETP.GEU.AND P2, PT, R26, -126, PT ;  /* 0xc2fc00001a00780b */ /* 0x000fe20003f4e000 */
[----:B------:R-:W4:Y:S01]  /*6280*/  LDC R39, c[0x0][0x604] ;  /* 0x00018100ff277b82 */ /* 0x000f220000000800 */
[----:B------:R-:W-:Y:S01]  /*6290*/  @!P5 FMUL R50, R50, 0.5 ;  /* 0x3f0000003232d820 */ /* 0x000fe20000400000 */
[----:B---3--:R-:W-:-:S03]  /*62a0*/  FFMA R74, R74, R19, -R36 ;  /* 0x000000134a4a7223 */ /* 0x008fc60000000824 */
[----:B------:R-:W3:Y:S01]  /*62b0*/  MUFU.EX2 R28, R28 ;  /* 0x0000001c001c7308 */ /* 0x000ee20000000800 */
[----:B------:R-:W-:Y:S01]  /*62c0*/  @!P6 FMUL R29, R29, R29 ;  /* 0x0000001d1d1de220 */ /* 0x000fe20000400000 */
[----:B------:R-:W-:Y:S01]  /*62d0*/  FSETP.GEU.AND P6, PT, R62, -126, PT ;  /* 0xc2fc00003e00780b */ /* 0x000fe20003fce000 */
[----:B------:R-:W4:Y:S01]  /*62e0*/  LDC R19, c[0x0][0x604] ;  /* 0x00018100ff137b82 */ /* 0x000f220000000800 */
[----:B--2---:R-:W-:-:S03]  /*62f0*/  FFMA R78, R78, R20, -R36 ;  /* 0x000000144e4e7223 */ /* 0x004fc60000000824 */
[----:B------:R-:W-:Y:S01]  /*6300*/  @!P2 FMUL R26, R26, 0.5 ;  /* 0x3f0000001a1aa820 */ /* 0x000fe20000400000 */
[----:B------:R-:W2:Y:S01]  /*6310*/  MUFU.EX2 R169, R50 ;  /* 0x0000003200a97308 */ /* 0x000ea20000000800 */
[----:B-1----:R-:W-:Y:S01]  /*6320*/  @!P4 FMUL R165, R165, R165 ;  /* 0x000000a5a5a5c220 */ /* 0x002fe20000400000 */
[----:B------:R-:W-:Y:S01]  /*6330*/  FSETP.GEU.AND P4, PT, R25, -126, PT ;  /* 0xc2fc00001900780b */ /* 0x000fe20003f8e000 */
[----:B------:R-:W-:Y:S01]  /*6340*/  FFMA R4, R7, R4, -R187 ;  /* 0x0000000407047223 */ /* 0x000fe200000008bb */
[----:B------:R-:W1:Y:S03]  /*6350*/  LDC R3, c[0x0][0x604] ;  /* 0x00018100ff037b82 */ /* 0x000e660000000800 */
[----:B------:R-:W-:Y:S01]  /*6360*/  @!P6 FMUL R62, R62, 0.5 ;  /* 0x3f0000003e3ee820 */ /* 0x000fe20000400000 */
[----:B------:R-:W2:Y:S01]  /*6370*/  MUFU.EX2 R26, R26 ;  /* 0x0000001a001a7308 */ /* 0x000ea20000000800 */
[----:B---3--:R-:W-:Y:S01]  /*6380*/  @!P3 FMUL R28, R28, R28 ;  /* 0x0000001c1c1cb220 */ /* 0x008fe20000400000 */
[----:B------:R-:W-:Y:S01]  /*6390*/  FSETP.GEU.AND P3, PT, R66, -126, PT ;  /* 0xc2fc00004200780b */ /* 0x000fe20003f6e000 */
[--C-:B----4-:R-:W-:Y:S01]  /*63a0*/  FFMA R20, R79, R39, -R36.reuse ;  /* 0x000000274f147223 */ /* 0x110fe20000000824 */
[----:B------:R-:W3:Y:S03]  /*63b0*/  LDC R7, c[0x0][0x604] ;  /* 0x00018100ff077b82 */ /* 0x000ee60000000800 */
[----:B------:R-:W-:Y:S01]  /*63c0*/  @!P4 FMUL R25, R25, 0.5 ;  /* 0x3f0000001919c820 */ /* 0x000fe20000400000 */
[----:B------:R-:W4:Y:S01]  /*63d0*/  MUFU.EX2 R167, R62 ;  /* 0x0000003e00a77308 */ /* 0x000f220000000800 */
[----:B--2---:R-:W-:Y:S01]  /*63e0*/  @!P5 FMUL R169, R169, R169 ;  /* 0x000000a9a9a9d220 */ /* 0x004fe20000400000 */
[----:B------:R-:W-:Y:S01]  /*63f0*/  FSETP.GEU.AND P5, PT, R27, -126, PT ;  /* 0xc2fc00001b00780b */ /* 0x000fe20003fae000 */
[----:B------:R-:W-:Y:S01]  /*6400*/  FFMA R82, R82, R19, -R36 ;  /* 0x0000001352527223 */ /* 0x000fe20000000824 */
[----:B------:R-:W2:Y:S03]  /*6410*/  LDC R43, c[0x0][0x604] ;  /* 0x00018100ff2b7b82 */ /* 0x000ea60000000800 */
[----:B------:R-:W-:Y:S01]  /*6420*/  @!P3 FMUL R66, R66, 0.5 ;  /* 0x3f0000004242b820 */ /* 0x000fe20000400000 */
[----:B------:R-:W3:Y:S01]  /*6430*/  MUFU.EX2 R25, R25 ;  /* 0x0000001900197308 */ /* 0x000ee20000000800 */
[----:B------:R-:W-:Y:S01]  /*6440*/  @!P2 FMUL R26, R26, R26 ;  /* 0x0000001a1a1aa220 */ /* 0x000fe20000400000 */
[----:B------:R-:W-:-:S02]  /*6450*/  FSETP.GEU.AND P2, PT, R22, -126, PT ;  /* 0xc2fc00001600780b */ /* 0x000fc40003f4e000 */
[----:B------:R-:W2:Y:S01]  /*6460*/  LDC R19, c[0x0][0x604] ;  /* 0x00018100ff137b82 */ /* 0x000ea20000000800 */
[--C-:B-1----:R-:W-:Y:S02]  /*6470*/  FFMA R3, R6, R3, -R187.reuse ;  /* 0x0000000306037223 */ /* 0x102fe400000008bb */
[----:B------:R-:W-:Y:S01]  /*6480*/  @!P5 FMUL R27, R27, 0.5 ;  /* 0x3f0000001b1bd820 */ /* 0x000fe20000400000 */
[----:B------:R-:W1:Y:S01]  /*6490*/  MUFU.EX2 R161, R66 ;  /* 0x0000004200a17308 */ /* 0x000e620000000800 */
[----:B----4-:R-:W-:Y:S01]  /*64a0*/  @!P6 FMUL R167, R167, R167 ;  /* 0x000000a7a7a7e220 */ /* 0x010fe20000400000 */
[----:B------:R-:W-:Y:S01]  /*64b0*/  FSETP.GEU.AND P6, PT, R74, -126, PT ;  /* 0xc2fc00004a00780b */ /* 0x000fe20003fce000 */
[--C-:B---3--:R-:W-:Y:S01]  /*64c0*/  FFMA R7, R41, R7, -R187.reuse ;  /* 0x0000000729077223 */ /* 0x108fe200000008bb */
[----:B------:R-:W3:Y:S03]  /*64d0*/  LDC R6, c[0x0][0x604] ;  /* 0x00018100ff067b82 */ /* 0x000ee60000000800 */
[----:B------:R-:W-:Y:S01]  /*64e0*/  @!P2 FMUL R22, R22, 0.5 ;  /* 0x3f0000001616a820 */ /* 0x000fe20000400000 */
[----:B------:R-:W4:Y:S01]  /*64f0*/  MUFU.EX2 R27, R27 ;  /* 0x0000001b001b7308 */ /* 0x000f220000000800 */
[----:B------:R-:W-:Y:S01]  /*6500*/  @!P4 FMUL R25, R25, R25 ;  /* 0x000000191919c220 */ /* 0x000fe20000400000 */
[----:B------:R-:W-:Y:S01]  /*6510*/  FSETP.GEU.AND P4, PT, R20, -126, PT ;  /* 0xc2fc00001400780b */ /* 0x000fe20003f8e000 */
[--C-:B--2---:R-:W-:Y:S01]  /*6520*/  FFMA R72, R72, R43, -R187.reuse ;  /* 0x0000002b48487223 */ /* 0x104fe200000008bb */
[----:B------:R-:W2:Y:S03]  /*6530*/  LDC R41, c[0x0][0x604] ;  /* 0x00018100ff297b82 */ /* 0x000ea60000000800 */
[----:B------:R-:W-:Y:S01]  /*6540*/  @!P6 FMUL R74, R74, 0.5 ;  /* 0x3f0000004a4ae820 */ /* 0x000fe20000400000 */
[----:B------:R-:W3:Y:S01]  /*6550*/  MUFU.EX2 R22, R22 ;  /* 0x0000001600167308 */ /* 0x000ee20000000800 */
[----:B-1----:R-:W-:Y:S01]  /*6560*/  @!P3 FMUL R161, R161, R161 ;  /* 0x000000a1a1a1b220 */ /* 0x002fe20000400000 */
[----:B------:R-:W-:Y:S01]  /*6570*/  FSETP.GEU.AND P3, PT, R78, -126, PT ;  /* 0xc2fc00004e00780b */ /* 0x000fe20003f6e000 */
[--C-:B------:R-:W-:Y:S01]  /*6580*/  FFMA R10, R10, R19, -R187.reuse ;  /* 0x000000130a0a7223 */ /* 0x100fe200000008bb */
[----:B------:R-:W1:Y:S03]  /*6590*/  LDC R39, c[0x0][0x604] ;  /* 0x00018100ff277b82 */ /* 0x000e660000000800 */
[----:B------:R-:W-:Y:S01]  /*65a0*/  @!P4 FMUL R20, R20, 0.5 ;  /* 0x3f0000001414c820 */ /* 0x000fe20000400000 */
[----:B------:R-:W2:Y:S01]  /*65b0*/  MUFU.EX2 R157, R74 ;  /* 0x0000004a009d7308 */ /* 0x000ea20000000800 */
        /* <DEDUP_REMOVED lines=11> */
[----:B------:R-:W4:Y:S01]  /*6670*/  MUFU.EX2 R159, R78 ;  /* 0x0000004e009f7308 */ /* 0x000f220000000800 */
[----:B------:R-:W-:Y:S01]  /*6680*/  @!P6 FMUL R157, R157, R157 ;  /* 0x0000009d9d9de220 */ /* 0x000fe20000400000 */
[----:B------:R-:W-:Y:S01]  /*6690*/  FSETP.GEU.AND P6, PT, R172, -126, PT ;  /* 0xc2fc0000ac00780b */ /* 0x000fe20003fce000 */
[--C-:B-1----:R-:W-:Y:S01]  /*66a0*/  FFMA R12, R12, R39, -R187.reuse ;  /* 0x000000270c0c7223 */ /* 0x102fe200000008bb */
[----:B------:R-:W1:Y:S03]  /*66b0*/  LDC R41, c[0x0][0x604] ;  /* 0x00018100ff297b82 */ /* 0x000e660000000800 */
[----:B------:R-:W-:Y:S01]  /*66c0*/  @!P2 FMUL R164, R164, 0.5 ;  /* 0x3f000000a4a4a820 */ /* 0x000fe20000400000 */
[----:B------:R-:W2:Y:S01]  /*66d0*/  MUFU.EX2 R163, R70 ;  /* 0x0000004600a37308 */ /* 0x000ea20000000800 */
[----:B----4-:R-:W-:Y:S01]  /*66e0*/  @!P4 FMUL R20, R20, R20 ;  /* 0x000000141414c220 */ /* 0x010fe20000400000 */
[----:B------:R-:W-:Y:S01]  /*66f0*/  FSETP.GEU.AND P4, PT, R19, -126, PT ;  /* 0xc2fc00001300780b */ /* 0x000fe20003f8e000 */
[----:B------:R-:W-:Y:S01]  /*6700*/  STL [R1+0xd74], R12 ;  /* 0x000d740c01007387 */ /* 0x000fe20000100800 */
[----:B------:R-:W4:Y:S03]  /*6710*/  LDC R39, c[0x0][0x604] ;  /* 0x00018100ff277b82 */ /* 0x000f260000000800 */
[----:B------:R-:W-:Y:S01]  /*6720*/  @!P6 FMUL R172, R172, 0.5 ;  /* 0x3f000000acace820 */ /* 0x000fe20000400000 */
[----:B------:R-:W1:Y:S01]  /*6730*/  MUFU.EX2 R164, R164 ;  /* 0x000000a400a47308 */ /* 0x000e620000000800 */
[----:B------:R-:W-:Y:S01]  /*6740*/  @!P3 FMUL R159, R159, R159 ;  /* 0x0000009f9f9fb220 */ /* 0x000fe20000400000 */
[----:B------:R-:W-:Y:S01]  /*6750*/  FSETP.GEU.AND P3, PT, R72, -126, PT ;  /* 0xc2fc00004800780b */ /* 0x000fe20003f6e000 */
[----:B---3--:R-:W-:Y:S01]  /*6760*/  FFMA R11, R11, R42, -R187 ;  /* 0x0000002a0b0b7223 */ /* 0x008fe200000008bb */
[----:B--2---:R-:W-:-:S03]  /*6770*/  FFMA R37, R37, R44, -R36 ;  /* 0x0000002c25257223 */ /* 0x004fc60000000824 */
[----:B------:R-:W-:Y:S01]  /*6780*/  @!P4 FMUL R19, R19, 0.5 ;  /* 0x3f0000001313c820 */ /* 0x000fe20000400000 */
[----:B------:R-:W2:Y:S01]  /*6790*/  MUFU.EX2 R172, R172 ;  /* 0x000000ac00ac7308 */ /* 0x000ea20000000800 */
[----:B------:R-:W-:Y:S01]  /*67a0*/  @!P5 FMUL R163, R163, R163 ;  /* 0x000000a3a3a3d220 */ /* 0x000fe20000400000 */
[----:B------:R-:W-:Y:S01]  /*67b0*/  FSETP.GEU.AND P5, PT, R82, -126, PT ;  /* 0xc2fc00005200780b */ /* 0x000fe20003fae000 */
[----:B------:R-:W3:Y:S01]  /*67c0*/  LDC R42, c[0x0][0x604] ;  /* 0x00018100ff2a7b82 */ /* 0x000ee20000000800 */
[----:B------:R-:W-:Y:S01]  /*67d0*/  STL [R1+0xd78], R11 ;  /* 0x000d780b01007387 */ /* 0x000fe20000100800 */
[----:B-1----:R-:W-:Y:S02]  /*67e0*/  FFMA R36, R87, R41, -R36 ;  /* 0x0000002957247223 */ /* 0x002fe40000000824 */
[----:B------:R-:W-:Y:S01]  /*67f0*/  @!P3 FMUL R72, R72, 0.5 ;  /* 0x3f0000004848b820 */ /* 0x000fe20000400000 */
[----:B------:R-:W1:Y:S01]  /*6800*/  MUFU.EX2 R19, R19 ;  /* 0x0000001300137308 */ /* 0x000e620000000800 */
[----:B------:R-:W-:Y:S01]  /*6810*/  @!P2 FMUL R164, R164, R164 ;  /* 0x000000a4a4a4a220 */ /* 0x000fe20000400000 */
[----:B------:R-:W-:Y:S01]  /*6820*/  FSETP.GEU.AND P2, PT, R37, -126, PT ;  /* 0xc2fc00002500780b */ /* 0x000fe20003f4e000 */
[----:B------:R-:W3:Y:S01]  /*6830*/  LDC R40, c[0x0][0x604] ;  /* 0x00018100ff287b82 */ /* 0x000ee20000000800 */
[----:B------:R-:W-:Y:S01]  /*6840*/  STL [R1+0xd7c], R10 ;  /* 0x000d7c0a01007387 */ /* 0x000fe20000100800 */
[----:B----4-:R-:W-:-:S02]  /*6850*/  FFMA R14, R14, R39, -R187 ;  /* 0x000000270e0e7223 */ /* 0x010fc400000008bb */
[----:B------:R-:W-:Y:S01]  /*6860*/  @!P5 FMUL R82, R82, 0.5 ;  /* 0x3f0000005252d820 */ /* 0x000fe20000400000 */
[----:B------:R-:W4:Y:S01]  /*6870*/  MUFU.EX2 R188, R72 ;  /* 0x0000004800bc7308 */ /* 0x000f220000000800 */
[----:B--2---:R-:W-:Y:S01]  /*6880*/  @!P6 FMUL R172, R172, R172 ;  /* 0x000000acacace220 */ /* 0x004fe20000400000 */
[----:B------:R-:W-:Y:S01]  /*6890*/  FADD R39, R38, R164 ;  /* 0x000000a426277221 */ /* 0x000fe20000000000 */
[----:B------:R-:W2:Y:S01]  /*68a0*/  LDC R2, c[0x0][0x604] ;  /* 0x00018100ff027b82 */ /* 0x000ea20000000800 */
[----:B------:R-:W-:Y:S01]  /*68b0*/  FSETP.GEU.AND P6, PT, R160, -126, PT ;  /* 0xc2fc0000a000780b */ /* 0x000fe20003fce000 */
[----:B------:R-:W-:Y:S02]  /*68c0*/  STL [R1+0xd80], R15 ;  /* 0x000d800f01007387 */ /* 0x000fe40000100800 */
[----:B------:R-:W-:Y:S01]  /*68d0*/  @!P2 FMUL R37, R37, 0.5 ;  /* 0x3f0000002525a820 */ /* 0x000fe20000400000 */
[----:B------:R-:W4:Y:S01]  /*68e0*/  MUFU.EX2 R153, R82 ;  /* 0x0000005200997308 */ /* 0x000f220000000800 */
[----:B-1----:R-:W-:Y:S01]  /*68f0*/  @!P4 FMUL R19, R19, R19 ;  /* 0x000000131313c220 */ /* 0x002fe20000400000 */
[----:B------:R-:W-:Y:S01]  /*6900*/  FSETP.GEU.AND P4, PT, R36, -126, PT ;  /* 0xc2fc00002400780b */ /* 0x000fe20003f8e000 */
[--C-:B---3--:R-:W-:Y:S01]  /*6910*/  FFMA R13, R13, R42, -R187.reuse ;  /* 0x0000002a0d0d7223 */ /* 0x108fe200000008bb */
[----:B------:R-:W1:Y:S01]  /*6920*/  LDC R43, c[0x0][0x604] ;  /* 0x00018100ff2b7b82 */ /* 0x000e620000000800 */
[----:B------:R-:W-:Y:S03]  /*6930*/  STL [R1+0xd84], R14 ;  /* 0x000d840e01007387 */ /* 0x000fe60000100800 */
[----:B------:R-:W-:Y:S01]  /*6940*/  MUFU.EX2 R184, R184 ;  /* 0x000000b800b87308 */ /* 0x000fe20000000800 */
[----:B----4-:R-:W-:Y:S01]  /*6950*/  @!P3 FMUL R188, R188, R188 ;  /* 0x000000bcbcbcb220 */ /* 0x010fe20000400000 */
[----:B------:R-:W-:Y:S01]  /*6960*/  FSETP.GEU.AND P3, PT, R155, -126, PT ;  /* 0xc2fc00009b00780b */ /* 0x000fe20003f6e000 */
[----:B------:R-:W-:Y:S01]  /*6970*/  FFMA R23, R23, R40, -R187 ;  /* 0x0000002817177223 */ /* 0x000fe200000008bb */
[----:B------:R-:W-:Y:S01]  /*6980*/  FADD R40, R35, R27 ;  /* 0x0000001b23287221 */ /* 0x000fe20000000000 */
[----:B------:R-:W-:Y:S01]  /*6990*/  FADD R38, R172, R188 ;  /* 0x000000bcac267221 */ /* 0x000fe20000000000 */
[----:B------:R-:W-:Y:S01]  /*69a0*/  FADD R35, R31, R22 ;  /* 0x000000161f237221 */ /* 0x000fe20000000000 */
[----:B------:R-:W-:Y:S01]  /*69b0*/  @!P4 FMUL R36, R36, 0.5 ;  /* 0x3f0000002424c820 */ /* 0x000fe20000400000 */
[----:B------:R-:W-:Y:S01]  /*69c0*/  @!P6 FMUL R160, R160, 0.5 ;  /* 0x3f000000a0a0e820 */ /* 0x000fe20000400000 */
[----:B------:R-:W-:Y:S01]  /*69d0*/  FADD R193, R39, R38 ;  /* 0x0000002627c17221 */ /* 0x000fe20000000000 */
[----:B------:R-:W-:Y:S01]  /*69e0*/  FADD R39, R24, R165 ;  /* 0x000000a518277221 */ /* 0x000fe20000000000 */
[----:B------:R-:W-:Y:S01]  /*69f0*/  @!P5 FMUL R153, R153, R153 ;  /* 0x000000999999d220 */ /* 0x000fe20000400000 */
[----:B------:R3:W4:Y:S01]  /*6a00*/  MUFU.EX2 R24, R37 ;  /* 0x0000002500187308 */ /* 0x0007220000000800 */
[----:B------:R-:W-:Y:S01]  /*6a10*/  FSETP.GEU.AND P5, PT, R168, -126, PT ;  /* 0xc2fc0000a800780b */ /* 0x000fe20003fae000 */
[----:B------:R-:W-:Y:S01]  /*6a20*/  FADD R38, R173, R157 ;  /* 0x0000009dad267221 */ /* 0x000fe20000000000 */
[----:B------:R-:W-:Y:S01]  /*6a30*/  @!P3 FMUL R155, R155, 0.5 ;  /* 0x3f0000009b9bb820 */ /* 0x000fe20000400000 */
[----:B------:R-:W-:Y:S01]  /*6a40*/  FADD R40, R40, R35 ;  /* 0x0000002328287221 */ /* 0x000fe20000000000 */
[----:B------:R-:W-:Y:S01]  /*6a50*/  FADD R35, R30, R20 ;  /* 0x000000141e237221 */ /* 0x000fe20000000000 */
[----:B------:R-:W-:Y:S01]  /*6a60*/  FADD R41, R39, R38 ;  /* 0x0000002627297221 */ /* 0x000fe20000000000 */
[----:B------:R-:W-:Y:S01]  /*6a70*/  FADD R39, R33, R161 ;  /* 0x000000a121277221 */ /* 0x000fe20000000000 */
[----:B------:R-:W-:Y:S01]  /*6a80*/  FADD R38, R169, R153 ;  /* 0x00000099a9267221 */ /* 0x000fe20000000000 */
[----:B---3--:R-:W-:Y:S01]  /*6a90*/  FADD R37, R16, R167 ;  /* 0x000000a710257221 */ /* 0x008fe20000000000 */
[----:B------:R-:W-:Y:S01]  /*6aa0*/  FADD R16, R175, R159 ;  /* 0x0000009faf107221 */ /* 0x000fe20000000000 */
[----:B------:R-:W3:Y:S01]  /*6ab0*/  MUFU.EX2 R155, R155 ;  /* 0x0000009b009b7308 */ /* 0x000ee20000000800 */
[----:B------:R-:W-:Y:S01]  /*6ac0*/  FADD R38, R39, R38 ;  /* 0x0000002627267221 */ /* 0x000fe20000000000 */
[----:B--2---:R-:W-:Y:S01]  /*6ad0*/  FFMA R2, R5, R2, -R187 ;  /* 0x0000000205027223 */ /* 0x004fe200000008bb */
[----:B------:R-:W-:Y:S01]  /*6ae0*/  FADD R42, R37, R16 ;  /* 0x00000010252a7221 */ /* 0x000fe20000000000 */
[----:B------:R-:W-:Y:S01]  /*6af0*/  FADD R37, R34, R26 ;  /* 0x0000001a22257221 */ /* 0x000fe20000000000 */
[----:B------:R-:W-:Y:S01]  /*6b00*/  FADD R34, R29, R19 ;  /* 0x000000131d227221 */ /* 0x000fe20000000000 */
[----:B----4-:R-:W-:Y:S01]  /*6b10*/  @!P2 FMUL R24, R24, R24 ;  /* 0x000000181818a220 */ /* 0x010fe20000400000 */
[----:B------:R-:W-:Y:S01]  /*6b20*/  @!P5 FMUL R168, R168, 0.5 ;  /* 0x3f000000a8a8d820 */ /* 0x000fe20000400000 */
[----:B------:R2:W4:Y:S01]  /*6b30*/  MUFU.EX2 R16, R36 ;  /* 0x0000002400107308 */ /* 0x0005220000000800 */
[----:B------:R-:W-:Y:S01]  /*6b40*/  FADD R41, R41, R38 ;  /* 0x0000002629297221 */ /* 0x000fe20000000000 */
[----:B------:R-:W-:Y:S01]  /*6b50*/  FADD R39, R37, R35 ;  /* 0x0000002325277221 */ /* 0x000fe20000000000 */
[----:B------:R-:W-:Y:S01]  /*6b60*/  FADD R35, R179, R163 ;  /* 0x000000a3b3237221 */ /* 0x000fe20000000000 */
[----:B------:R-:W-:Y:S01]  /*6b70*/  FADD R37, R32, R24 ;  /* 0x0000001820257221 */ /* 0x000fe20000000000 */
[----:B------:R-:W4:Y:S01]  /*6b80*/  LDC R5, c[0x0][0x604] ;  /* 0x00018100ff057b82 */ /* 0x000f220000000800 */
[----:B-1----:R-:W-:Y:S01]  /*6b90*/  FFMA R21, R21, R43, -R187 ;  /* 0x0000002b15157223 */ /* 0x002fe200000008bb */
[----:B------:R-:W-:Y:S01]  /*6ba0*/  @!P1 FMUL R184, R184, R184 ;  /* 0x000000b8b8b89220 */ /* 0x000fe20000400000 */
[----:B------:R-:W1:Y:S01]  /*6bb0*/  MUFU.EX2 R168, R168 ;  /* 0x000000a800a87308 */ /* 0x000e620000000800 */
[----:B--2---:R-:W-:Y:S01]  /*6bc0*/  FADD R36, R177, R25 ;  /* 0x00000019b1247221 */ /* 0x004fe20000000000 */
[----:B---3--:R-:W-:Y:S01]  /*6bd0*/  @!P3 FMUL R155, R155, R155 ;  /* 0x0000009b9b9bb220 */ /* 0x008fe20000400000 */
[----:B------:R-:W-:Y:S01]  /*6be0*/  F2FP.F16.F32.PACK_AB R177, R177, R33 ;  /* 0x00000021b1b1723e */ /* 0x000fe200000000ff */
[----:B------:R-:W-:-:S02]  /*6bf0*/  VIADD R33, R52, 0x2080 ;  /* 0x0000208034217836 */ /* 0x000fc40000000000 */
[----:B------:R-:W-:Y:S01]  /*6c00*/  FADD R34, R36, R34 ;  /* 0x0000002224227221 */ /* 0x000fe20000000000 */
[----:B------:R-:W2:Y:S01]  /*6c10*/  LDC R43, c[0x0][0x604] ;  /* 0x00018100ff2b7b82 */ /* 0x000ea20000000800 */
[----:B------:R-:W-:Y:S01]  /*6c20*/  F2FP.F16.F32.PACK_AB R179, R32, R179 ;  /* 0x000000b320b3723e */ /* 0x000fe200000000ff */
[----:B------:R-:W3:Y:S01]  /*6c30*/  MUFU.EX2 R160, R160 ;  /* 0x000000a000a07308 */ /* 0x000ee20000000800 */
[----:B----4-:R-:W-:Y:S01]  /*6c40*/  @!P4 FMUL R16, R16, R16 ;  /* 0x000000101010c220 */ /* 0x010fe20000400000 */
[----:B------:R-:W-:Y:S01]  /*6c50*/  FADD R38, R40, R34 ;  /* 0x0000002228267221 */ /* 0x000fe20000000000 */
[----:B------:R-:W-:Y:S01]  /*6c60*/  FADD R34, R171, R155 ;  /* 0x0000009bab227221 */ /* 0x000fe20000000000 */
[----:B------:R-:W-:Y:S01]  /*6c70*/  F2FP.F16.F32.PACK_AB R173, R31, R173 ;  /* 0x000000ad1fad723e */ /* 0x000fe200000000ff */
[----:B------:R-:W-:Y:S01]  /*6c80*/  FADD R36, R28, R16 ;  /* 0x000000101c247221 */ /* 0x000fe20000000000 */
[----:B------:R-:W-:Y:S01]  /*6c90*/  F2FP.F16.F32.PACK_AB R175, R30, R175 ;  /* 0x000000af1eaf723e */ /* 0x000fe200000000ff */
[----:B------:R-:W-:Y:S01]  /*6ca0*/  FADD R35, R35, R34 ;  /* 0x0000002223237221 */ /* 0x000fe20000000000 */
[----:B------:R-:W-:Y:S01]  /*6cb0*/  F2FP.F16.F32.PACK_AB R169, R29, R169 ;  /* 0x000000a91da9723e */ /* 0x000fe200000000ff */
[----:B------:R-:W-:Y:S01]  /*6cc0*/  FADD R34, R37, R36 ;  /* 0x0000002425227221 */ /* 0x000fe20000000000 */
[----:B-1----:R-:W-:Y:S01]  /*6cd0*/  @!P5 FMUL R168, R168, R168 ;  /* 0x000000a8a8a8d220 */ /* 0x002fe20000400000 */
[----:B------:R-:W-:Y:S01]  /*6ce0*/  FADD R35, R42, R35 ;  /* 0x000000232a237221 */ /* 0x000fe20000000000 */
[----:B------:R-:W-:Y:S01]  /*6cf0*/  F2FP.F16.F32.PACK_AB R171, R28, R171 ;  /* 0x000000ab1cab723e */ /* 0x000fe200000000ff */
[----:B------:R-:W-:Y:S01]  /*6d00*/  FADD R34, R39, R34 ;  /* 0x0000002227227221 */ /* 0x000fe20000000000 */
[----:B------:R-:W-:Y:S01]  /*6d10*/  F2FP.F16.F32.PACK_AB R165, R27, R165 ;  /* 0x000000a51ba5723e */ /* 0x000fe200000000ff */
[----:B------:R-:W-:Y:S01]  /*6d20*/  FADD R35, R41, R35 ;  /* 0x0000002329237221 */ /* 0x000fe20000000000 */
[----:B------:R-:W-:Y:S01]  /*6d30*/  F2FP.F16.F32.PACK_AB R167, R26, R167 ;  /* 0x000000a71aa7723e */ /* 0x000fe200000000ff */
[----:B------:R-:W-:Y:S01]  /*6d40*/  FADD R34, R38, R34 ;  /* 0x0000002226227221 */ /* 0x000fe20000000000 */
[----:B---3--:R-:W-:Y:S01]  /*6d50*/  @!P6 FMUL R160, R160, R160 ;  /* 0x000000a0a0a0e220 */ /* 0x008fe20000400000 */
[----:B------:R-:W-:Y:S01]  /*6d60*/  F2FP.F16.F32.PACK_AB R161, R25, R161 ;  /* 0x000000a119a1723e */ /* 0x000fe200000000ff */
[----:B------:R-:W-:Y:S01]  /*6d70*/  FADD R36, R168, R184 ;  /* 0x000000b8a8247221 */ /* 0x000fe20000000000 */
[----:B------:R-:W-:Y:S01]  /*6d80*/  FADD R242, R35, R34 ;  /* 0x0000002223f27221 */ /* 0x000fe20000000000 */
[----:B------:R-:W-:Y:S01]  /*6d90*/  IADD3 R34, R52, 0x3000, RZ ;  /* 0x0000300034227810 */ /* 0x000fe20007ffe0ff */
[----:B------:R-:W-:Y:S01]  /*6da0*/  FADD R37, R176, R160 ;  /* 0x000000a0b0257221 */ /* 0x000fe20000000000 */
[----:B------:R-:W-:Y:S01]  /*6db0*/  F2FP.F16.F32.PACK_AB R163, R24, R163 ;  /* 0x000000a318a3723e */ /* 0x000fe200000000ff */
[----:B------:R-:W-:Y:S01]  /*6dc0*/  VIADD R31, R52, 0x2100 ;  /* 0x00002100341f7836 */ /* 0x000fe20000000000 */
[----:B------:R-:W-:Y:S01]  /*6dd0*/  R2UR UR19, R34 ;  /* 0x00000000221372ca */ /* 0x000fe200000e0000 */
[C---:B------:R-:W-:Y:S01]  /*6de0*/  VIADD R29, R52.reuse, 0x2180 ;  /* 0x00002180341d7836 */ /* 0x040fe20000000000 */
[C---:B------:R-:W-:Y:S01]  /*6df0*/  IADD3 R32, R52.reuse, 0x3080, RZ ;  /* 0x0000308034207810 */ /* 0x040fe20007ffe0ff */
[C---:B------:R-:W-:Y:S01]  /*6e00*/  VIADD R24, R52.reuse, 0x2300 ;  /* 0x0000230034187836 */ /* 0x040fe20000000000 */
[C---:B------:R-:W-:Y:S01]  /*6e10*/  IADD3 R30, R52.reuse, 0x3100, RZ ;  /* 0x00003100341e7810 */ /* 0x040fe20007ffe0ff */
[C---:B------:R-:W-:Y:S01]  /*6e20*/  VIADD R26, R52.reuse, 0x2380 ;  /* 0x00002380341a7836 */ /* 0x040fe20000000000 */
[C---:B------:R-:W-:Y:S01]  /*6e30*/  IADD3 R28, R52.reuse, 0x3180, RZ ;  /* 0x00003180341c7810 */ /* 0x040fe20007ffe0ff */
[--C-:B------:R-:W-:Y:S01]  /*6e40*/  FFMA R5, R45, R5, -R187.reuse ;  /* 0x000000052d057223 */ /* 0x100fe200000008bb */
[C---:B------:R-:W-:Y:S01]  /*6e50*/  IADD3 R25, R52.reuse, 0x3300, RZ ;  /* 0x0000330034197810 */ /* 0x040fe20007ffe0ff */
[----:B------:R-:W-:Y:S01]  /*6e60*/  FADD R192, R37, R36 ;  /* 0x0000002425c07221 */ /* 0x000fe20000000000 */
[----:B------:R-:W-:Y:S01]  /*6e70*/  IADD3 R27, R52, 0x3380, RZ ;  /* 0x00003380341b7810 */ /* 0x000fe20007ffe0ff */
[----:B--2---:R-:W-:Y:S01]  /*6e80*/  FFMA R187, R85, R43, -R187 ;  /* 0x0000002b55bb7223 */ /* 0x004fe200000008bb */
[----:B------:R-:W-:Y:S01]  /*6e90*/  F2FP.F16.F32.PACK_AB R157, R22, R157 ;  /* 0x0000009d169d723e */ /* 0x000fe200000000ff */
[----:B------:R-:W-:Y:S01]  /*6ea0*/  UMOV UR22, UR19 ;  /* 0x0000001300167c82 */ /* 0x000fe20008000000 */
[----:B------:R-:W-:Y:S01]  /*6eb0*/  F2FP.F16.F32.PACK_AB R159, R20, R159 ;  /* 0x0000009f149f723e */ /* 0x000fe200000000ff */
[----:B------:R-:W-:Y:S01]  /*6ec0*/  VIADD R20, R52, 0x2280 ;  /* 0x0000228034147836 */ /* 0x000fe20000000000 */
[----:B------:R-:W-:Y:S01]  /*6ed0*/  F2FP.F16.F32.PACK_AB R153, R19, R153 ;  /* 0x000000991399723e */ /* 0x000fe200000000ff */
[----:B------:R-:W-:Y:S01]  /*6ee0*/  STL [R1+0xd88], R13 ;  /* 0x000d880d01007387 */ /* 0x000fe20000100800 */
[----:B------:R-:W-:Y:S01]  /*6ef0*/  F2FP.F16.F32.PACK_AB R155, R16, R155 ;  /* 0x0000009b109b723e */ /* 0x000fe200000000ff */
[C---:B------:R-:W-:Y:S01]  /*6f00*/  VIADD R16, R52.reuse, 0x2200 ;  /* 0x0000220034107836 */ /* 0x040fe20000000000 */
[C---:B------:R-:W-:Y:S01]  /*6f10*/  IADD3 R19, R52.reuse, 0x3200, RZ ;  /* 0x0000320034137810 */ /* 0x040fe20007ffe0ff */
[----:B------:R-:W-:Y:S01]  /*6f20*/  STL [R1+0x978], R21 ;  /* 0x0009781501007387 */ /* 0x000fe20000100800 */
[----:B------:R-:W-:-:S02]  /*6f30*/  IADD3 R22, R52, 0x3280, RZ ;  /* 0x0000328034167810 */ /* 0x000fc40007ffe0ff */
[----:B------:R-:W-:Y:S01]  /*6f40*/  R2UR UR20, R33 ;  /* 0x00000000211472ca */ /* 0x000fe200000e0000 */
[----:B------:R-:W-:Y:S01]  /*6f50*/  STL [R1+0x97c], R23 ;  /* 0x00097c1701007387 */ /* 0x000fe20000100800 */
[----:B------:R-:W-:Y:S02]  /*6f60*/  R2UR UR18, R32 ;  /* 0x00000000201272ca */ /* 0x000fe400000e0000 */
[----:B------:R-:W-:Y:S01]  /*6f70*/  R2UR UR17, R31 ;  /* 0x000000001f1172ca */ /* 0x000fe200000e0000 */
[----:B------:R-:W-:Y:S01]  /*6f80*/  STL [R1+0x980], R152 ;  /* 0x0009809801007387 */ /* 0x000fe20000100800 */
[----:B------:R-:W-:Y:S02]  /*6f90*/  R2UR UR16, R30 ;  /* 0x000000001e1072ca */ /* 0x000fe400000e0000 */
[----:B------:R-:W-:Y:S01]  /*6fa0*/  R2UR UR15, R29 ;  /* 0x000000001d0f72ca */ /* 0x000fe200000e0000 */
[----:B------:R-:W-:Y:S01]  /*6fb0*/  STL [R1+0x984], R188 ;  /* 0x000984bc01007387 */ /* 0x000fe20000100800 */
[----:B------:R-:W-:-:S02]  /*6fc0*/  R2UR UR14, R28 ;  /* 0x000000001c0e72ca */ /* 0x000fc400000e0000 */
[----:B------:R-:W-:Y:S01]  /*6fd0*/  R2UR UR9, R24 ;  /* 0x00000000180972ca */ /* 0x000fe200000e0000 */
[----:B------:R-:W-:Y:S01]  /*6fe0*/  STL [R1+0x518], R193 ;  /* 0x000518c101007387 */ /* 0x000fe20000100800 */
[----:B------:R-:W-:Y:S02]  /*6ff0*/  R2UR UR8, R25 ;  /* 0x00000000190872ca */ /* 0x000fe400000e0000 */
[----:B------:R-:W-:Y:S01]  /*7000*/  R2UR UR7, R26 ;  /* 0x000000001a0772ca */ /* 0x000fe200000e0000 */
[----:B------:R-:W-:Y:S01]  /*7010*/  STL [R1+0x988], R154 ;  /* 0x0009889a01007387 */ /* 0x000fe20000100800 */
[----:B------:R-:W-:Y:S02]  /*7020*/  R2UR UR6, R27 ;  /* 0x000000001b0672ca */ /* 0x000fe400000e0000 */
[----:B------:R-:W-:Y:S01]  /*7030*/  WARPGROUP.ARRIVE ;  /* 0x00000000000079c5 */ /* 0x000fe20000000000 */
[----:B------:R-:W-:Y:S01]  /*7040*/  STL [R1+0x98c], R158 ;  /* 0x00098c9e01007387 */ /* 0x000fe20000100800 */
[----:B------:R-:W-:Y:S01]  /*7050*/  FSETP.GEU.AND P1, PT, R4, -126, PT ;  /* 0xc2fc00000400780b */ /* 0x000fe20003f2e000 */
[----:B------:R-:W-:Y:S01]  /*7060*/  UMOV UR19, 0x40000040 ;  /* 0x4000004000137882 */ /* 0x000fe20000000000 */
[----:B------:R-:W-:Y:S01]  /*7070*/  R2UR UR10, R22 ;  /* 0x00000000160a72ca */ /* 0x000fe200000e0000 */
[----:B------:R-:W-:Y:S01]  /*7080*/  STL [R1+0x990], R160 ;  /* 0x000990a001007387 */ /* 0x000fe20000100800 */
[----:B------:R-:W-:Y:S01]  /*7090*/  HGMMA.64x256x16.F32 R24, R180, gdesc[UR20].tnspB, RZ, !UPT, gsb0 ;  /* 0x43e00014b4187df0 */ /* 0x000fe2000c0008ff */
[----:B------:R-:W-:-:S02]  /*70a0*/  R2UR UR13, R16 ;  /* 0x00000000100d72ca */ /* 0x000fc400000e0000 */
[----:B------:R-:W-:Y:S01]  /*70b0*/  STL [R1+0xd8c], R168 ;  /* 0x000d8ca801007387 */ /* 0x000fe20000100800 */
[----:B------:R-:W-:Y:S02]  /*70c0*/  R2UR UR12, R19 ;  /* 0x00000000130c72ca */ /* 0x000fe400000e0000 */
[----:B------:R-:W-:Y:S01]  /*70d0*/  R2UR UR11, R20 ;  /* 0x00000000140b72ca */ /* 0x000fe200000e0000 */
[----:B------:R-:W-:Y:S04]  /*70e0*/  STL [R1+0x51c], R184 ;  /* 0x00051cb801007387 */ /* 0x000fe80000100800 */
        /* <DEDUP_REMOVED lines=15> */
[----:B------:R-:W-:Y:S04]  /*71e0*/  STL.64 [R1+0x1148], R172 ;  /* 0x001148ac01007387 */ /* 0x000fe80000100a00 */
[----:B------:R-:W-:Y:S04]  /*71f0*/  STL [R1+0x1140], R167 ;  /* 0x001140a701007387 */ /* 0x000fe80000100800 */
[----:B------:R-:W-:Y:S01]  /*7200*/  STL.64 [R1+0x1138], R164 ;  /* 0x001138a401007387 */ /* 0x000fe20000100a00 */
[----:B------:R-:W-:-:S03]  /*7210*/  WARPGROUP.DEPBAR.LE gsb0, 0x0 ;  /* 0x00008000000079c5 */ /* 0x000fc60000010000 */
[----:B------:R-:W-:Y:S04]  /*7220*/  STL.64 [R1+0x1130], R150 ;  /* 0x0011309601007387 */ /* 0x000fe80000100a00 */
        /* <DEDUP_REMOVED lines=50> */
[----:B------:R1:W-:Y:S04]  /*7550*/  STL.64 [R1+0xf98], R48 ;  /* 0x000f983001007387 */ /* 0x0003e80000100a00 */
[----:B-1----:R-:W2:Y:S04]  /*7560*/  LDL.LU R48, [R1] ;  /* 0x0000000001307983 */ /* 0x002ea80000300800 */
[----:B------:R-:W2:Y:S04]  /*7570*/  LDL.LU R49, [R1+0x4] ;  /* 0x0000040001317983 */ /* 0x000ea80000300800 */
        /* <DEDUP_REMOVED lines=54> */
[----:B------:R-:W2:Y:S01]  /*78e0*/  LDL.LU R104, [R1+0xe0] ;  /* 0x0000e00001687983 */ /* 0x000ea20000300800 */
[----:B------:R-:W-:Y:S01]  /*78f0*/  @!P1 FMUL R4, R4, 0.5 ;  /* 0x3f00000004049820 */ /* 0x000fe20000400000 */
[----:B------:R-:W-:Y:S01]  /*7900*/  IMAD.MOV.U32 R169, RZ, RZ, R174 ;  /* 0x000000ffffa97224 */ /* 0x000fe200078e00ae */
[----:B------:R-:W-:Y:S01]  /*7910*/  MOV R106, R251 ;  /* 0x000000fb006a7202 */ /* 0x000fe20000000f00 */
[----:B------:R-:W-:Y:S01]  /*7920*/  IMAD.MOV.U32 R105, RZ, RZ, R252 ;  /* 0x000000ffff697224 */ /* 0x000fe200078e00fc */
[----:B------:R-:W1:Y:S01]  /*7930*/  MUFU.EX2 R182, R4 ;  /* 0x0000000400b67308 */ /* 0x000e620000000800 */
[----:B------:R-:W-:Y:S01]  /*7940*/  IMAD.MOV.U32 R107, RZ, RZ, R250 ;  /* 0x000000ffff6b7224 */ /* 0x000fe200078e00fa */
[----:B------:R-:W-:Y:S01]  /*7950*/  MOV R108, R249 ;  /* 0x000000f9006c7202 */ /* 0x000fe20000000f00 */
        /* <DEDUP_REMOVED lines=14> */
[----:B-1----:R-:W-:Y:S01]  /*7a40*/  @!P1 FMUL R182, R182, R182 ;  /* 0x000000b6b6b69220 */ /* 0x002fe20000400000 */
[C---:B------:R-:W-:Y:S01]  /*7a50*/  FSETP.GEU.AND P1, PT, R3.reuse, -126, PT ;  /* 0xc2fc00000300780b */ /* 0x040fe20003f2e000 */
        /* <DEDUP_REMOVED lines=12> */
[----:B------:R-:W-:Y:S01]  /*7b20*/  @!P1 FMUL R3, R3, 0.5 ;  /* 0x3f00000003039820 */ /* 0x000fe20000400000 */
[----:B------:R-:W-:Y:S01]  /*7b30*/  IMAD.MOV.U32 R135, RZ, RZ, R221 ;  /* 0x000000ffff877224 */ /* 0x000fe200078e00dd */
[----:B------:R-:W-:Y:S01]  /*7b40*/  MOV R136, R220 ;  /* 0x000000dc00887202 */ /* 0x000fe20000000f00 */
[----:B------:R-:W-:Y:S01]  /*7b50*/  IMAD.MOV.U32 R137, RZ, RZ, R219 ;  /* 0x000000ffff897224 */ /* 0x000fe200078e00db */
[----:B------:R-:W1:Y:S01]  /*7b60*/  MUFU.EX2 R181, R3 ;  /* 0x0000000300b57308 */ /* 0x000e620000000800 */
        /* <DEDUP_REMOVED lines=15> */
[----:B------:R-:W-:-:S02]  /*7c60*/  IMAD.MOV.U32 R153, RZ, RZ, R203 ;  /* 0x000000ffff997224 */ /* 0x000fc400078e00cb */
        /* <DEDUP_REMOVED lines=15> */
[----:B------:R-:W-:Y:S01]  /*7d60*/  MOV R168, R178 ;  /* 0x000000b200a87202 */ /* 0x000fe20000000f00 */
[----:B------:R-:W-:Y:S01]  /*7d70*/  IMAD.MOV.U32 R172, RZ, RZ, R17 ;  /* 0x000000ffffac7224 */ /* 0x000fe200078e0011 */
[----:B------:R-:W-:Y:S01]  /*7d80*/  MOV R171, R18 ;  /* 0x0000001200ab7202 */ /* 0x000fe20000000f00 */
[----:B------:R-:W1:Y:S01]  /*7d90*/  MUFU.EX2 R180, R2 ;  /* 0x0000000200b47308 */ /* 0x000e620000000800 */
[----:B------:R-:W-:Y:S01]  /*7da0*/  MOV R173, R9 ;  /* 0x0000000900ad7202 */ /* 0x000fe20000000f00 */
[----:B------:R-:W-:Y:S01]  /*7db0*/  IMAD.MOV.U32 R174, RZ, RZ, R8 ;  /* 0x000000ffffae7224 */ /* 0x000fe200078e0008 */
[----:B------:R-:W-:Y:S01]  /*7dc0*/  MOV R175, R0 ;  /* 0x0000000000af7202 */ /* 0x000fe20000000f00 */
[----:B------:R-:W-:Y:S01]  /*7dd0*/  UMOV UR22, UR20 ;  /* 0x0000001400167c82 */ /* 0x000fe20008000000 */
[----:B------:R-:W-:Y:S01]  /*7de0*/  F2FP.F16.F32.PACK_AB R176, R182, R176 ;  /* 0x000000b0b6b0723e */ /* 0x000fe200000000ff */
[----:B------:R-:W-:Y:S01]  /*7df0*/  UMOV UR23, 0x40000040 ;  /* 0x4000004000177882 */ /* 0x000fe20000000000 */
[----:B------:R-:W-:Y:S04]  /*7e00*/  STL [R1+0x53c], R182 ;  /* 0x00053cb601007387 */ /* 0x000fe80000100800 */
[----:B------:R-:W-:Y:S01]  /*7e10*/  STL [R1+0x544], R181 ;  /* 0x000544b501007387 */ /* 0x000fe20000100800 */
[----:B-1----:R-:W-:-:S05]  /*7e20*/  @!P1 FMUL R180, R180, R180 ;  /* 0x000000b4b4b49220 */ /* 0x002fca0000400000 */
[----:B------:R-:W-:Y:S01]  /*7e30*/  F2FP.F16.F32.PACK_AB R178, R180, R181 ;  /* 0x000000b5b4b2723e */ /* 0x000fe200000000ff */
[----:B------:R-:W-:Y:S03]  /*7e40*/  STL [R1+0x540], R180 ;  /* 0x000540b401007387 */ /* 0x000fe60000100800 */
[----:B--2---:R-:W-:-:S06]  /*7e50*/  WARPGROUP.ARRIVE ;  /* 0x00000000000079c5 */ /* 0x004fcc0000000000 */
[----:B------:R-:W-:Y:S03]  /*7e60*/  HGMMA.64x256x16.F32 R48, R176, gdesc[UR20].tnspB, R48, gsb0 ;  /* 0x43e00014b0307df0 */ /* 0x000fe60008000830 */
[----:B------:R-:W-:Y:S02]  /*7e70*/  WARPGROUP.DEPBAR.LE gsb0, 0x0 ;  /* 0x00008000000079c5 */ /* 0x000fe40000010000 */
[----:B------:R-:W-:Y:S04]  /*7e80*/  STL.64 [R1], R48 ;  /* 0x0000003001007387 */ /* 0x000fe80000100a00 */
        /* <DEDUP_REMOVED lines=63> */
[----:B-1----:R-:W2:Y:S04]  /*8280*/  LDL.LU R175, [R1+0x1150] ;  /* 0x0011500001af7983 */ /* 0x002ea80000300800 */
[----:B------:R-:W3:Y:S04]  /*8290*/  LDL.LU.64 R172, [R1+0x1148] ;  /* 0x0011480001ac7983 */ /* 0x000ee80000300a00 */
[----:B------:R-:W4:Y:S04]  /*82a0*/  LDL.LU R167, [R1+0x1140] ;  /* 0x0011400001a77983 */ /* 0x000f280000300800 */
[----:B------:R-:W4:Y:S04]  /*82b0*/  LDL.LU.64 R164, [R1+0x1138] ;  /* 0x0011380001a47983 */ /* 0x000f280000300a00 */
[----:B------:R-:W2:Y:S04]  /*82c0*/  LDL.LU.64 R150, [R1+0x1130] ;  /* 0x0011300001967983 */ /* 0x000ea80000300a00 */
        /* <DEDUP_REMOVED lines=50> */
[----:B------:R-:W2:Y:S02]  /*85f0*/  LDL.LU.64 R48, [R1+0xf98] ;  /* 0x000f980001307983 */ /* 0x000ea40000300a00 */
[----:B--2---:R-:W-:-:S06]  /*8600*/  WARPGROUP.ARRIVE ;  /* 0x00000000000079c5 */ /* 0x004fcc0000000000 */
[----:B------:R-:W-:Y:S03]  /*8610*/  HGMMA.64x256x16.F32 R24, R176, gdesc[UR16].tnspB, R24, gsb0 ;  /* 0x43e00010b0187df0 */ /* 0x000fe60008000818 */
[----:B------:R-:W-:Y:S02]  /*8620*/  WARPGROUP.DEPBAR.LE gsb0, 0x0 ;  /* 0x00008000000079c5 */ /* 0x000fe40000010000 */
        /* <DEDUP_REMOVED lines=64> */
[----:B-1----:R-:W2:Y:S04]  /*8a30*/  LDL.LU.64 R24, [R1] ;  /* 0x0000000001187983 */ /* 0x002ea80000300a00 */
        /* <DEDUP_REMOVED lines=62> */
[----:B------:R-:W2:Y:S01]  /*8e20*/  LDL.LU.64 R150, [R1+0x1f8] ;  /* 0x0001f80001967983 */ /* 0x000ea20000300a00 */
[----:B------:R-:W-:Y:S01]  /*8e30*/  FSETP.GEU.AND P1, PT, R7, -126, PT ;  /* 0xc2fc00000700780b */ /* 0x000fe20003f2e000 */
[----:B------:R-:W-:Y:S01]  /*8e40*/  UMOV UR18, UR17 ;  /* 0x0000001100127c82 */ /* 0x000fe20008000000 */
[----:B------:R-:W-:-:S11]  /*8e50*/  UMOV UR19, 0x40000040 ;  /* 0x4000004000137882 */ /* 0x000fd60000000000 */
[----:B------:R-:W-:-:S04]  /*8e60*/  @!P1 FMUL R7, R7, 0.5 ;  /* 0x3f00000007079820 */ /* 0x000fc80000400000 */
[----:B------:R-:W1:Y:S02]  /*8e70*/  MUFU.EX2 R177, R7 ;  /* 0x0000000700b17308 */ /* 0x000e640000000800 */
[----:B-1----:R-:W-:Y:S01]  /*8e80*/  @!P1 FMUL R177, R177, R177 ;  /* 0x000000b1b1b19220 */ /* 0x002fe20000400000 */
[----:B------:R-:W-:-:S04]  /*8e90*/  FSETP.GEU.AND P1, PT, R6, -126, PT ;  /* 0xc2fc00000600780b */ /* 0x000fc80003f2e000 */
[----:B---3--:R-:W-:Y:S01]  /*8ea0*/  F2FP.F16.F32.PACK_AB R172, R177, R172 ;  /* 0x000000acb1ac723e */ /* 0x008fe200000000ff */
[----:B------:R-:W-:Y:S08]  /*8eb0*/  STL [R1+0x548], R177 ;  /* 0x000548b101007387 */ /* 0x000ff00000100800 */
[----:B------:R-:W-:-:S04]  /*8ec0*/  @!P1 FMUL R6, R6, 0.5 ;  /* 0x3f00000006069820 */ /* 0x000fc80000400000 */
[----:B------:R-:W1:Y:S02]  /*8ed0*/  MUFU.EX2 R176, R6 ;  /* 0x0000000600b07308 */ /* 0x000e640000000800 */
[----:B-1----:R-:W-:Y:S01]  /*8ee0*/  @!P1 FMUL R176, R176, R176 ;  /* 0x000000b0b0b09220 */ /* 0x002fe20000400000 */
[----:B------:R-:W-:-:S04]  /*8ef0*/  FSETP.GEU.AND P1, PT, R5, -126, PT ;  /* 0xc2fc00000500780b */ /* 0x000fc80003f2e000 */
[----:B------:R-:W-:Y:S09]  /*8f00*/  STL [R1+0x550], R176 ;  /* 0x000550b001007387 */ /* 0x000ff20000100800 */
[----:B------:R-:W-:-:S04]  /*8f10*/  @!P1 FMUL R5, R5, 0.5 ;  /* 0x3f00000005059820 */ /* 0x000fc80000400000 */
[----:B------:R-:W1:Y:S02]  /*8f20*/  MUFU.EX2 R22, R5 ;  /* 0x0000000500167308 */ /* 0x000e640000000800 */
[----:B-1----:R-:W-:-:S05]  /*8f30*/  @!P1 FMUL R22, R22, R22 ;  /* 0x0000001616169220 */ /* 0x002fca0000400000 */
[----:B------:R-:W-:Y:S01]  /*8f40*/  F2FP.F16.F32.PACK_AB R174, R22, R176 ;  /* 0x000000b016ae723e */ /* 0x000fe200000000ff */
[----:B------:R1:W-:Y:S03]  /*8f50*/  STL [R1+0x54c], R22 ;  /* 0x00054c1601007387 */ /* 0x0003e60000100800 */
[----:B--2---:R-:W-:-:S06]  /*8f60*/  WARPGROUP.ARRIVE ;  /* 0x00000000000079c5 */ /* 0x004fcc0000000000 */
[----:B------:R-:W-:Y:S03]  /*8f70*/  HGMMA.64x256x16.F32 R24, R172, gdesc[UR16].tnspB, R24, gsb0 ;  /* 0x43e00010ac187df0 */ /* 0x000fe60008000818 */
[----:B------:R-:W-:Y:S02]  /*8f80*/  WARPGROUP.DEPBAR.LE gsb0, 0x0 ;  /* 0x00008000000079c5 */ /* 0x000fe40000010000 */
[----:B------:R-:W-:Y:S01]  /*8f90*/  STL.64 [R1], R24 ;  /* 0x0000001801007387 */ /* 0x000fe20000100a00 */
        /* <DEDUP_REMOVED lines=18> */
[----:B-1----:R-:W-:Y:S01]  /*90c0*/  MOV R22, R136 ;  /* 0x0000008800167202 */ /* 0x002fe20000000f00 */
[----:B------:R1:W-:Y:S01]  /*90d0*/  STL [R1+0x28], R34 ;  /* 0x0000282201007387 */ /* 0x0003e20000100800 */
[----:B------:R-:W-:Y:S01]  /*90e0*/  IMAD.MOV.U32 R21, RZ, RZ, R137 ;  /* 0x000000ffff157224 */ /* 0x000fe200078e0089 */
[----:B------:R-:W-:Y:S01]  /*90f0*/  MOV R152, R134 ;  /* 0x0000008600987202 */ /* 0x000fe20000000f00 */
[----:B------:R-:W-:Y:S01]  /*9100*/  IMAD.MOV.U32 R23, RZ, RZ, R135 ;  /* 0x000000ffff177224 */ /* 0x000fe200078e0087 */
[----:B------:R-:W2:Y:S01]  /*9110*/  LDL.LU.64 R150, [R1+0xf90] ;  /* 0x000f900001967983 */ /* 0x000ea20000300a00 */
[----:B------:R-:W-:Y:S01]  /*9120*/  MOV R154, R132 ;  /* 0x00000084009a7202 */ /* 0x000fe20000000f00 */
[----:B------:R-:W-:Y:S01]  /*9130*/  IMAD.MOV.U32 R153, RZ, RZ, R133 ;  /* 0x000000ffff997224 */ /* 0x000fe200078e0085 */
[----:B------:R-:W-:Y:S01]  /*9140*/  MOV R156, R130 ;  /* 0x00000082009c7202 */ /* 0x000fe20000000f00 */
[----:B------:R-:W2:Y:S01]  /*9150*/  LDL.LU.64 R148, [R1+0xf88] ;  /* 0x000f880001947983 */ /* 0x000ea20000300a00 */
        /* <DEDUP_REMOVED lines=125> */
[----:B------:R-:W-:-:S02]  /*9930*/  IMAD.MOV.U32 R168, RZ, RZ, R37 ;  /* 0x000000ffffa87224 */ /* 0x000fc400078e0025 */
[----:B------:R-:W2:Y:S01]  /*9940*/  LDL.LU.64 R84, [R1+0xe88] ;  /* 0x000e880001547983 */ /* 0x000ea20000300a00 */
[----:B------:R-:W-:-:S03]  /*9950*/  IMAD.MOV.U32 R171, RZ, RZ, R35 ;  /* 0x000000ffffab7224 */ /* 0x000fc600078e0023 */
        /* <DEDUP_REMOVED lines=24> */
[----:B-1----:R-:W2:Y:S04]  /*9ae0*/  LDL.LU.64 R34, [R1+0xdc0] ;  /* 0x000dc00001227983 */ /* 0x002ea80000300a00 */
[----:B------:R-:W2:Y:S04]  /*9af0*/  LDL.LU.64 R32, [R1+0xdb8] ;  /* 0x000db80001207983 */ /* 0x000ea80000300a00 */
[----:B------:R-:W2:Y:S04]  /*9b00*/  LDL.LU.64 R30, [R1+0xdb0] ;  /* 0x000db000011e7983 */ /* 0x000ea80000300a00 */
[----:B------:R-:W2:Y:S04]  /*9b10*/  LDL.LU.64 R28, [R1+0xda8] ;  /* 0x000da800011c7983 */ /* 0x000ea80000300a00 */
[----:B------:R-:W2:Y:S04]  /*9b20*/  LDL.LU.64 R26, [R1+0xda0] ;  /* 0x000da000011a7983 */ /* 0x000ea80000300a00 */
[----:B------:R-:W2:Y:S01]  /*9b30*/  LDL.LU.64 R24, [R1+0xd98] ;  /* 0x000d980001187983 */ /* 0x000ea20000300a00 */
[----:B------:R-:W-:Y:S01]  /*9b40*/  UMOV UR18, UR16 ;  /* 0x0000001000127c82 */ /* 0x000fe20008000000 */
[----:B------:R-:W-:-:S02]  /*9b50*/  UMOV UR19, 0x40000040 ;  /* 0x4000004000137882 */ /* 0x000fc40000000000 */
[----:B----4-:R-:W-:Y:S04]  /*9b60*/  STL [R1+0xd70], R167 ;  /* 0x000d70a701007387 */ /* 0x010fe80000100800 */
[----:B------:R-:W-:Y:S01]  /*9b70*/  STL.64 [R1+0xd68], R164 ;  /* 0x000d68a401007387 */ /* 0x000fe20000100a00 */
        /* <DEDUP_REMOVED lines=54> */
[----:B------:R-:W-:Y:S04]  /*9ee0*/  STL.64 [R1+0xbc8], R48 ;  /* 0x000bc83001007387 */ /* 0x000fe80000100a00 */
[----:B------:R-:W-:Y:S04]  /*9ef0*/  STL.64 [R1+0xbc0], R46 ;  /* 0x000bc02e01007387 */ /* 0x000fe80000100a00 */
[----:B------:R-:W-:Y:S04]  /*9f00*/  STL.64 [R1+0xbb8], R44 ;  /* 0x000bb82c01007387 */ /* 0x000fe80000100a00 */
[----:B------:R-:W-:Y:S04]  /*9f10*/  STL.64 [R1+0xbb0], R42 ;  /* 0x000bb02a01007387 */ /* 0x000fe80000100a00 */
[----:B------:R2:W-:Y:S01]  /*9f20*/  STL.64 [R1+0xba8], R40 ;  /* 0x000ba82801007387 */ /* 0x0005e20000100a00 */
[----:B-1----:R-:W-:-:S03]  /*9f30*/  MOV R51, R171 ;  /* 0x000000ab00337202 */ /* 0x002fc60000000f00 */
[----:B--2---:R-:W2:Y:S04]  /*9f40*/  LDL.LU R40, [R1] ;  /* 0x0000000001287983 */ /* 0x004ea80000300800 */
[----:B------:R-:W2:Y:S04]  /*9f50*/  LDL.LU R41, [R1+0x4] ;  /* 0x0000040001297983 */ /* 0x000ea80000300800 */
[----:B------:R-:W2:Y:S04]  /*9f60*/  LDL.LU R42, [R1+0x8] ;  /* 0x00000800012a7983 */ /* 0x000ea80000300800 */
[----:B------:R-:W2:Y:S04]  /*9f70*/  LDL.LU R43, [R1+0xc] ;  /* 0x00000c00012b7983 */ /* 0x000ea80000300800 */
[----:B------:R-:W2:Y:S04]  /*9f80*/  LDL.LU R44, [R1+0x10] ;  /* 0x00001000012c7983 */ /* 0x000ea80000300800 */
[----:B------:R-:W2:Y:S04]  /*9f90*/  LDL.LU R45, [R1+0x14] ;  /* 0x00001400012d7983 */ /* 0x000ea80000300800 */
[----:B------:R-:W2:Y:S04]  /*9fa0*/  LDL.LU R46, [R1+0x18] ;  /* 0x00001800012e7983 */ /* 0x000ea80000300800 */
[----:B------:R-:W2:Y:S01]  /*9fb0*/  LDL.LU R47, [R1+0x1c] ;  /* 0x00001c00012f7983 */ /* 0x000ea20000300800 */
[----:B------:R-:W-:-:S03]  /*9fc0*/  IMAD.MOV.U32 R52, RZ, RZ, R169 ;  /* 0x000000ffff347224 */ /* 0x000fc600078e00a9 */
[----:B------:R-:W2:Y:S01]  /*9fd0*/  LDL.LU R48, [R1+0x20] ;  /* 0x0000200001307983 */ /* 0x000ea20000300800 */
[----:B------:R-:W-:-:S03]  /*9fe0*/  MOV R53, R168 ;  /* 0x000000a800357202 */ /* 0x000fc60000000f00 */
        /* <DEDUP_REMOVED lines=8> */
[----:B------:R-:W3:Y:S01]  /*a070*/  LDL.LU R168, [R1+0xd8c] ;  /* 0x000d8c0001a87983 */ /* 0x000ee20000300800 */
[----:B------:R-:W-:-:S03]  /*a080*/  IMAD.MOV.U32 R58, RZ, RZ, R11 ;  /* 0x000000ffff3a7224 */ /* 0x000fc600078e000b */
[----:B------:R-:W4:Y:S01]  /*a090*/  LDL.LU R13, [R1+0xd88] ;  /* 0x000d8800010d7983 */ /* 0x000f220000300800 */
[----:B------:R-:W-:-:S03]  /*a0a0*/  MOV R59, R12 ;  /* 0x0000000c003b7202 */ /* 0x000fc60000000f00 */
[----:B------:R-:W4:Y:S04]  /*a0b0*/  LDL.LU R14, [R1+0xd84] ;  /* 0x000d8400010e7983 */ /* 0x000f280000300800 */
[----:B------:R-:W4:Y:S04]  /*a0c0*/  LDL.LU R15, [R1+0xd80] ;  /* 0x000d8000010f7983 */ /* 0x000f280000300800 */
[----:B------:R-:W2:Y:S04]  /*a0d0*/  LDL.LU R10, [R1+0xd7c] ;  /* 0x000d7c00010a7983 */ /* 0x000ea80000300800 */
[----:B------:R-:W3:Y:S04]  /*a0e0*/  LDL.LU R11, [R1+0xd78] ;  /* 0x000d7800010b7983 */ /* 0x000ee80000300800 */
[----:B------:R-:W4:Y:S01]  /*a0f0*/  LDL.LU R12, [R1+0xd74] ;  /* 0x000d7400010c7983 */ /* 0x000f220000300800 */
[----:B------:R-:W-:-:S02]  /*a100*/  IMAD.MOV.U32 R148, RZ, RZ, R154 ;  /* 0x000000ffff947224 */ /* 0x000fc400078e009a */
[----:B------:R-:W-:Y:S01]  /*a110*/  IMAD.MOV.U32 R154, RZ, RZ, R20 ;  /* 0x000000ffff9a7224 */ /* 0x000fe200078e0014 */
[----:B------:R-:W-:Y:S02]  /*a120*/  MOV R147, R155 ;  /* 0x0000009b00937202 */ /* 0x000fe40000000f00 */
[----:B------:R-:W-:Y:S01]  /*a130*/  MOV R155, R19 ;  /* 0x00000013009b7202 */ /* 0x000fe20000000f00 */
[----:B------:R-:W-:Y:S02]  /*a140*/  IMAD.MOV.U32 R144, RZ, RZ, R158 ;  /* 0x000000ffff907224 */ /* 0x000fe400078e009e */
        /* <DEDUP_REMOVED lines=101> */
[----:B------:R-:W-:-:S02]  /*a7a0*/  MOV R165, R3 ;  /* 0x0000000300a57202 */ /* 0x000fc40000000f00 */
[----:B------:R-:W-:Y:S01]  /*a7b0*/  MOV R167, R0 ;  /* 0x0000000000a77202 */ /* 0x000fe20000000f00 */
[----:B------:R-:W-:Y:S01]  /*a7c0*/  UMOV UR18, UR15 ;  /* 0x0000000f00127c82 */ /* 0x000fe20008000000 */
[----:B------:R-:W-:Y:S01]  /*a7d0*/  UMOV UR19, 0x40000040 ;  /* 0x4000004000137882 */ /* 0x000fe20000000000 */
[----:B----4-:R-:W-:-:S13]  /*a7e0*/  FSETP.GEU.AND P1, PT, R12, -126, PT ;  /* 0xc2fc00000c00780b */ /* 0x010fda0003f2e000 */
[----:B------:R-:W-:-:S04]  /*a7f0*/  @!P1 FMUL R12, R12, 0.5 ;  /* 0x3f0000000c0c9820 */ /* 0x000fc80000400000 */
[----:B------:R-:W1:Y:S02]  /*a800*/  MUFU.EX2 R20, R12 ;  /* 0x0000000c00147308 */ /* 0x000e640000000800 */
[----:B-1----:R-:W-:Y:S01]  /*a810*/  @!P1 FMUL R20, R20, R20 ;  /* 0x0000001414149220 */ /* 0x002fe20000400000 */
[----:B---3--:R-:W-:-:S13]  /*a820*/  FSETP.GEU.AND P1, PT, R11, -126, PT ;  /* 0xc2fc00000b00780b */ /* 0x008fda0003f2e000 */
[----:B------:R-:W-:-:S04]  /*a830*/  @!P1 FMUL R11, R11, 0.5 ;  /* 0x3f0000000b0b9820 */ /* 0x000fc80000400000 */
[----:B------:R-:W1:Y:S02]  /*a840*/  MUFU.EX2 R19, R11 ;  /* 0x0000000b00137308 */ /* 0x000e640000000800 */
[----:B-1----:R-:W-:Y:S01]  /*a850*/  @!P1 FMUL R19, R19, R19 ;  /* 0x0000001313139220 */ /* 0x002fe20000400000 */
[----:B--2---:R-:W-:-:S13]  /*a860*/  FSETP.GEU.AND P1, PT, R10, -126, PT ;  /* 0xc2fc00000a00780b */ /* 0x004fda0003f2e000 */
[----:B------:R-:W-:-:S04]  /*a870*/  @!P1 FMUL R10, R10, 0.5 ;  /* 0x3f0000000a0a9820 */ /* 0x000fc80000400000 */
[----:B------:R-:W1:Y:S01]  /*a880*/  MUFU.EX2 R16, R10 ;  /* 0x0000000a00107308 */ /* 0x000e620000000800 */
[----:B------:R-:W-:Y:S01]  /*a890*/  F2FP.F16.F32.PACK_AB R168, R20, R168 ;  /* 0x000000a814a8723e */ /* 0x000fe200000000ff */
[----:B-1----:R-:W-:-:S05]  /*a8a0*/  @!P1 FMUL R16, R16, R16 ;  /* 0x0000001010109220 */ /* 0x002fca0000400000 */
[----:B------:R-:W-:-:S04]  /*a8b0*/  F2FP.F16.F32.PACK_AB R170, R16, R19 ;  /* 0x0000001310aa723e */ /* 0x000fc800000000ff */
[----:B------:R-:W-:-:S06]  /*a8c0*/  WARPGROUP.ARRIVE ;  /* 0x00000000000079c5 */ /* 0x000fcc0000000000 */
[----:B------:R-:W-:Y:S01]  /*a8d0*/  HGMMA.64x256x16.F32 R40, R168, gdesc[UR16].tnspB, R40, gsb0 ;  /* 0x43e00010a8287df0 */ /* 0x000fe20008000828 */
[----:B------:R-:W-:Y:S04]  /*a8e0*/  STL [R1+0x554], R20 ;  /* 0x0005541401007387 */ /* 0x000fe80000100800 */
[----:B------:R-:W-:Y:S04]  /*a8f0*/  STL [R1+0x55c], R19 ;  /* 0x00055c1301007387 */ /* 0x000fe80000100800 */
[----:B------:R-:W-:Y:S01]  /*a900*/  STL [R1+0x558], R16 ;  /* 0x0005581001007387 */ /* 0x000fe20000100800 */
[----:B------:R-:W-:-:S03]  /*a910*/  WARPGROUP.DEPBAR.LE gsb0, 0x0 ;  /* 0x00008000000079c5 */ /* 0x000fc60000010000 */
        /* <DEDUP_REMOVED lines=66> */
[----:B------:R-:W4:Y:S04]  /*ad40*/  LDL.LU.64 R150, [R1+0xd60] ;  /* 0x000d600001967983 */ /* 0x000f280000300a00 */
        /* <DEDUP_REMOVED lines=54> */
[----:B------:R-:W4:Y:S01]  /*b0b0*/  LDL.LU.64 R40, [R1+0xba8] ;  /* 0x000ba80001287983 */ /* 0x000f220000300a00 */
[----:B------:R-:W-:Y:S01]  /*b0c0*/  UMOV UR15, 0x40000040 ;  /* 0x40000040000f7882 */ /* 0x000fe20000000000 */
[----:B----4-:R-:W-:-:S06]  /*b0d0*/  WARPGROUP.ARRIVE ;  /* 0x00000000000079c5 */ /* 0x010fcc0000000000 */
        /* <DEDUP_REMOVED lines=130> */
[----:B------:R-:W-:-:S13]  /*b900*/  FSETP.GEU.AND P1, PT, R15, -126, PT ;  /* 0xc2fc00000f00780b */ /* 0x000fda0003f2e000 */
[----:B------:R-:W-:-:S06]  /*b910*/  @!P1 FMUL R15, R15, 0.5 ;  /* 0x3f0000000f0f9820 */ /* 0x000fcc0000400000 */
[----:B------:R-:W1:Y:S02]  /*b920*/  MUFU.EX2 R15, R15 ;  /* 0x0000000f000f7308 */ /* 0x000e640000000800 */
[----:B-1----:R-:W-:Y:S01]  /*b930*/  @!P1 FMUL R15, R15, R15 ;  /* 0x0000000f0f0f9220 */ /* 0x002fe20000400000 */
[----:B------:R-:W-:-:S13]  /*b940*/  FSETP.GEU.AND P1, PT, R14, -126, PT ;  /* 0xc2fc00000e00780b */ /* 0x000fda0003f2e000 */
[----:B------:R-:W-:-:S06]  /*b950*/  @!P1 FMUL R14, R14, 0.5 ;  /* 0x3f0000000e0e9820 */ /* 0x000fcc0000400000 */
[----:B------:R-:W1:Y:S02]  /*b960*/  MUFU.EX2 R14, R14 ;  /* 0x0000000e000e7308 */ /* 0x000e640000000800 */
[----:B-1----:R-:W-:Y:S01]  /*b970*/  @!P1 FMUL R14, R14, R14 ;  /* 0x0000000e0e0e9220 */ /* 0x002fe20000400000 */
[----:B------:R-:W-:-:S13]  /*b980*/  FSETP.GEU.AND P1, PT, R13, -126, PT ;  /* 0xc2fc00000d00780b */ /* 0x000fda0003f2e000 */
[----:B------:R-:W-:-:S06]  /*b990*/  @!P1 FMUL R13, R13, 0.5 ;  /* 0x3f0000000d0d9820 */ /* 0x000fcc0000400000 */
[----:B------:R-:W1:Y:S01]  /*b9a0*/  MUFU.EX2 R13, R13 ;  /* 0x0000000d000d7308 */ /* 0x000e620000000800 */
[----:B---3--:R-:W-:Y:S01]  /*b9b0*/  F2FP.F16.F32.PACK_AB R164, R15, R164 ;  /* 0x000000a40fa4723e */ /* 0x008fe200000000ff */
[----:B------:R-:W-:Y:S01]  /*b9c0*/  UMOV UR14, UR13 ;  /* 0x0000000d000e7c82 */ /* 0x000fe20008000000 */
[----:B------:R-:W-:Y:S01]  /*b9d0*/  UMOV UR15, 0x40000040 ;  /* 0x40000040000f7882 */ /* 0x000fe20000000000 */
[----:B-1----:R-:W-:-:S05]  /*b9e0*/  @!P1 FMUL R13, R13, R13 ;  /* 0x0000000d0d0d9220 */ /* 0x002fca0000400000 */
[----:B------:R-:W-:Y:S01]  /*b9f0*/  F2FP.F16.F32.PACK_AB R166, R13, R14 ;  /* 0x0000000e0da6723e */ /* 0x000fe200000000ff */
[----:B------:R-:W-:Y:S04]  /*ba00*/  STL [R1+0x560], R15 ;  /* 0x0005600f01007387 */ /* 0x000fe80000100800 */
[----:B------:R1:W-:Y:S04]  /*ba10*/  STL [R1+0x568], R14 ;  /* 0x0005680e01007387 */ /* 0x0003e80000100800 */
[----:B------:R3:W-:Y:S01]  /*ba20*/  STL [R1+0x564], R13 ;  /* 0x0005640d01007387 */ /* 0x0007e20000100800 */
[----:B--2---:R-:W-:-:S06]  /*ba30*/  WARPGROUP.ARRIVE ;  /* 0x00000000000079c5 */ /* 0x004fcc0000000000 */
[----:B------:R-:W-:Y:S03]  /*ba40*/  HGMMA.64x256x16.F32 R24, R164, gdesc[UR12].tnspB, R24, gsb0 ;  /* 0x43e0000ca4187df0 */ /* 0x000fe60008000818 */
[----:B------:R-:W-:Y:S02]  /*ba50*/  WARPGROUP.DEPBAR.LE gsb0, 0x0 ;  /* 0x00008000000079c5 */ /* 0x000fe40000010000 */
[----:B------:R-:W-:Y:S01]  /*ba60*/  STL.64 [R1], R24 ;  /* 0x0000001801007387 */ /* 0x000fe20000100a00 */
[----:B------:R-:W-:Y:S01]  /*ba70*/  IMAD.MOV.U32 R2, RZ, RZ, R150 ;  /* 0x000000ffff027224 */ /* 0x000fe200078e0096 */
[----:B------:R-:W-:Y:S02]  /*ba80*/  MOV R0, R151 ;  /* 0x0000009700007202 */ /* 0x000fe40000000f00 */
[----:B------:R-:W-:Y:S01]  /*ba90*/  STL.64 [R1+0x8], R26 ;  /* 0x0000081a01007387 */ /* 0x000fe20000100a00 */
[----:B------:R-:W-:Y:S01]  /*baa0*/  IMAD.MOV.U32 R4, RZ, RZ, R148 ;  /* 0x000000ffff047224 */ /* 0x000fe200078e0094 */
[----:B------:R-:W-:-:S02]  /*bab0*/  MOV R3, R149 ;  /* 0x0000009500037202 */ /* 0x000fc40000000f00 */
[----:B------:R-:W-:Y:S01]  /*bac0*/  STL.64 [R1+0x10], R28 ;  /* 0x0000101c01007387 */ /* 0x000fe20000100a00 */
[----:B------:R-:W-:Y:S01]  /*bad0*/  IMAD.MOV.U32 R6, RZ, RZ, R146 ;  /* 0x000000ffff067224 */ /* 0x000fe200078e0092 */
[----:B------:R-:W-:Y:S02]  /*bae0*/  MOV R5, R147 ;  /* 0x0000009300057202 */ /* 0x000fe40000000f00 */
[----:B------:R2:W-:Y:S01]  /*baf0*/  STL.64 [R1+0x18], R30 ;  /* 0x0000181e01007387 */ /* 0x0005e20000100a00 */
[----:B------:R-:W-:Y:S01]  /*bb00*/  IMAD.MOV.U32 R8, RZ, RZ, R144 ;  /* 0x000000ffff087224 */ /* 0x000fe200078e0090 */
[----:B------:R-:W-:Y:S02]  /*bb10*/  MOV R7, R145 ;  /* 0x0000009100077202 */ /* 0x000fe40000000f00 */
[----:B------:R-:W4:Y:S01]  /*bb20*/  LDL.LU.64 R150, [R1+0xba0] ;  /* 0x000ba00001967983 */ /* 0x000f220000300a00 */
[----:B------:R-:W-:Y:S01]  /*bb30*/  IMAD.MOV.U32 R10, RZ, RZ, R142 ;  /* 0x000000ffff0a7224 */ /* 0x000fe200078e008e */
[----:B------:R-:W-:-:S02]  /*bb40*/  MOV R9, R143 ;  /* 0x0000008f00097202 */ /* 0x000fc40000000f00 */
[----:B------:R-:W4:Y:S01]  /*bb50*/  LDL.LU.64 R148, [R1+0xb98] ;  /* 0x000b980001947983 */ /* 0x000f220000300a00 */
[----:B------:R-:W-:Y:S01]  /*bb60*/  IMAD.MOV.U32 R12, RZ, RZ, R140 ;  /* 0x000000ffff0c7224 */ /* 0x000fe200078e008c */
[----:B------:R-:W-:Y:S02]  /*bb70*/  MOV R11, R141 ;  /* 0x0000008d000b7202 */ /* 0x000fe40000000f00 */
[----:B------:R-:W4:Y:S01]  /*bb80*/  LDL.LU.64 R146, [R1+0xb90] ;  /* 0x000b900001927983 */ /* 0x000f220000300a00 */
[----:B-1----:R-:W-:Y:S01]  /*bb90*/  IMAD.MOV.U32 R14, RZ, RZ, R138 ;  /* 0x000000ffff0e7224 */ /* 0x002fe200078e008a */
[----:B---3--:R-:W-:Y:S02]  /*bba0*/  MOV R13, R139 ;  /* 0x0000008b000d7202 */ /* 0x008fe40000000f00 */
[----:B------:R-:W4:Y:S01]  /*bbb0*/  LDL.LU.64 R144, [R1+0xb88] ;  /* 0x000b880001907983 */ /* 0x000f220000300a00 */
[----:B------:R-:W-:Y:S01]  /*bbc0*/  IMAD.MOV.U32 R16, RZ, RZ, R136 ;  /* 0x000000ffff107224 */ /* 0x000fe200078e0088 */
[----:B------:R-:W-:-:S02]  /*bbd0*/  MOV R15, R137 ;  /* 0x00000089000f7202 */ /* 0x000fc40000000f00 */
[----:B------:R-:W4:Y:S01]  /*bbe0*/  LDL.LU.64 R142, [R1+0xb80] ;  /* 0x000b8000018e7983 */ /* 0x000f220000300a00 */
[----:B------:R-:W-:Y:S01]  /*bbf0*/  IMAD.MOV.U32 R18, RZ, RZ, R134 ;  /* 0x000000ffff127224 */ /* 0x000fe200078e0086 */
[----:B------:R-:W-:Y:S02]  /*bc00*/  MOV R17, R135 ;  /* 0x0000008700117202 */ /* 0x000fe40000000f00 */
[----:B------:R-:W4:Y:S01]  /*bc10*/  LDL.LU.64 R140, [R1+0xb78] ;  /* 0x000b7800018c7983 */ /* 0x000f220000300a00 */
        /* <DEDUP_REMOVED lines=152> */
[----:B------:R-:W4:Y:S04]  /*c5a0*/  LDL.LU.64 R38, [R1+0x9e0] ;  /* 0x0009e00001267983 */ /* 0x000f280000300a00 */
[----:B------:R-:W4:Y:S04]  /*c5b0*/  LDL.LU.64 R36, [R1+0x9d8] ;  /* 0x0009d80001247983 */ /* 0x000f280000300a00 */
[----:B------:R-:W4:Y:S04]  /*c5c0*/  LDL.LU.64 R34, [R1+0x9d0] ;  /* 0x0009d00001227983 */ /* 0x000f280000300a00 */
[----:B------:R-:W4:Y:S04]  /*c5d0*/  LDL.LU.64 R32, [R1+0x9c8] ;  /* 0x0009c80001207983 */ /* 0x000f280000300a00 */
[----:B--2---:R-:W4:Y:S04]  /*c5e0*/  LDL.LU.64 R30, [R1+0x9c0] ;  /* 0x0009c000011e7983 */ /* 0x004f280000300a00 */
[----:B------:R-:W4:Y:S04]  /*c5f0*/  LDL.LU.64 R28, [R1+0x9b8] ;  /* 0x0009b800011c7983 */ /* 0x000f280000300a00 */
[----:B------:R-:W4:Y:S04]  /*c600*/  LDL.LU.64 R26, [R1+0x9b0] ;  /* 0x0009b000011a7983 */ /* 0x000f280000300a00 */
[----:B------:R-:W4:Y:S01]  /*c610*/  LDL.LU.64 R24, [R1+0x9a8] ;  /* 0x0009a80001187983 */ /* 0x000f220000300a00 */
[----:B------:R-:W-:Y:S01]  /*c620*/  UMOV UR14, UR12 ;  /* 0x0000000c000e7c82 */ /* 0x000fe20008000000 */
        /* <DEDUP_REMOVED lines=67> */
[----:B------:R2:W-:Y:S01]  /*ca60*/  STL.64 [R1+0x778], R24 ;  /* 0x0007781801007387 */ /* 0x0005e20000100a00 */
[----:B-1----:R-:W-:Y:S01]  /*ca70*/  IMAD.MOV.U32 R32, RZ, RZ, R159 ;  /* 0x000000ffff207224 */ /* 0x002fe200078e009f */
[----:B------:R-:W-:Y:S01]  /*ca80*/  MOV R33, R157 ;  /* 0x0000009d00217202 */ /* 0x000fe20000000f00 */
[----:B------:R-:W-:Y:S01]  /*ca90*/  IMAD.MOV.U32 R34, RZ, RZ, R163 ;  /* 0x000000ffff227224 */ /* 0x000fe200078e00a3 */
[----:B--2---:R-:W2:Y:S04]  /*caa0*/  LDL.LU R24, [R1] ;  /* 0x0000000001187983 */ /* 0x004ea80000300800 */
[----:B------:R-:W2:Y:S04]  /*cab0*/  LDL.LU R25, [R1+0x4] ;  /* 0x0000040001197983 */ /* 0x000ea80000300800 */
[----:B------:R-:W2:Y:S04]  /*cac0*/  LDL.LU R26, [R1+0x8] ;  /* 0x00000800011a7983 */ /* 0x000ea80000300800 */
[----:B------:R-:W2:Y:S04]  /*cad0*/  LDL.LU R27, [R1+0xc] ;  /* 0x00000c00011b7983 */ /* 0x000ea80000300800 */
[----:B------:R-:W2:Y:S04]  /*cae0*/  LDL.LU R28, [R1+0x10] ;  /* 0x00001000011c7983 */ /* 0x000ea80000300800 */
[----:B------:R-:W2:Y:S04]  /*caf0*/  LDL.LU R29, [R1+0x14] ;  /* 0x00001400011d7983 */ /* 0x000ea80000300800 */
[----:B------:R-:W2:Y:S01]  /*cb00*/  LDL.LU R30, [R1+0x18] ;  /* 0x00001800011e7983 */ /* 0x000ea20000300800 */
[----:B------:R-:W-:-:S03]  /*cb10*/  MOV R35, R161 ;  /* 0x000000a100237202 */ /* 0x000fc60000000f00 */
[----:B------:R-:W2:Y:S01]  /*cb20*/  LDL.LU R31, [R1+0x1c] ;  /* 0x00001c00011f7983 */ /* 0x000ea20000300800 */
[----:B------:R-:W-:-:S03]  /*cb30*/  IMAD.MOV.U32 R36, RZ, RZ, R156 ;  /* 0x000000ffff247224 */ /* 0x000fc600078e009c */
[----:B------:R-:W3:Y:S01]  /*cb40*/  LDL.LU R159, [R1+0x9a4] ;  /* 0x0009a400019f7983 */ /* 0x000ee20000300800 */
[----:B------:R-:W-:-:S03]  /*cb50*/  MOV R37, R160 ;  /* 0x000000a000257202 */ /* 0x000fc60000000f00 */
[----:B------:R-:W3:Y:S01]  /*cb60*/  LDL.LU R157, [R1+0x9a0] ;  /* 0x0009a000019d7983 */ /* 0x000ee20000300800 */
[----:B------:R-:W-:-:S03]  /*cb70*/  IMAD.MOV.U32 R38, RZ, RZ, R158 ;  /* 0x000000ffff267224 */ /* 0x000fc600078e009e */
[----:B------:R-:W2:Y:S01]  /*cb80*/  LDL.LU R163, [R1+0x99c] ;  /* 0x00099c0001a37983 */ /* 0x000ea20000300800 */
[----:B------:R-:W-:-:S03]  /*cb90*/  MOV R39, R154 ;  /* 0x0000009a00277202 */ /* 0x000fc60000000f00 */
[----:B------:R-:W2:Y:S01]  /*cba0*/  LDL.LU R161, [R1+0x998] ;  /* 0x0009980001a17983 */ /* 0x000ea20000300800 */
[----:B------:R-:W-:-:S03]  /*cbb0*/  IMAD.MOV.U32 R40, RZ, RZ, R188 ;  /* 0x000000ffff287224 */ /* 0x000fc600078e00bc */
[----:B------:R-:W4:Y:S01]  /*cbc0*/  LDL.LU R156, [R1+0x994] ;  /* 0x00099400019c7983 */ /* 0x000f220000300800 */
        /* <DEDUP_REMOVED lines=204> */
[----:B-1----:R-:W2:Y:S04]  /*d890*/  LDL.LU.64 R150, [R1+0x970] ;  /* 0x0009700001967983 */ /* 0x002ea80000300a00 */
        /* <DEDUP_REMOVED lines=63> */
[----:B------:R-:W-:Y:S01]  /*dc90*/  UMOV UR11, 0x40000040 ;  /* 0x40000040000b7882 */ /* 0x000fe20000000000 */
        /* <DEDUP_REMOVED lines=132> */
[----:B------:R-:W-:-:S04]  /*e4e0*/  @!P1 FMUL R154, R154, 0.5 ;  /* 0x3f0000009a9a9820 */ /* 0x000fc80000400000 */
[----:B------:R-:W1:Y:S02]  /*e4f0*/  MUFU.EX2 R7, R154 ;  /* 0x0000009a00077308 */ /* 0x000e640000000800 */
[----:B-1----:R-:W-:Y:S01]  /*e500*/  @!P1 FMUL R7, R7, R7 ;  /* 0x0000000707079220 */ /* 0x002fe20000400000 */
[----:B------:R-:W-:-:S13]  /*e510*/  FSETP.GEU.AND P1, PT, R158, -126, PT ;  /* 0xc2fc00009e00780b */ /* 0x000fda0003f2e000 */
[----:B------:R-:W-:-:S04]  /*e520*/  @!P1 FMUL R158, R158, 0.5 ;  /* 0x3f0000009e9e9820 */ /* 0x000fc80000400000 */
[----:B------:R-:W1:Y:S02]  /*e530*/  MUFU.EX2 R6, R158 ;  /* 0x0000009e00067308 */ /* 0x000e640000000800 */
[----:B-1----:R-:W-:Y:S01]  /*e540*/  @!P1 FMUL R6, R6, R6 ;  /* 0x0000000606069220 */ /* 0x002fe20000400000 */
[----:B------:R-:W-:-:S13]  /*e550*/  FSETP.GEU.AND P1, PT, R156, -126, PT ;  /* 0xc2fc00009c00780b */ /* 0x000fda0003f2e000 */
[----:B------:R-:W-:-:S04]  /*e560*/  @!P1 FMUL R156, R156, 0.5 ;  /* 0x3f0000009c9c9820 */ /* 0x000fc80000400000 */
[----:B------:R1:W3:Y:S01]  /*e570*/  MUFU.EX2 R5, R156 ;  /* 0x0000009c00057308 */ /* 0x0002e20000000800 */
[----:B------:R-:W-:Y:S01]  /*e580*/  UMOV UR10, UR9 ;  /* 0x00000009000a7c82 */ /* 0x000fe20008000000 */
[----:B-1----:R-:W-:Y:S01]  /*e590*/  F2FP.F16.F32.PACK_AB R156, R7, R188 ;  /* 0x000000bc079c723e */ /* 0x002fe200000000ff */
[----:B---3--:R-:W-:-:S05]  /*e5a0*/  @!P1 FMUL R5, R5, R5 ;  /* 0x0000000505059220 */ /* 0x008fca0000400000 */
[----:B------:R-:W-:Y:S01]  /*e5b0*/  F2FP.F16.F32.PACK_AB R158, R5, R6 ;  /* 0x00000006059e723e */ /* 0x000fe200000000ff */
[----:B------:R-:W-:-:S03]  /*e5c0*/  UMOV UR11, 0x40000040 ;  /* 0x40000040000b7882 */ /* 0x000fc60000000000 */
[----:B--2---:R-:W-:-:S06]  /*e5d0*/  WARPGROUP.ARRIVE ;  /* 0x00000000000079c5 */ /* 0x004fcc0000000000 */
[----:B------:R-:W-:Y:S03]  /*e5e0*/  HGMMA.64x256x16.F32 R24, R156, gdesc[UR8].tnspB, R24, gsb0 ;  /* 0x43e000089c187df0 */ /* 0x000fe60008000818 */
[----:B------:R-:W-:Y:S02]  /*e5f0*/  WARPGROUP.DEPBAR.LE gsb0, 0x0 ;  /* 0x00008000000079c5 */ /* 0x000fe40000010000 */
[----:B------:R-:W-:Y:S04]  /*e600*/  STL.64 [R1], R24 ;  /* 0x0000001801007387 */ /* 0x000fe80000100a00 */
[----:B------:R-:W-:Y:S01]  /*e610*/  STL.64 [R1+0x8], R26 ;  /* 0x0000081a01007387 */ /* 0x000fe20000100a00 */
[----:B------:R-:W-:-:S03]  /*e620*/  MOV R3, R150 ;  /* 0x0000009600037202 */ /* 0x000fc60000000f00 */
[----:B------:R-:W-:Y:S01]  /*e630*/  STL.64 [R1+0x10], R28 ;  /* 0x0000101c01007387 */ /* 0x000fe20000100a00 */
[----:B------:R-:W-:-:S03]  /*e640*/  IMAD.MOV.U32 R2, RZ, RZ, R151 ;  /* 0x000000ffff027224 */ /* 0x000fc600078e0097 */
[----:B------:R-:W-:Y:S01]  /*e650*/  STL.64 [R1+0x18], R30 ;  /* 0x0000181e01007387 */ /* 0x000fe20000100a00 */
[----:B------:R-:W-:Y:S01]  /*e660*/  MOV R21, R148 ;  /* 0x0000009400157202 */ /* 0x000fe20000000f00 */
[----:B------:R-:W-:Y:S02]  /*e670*/  IMAD.MOV.U32 R4, RZ, RZ, R149 ;  /* 0x000000ffff047224 */ /* 0x000fe400078e0095 */
[----:B------:R-:W-:Y:S01]  /*e680*/  STL.64 [R1+0x20], R32 ;  /* 0x0000202001007387 */ /* 0x000fe20000100a00 */
[----:B------:R-:W-:Y:S01]  /*e690*/  MOV R152, R146 ;  /* 0x0000009200987202 */ /* 0x000fe20000000f00 */
[----:B------:R-:W-:Y:S02]  /*e6a0*/  IMAD.MOV.U32 R23, RZ, RZ, R147 ;  /* 0x000000ffff177224 */ /* 0x000fe400078e0093 */
[----:B------:R1:W-:Y:S01]  /*e6b0*/  STL [R1+0x28], R34 ;  /* 0x0000282201007387 */ /* 0x0003e20000100800 */
[----:B------:R-:W-:Y:S01]  /*e6c0*/  MOV R160, R144 ;  /* 0x0000009000a07202 */ /* 0x000fe20000000f00 */
[----:B------:R-:W-:-:S02]  /*e6d0*/  IMAD.MOV.U32 R154, RZ, RZ, R145 ;  /* 0x000000ffff9a7224 */ /* 0x000fc400078e0091 */
[----:B------:R-:W2:Y:S01]  /*e6e0*/  LDL.LU.64 R150, [R1+0x770] ;  /* 0x0007700001967983 */ /* 0x000ea20000300a00 */
[----:B------:R-:W-:Y:S01]  /*e6f0*/  MOV R162, R142 ;  /* 0x0000008e00a27202 */ /* 0x000fe20000000f00 */
[----:B------:R-:W-:Y:S02]  /*e700*/  IMAD.MOV.U32 R161, RZ, RZ, R143 ;  /* 0x000000ffffa17224 */ /* 0x000fe400078e008f */
[----:B------:R-:W2:Y:S01]  /*e710*/  LDL.LU.64 R148, [R1+0x768] ;  /* 0x0007680001947983 */ /* 0x000ea20000300a00 */
[----:B------:R-:W-:Y:S01]  /*e720*/  MOV R164, R140 ;  /* 0x0000008c00a47202 */ /* 0x000fe20000000f00 */
[----:B------:R-:W-:Y:S02]  /*e730*/  IMAD.MOV.U32 R163, RZ, RZ, R141 ;  /* 0x000000ffffa37224 */ /* 0x000fe400078e008d */
[----:B------:R-:W2:Y:S01]  /*e740*/  LDL.LU.64 R146, [R1+0x760] ;  /* 0x0007600001927983 */ /* 0x000ea20000300a00 */
        /* <DEDUP_REMOVED lines=255> */
[----:B------:R-:W3:Y:S01]  /*f740*/  LDL.LU R12, [R1+0x56c] ;  /* 0x00056c00010c7983 */ /* 0x000ee20000300800 */
[----:B------:R-:W-:-:S03]  /*f750*/  IMAD.MOV.U32 R42, RZ, RZ, R16 ;  /* 0x000000ffff2a7224 */ /* 0x000fc600078e0010 */
[----:B------:R-:W4:Y:S01]  /*f760*/  LDL.LU R14, [R1+0x568] ;  /* 0x00056800010e7983 */ /* 0x000f220000300800 */
[----:B------:R-:W-:-:S03]  /*f770*/  MOV R43, R20 ;  /* 0x00000014002b7202 */ /* 0x000fc60000000f00 */
[----:B------:R-:W4:Y:S01]  /*f780*/  LDL.LU R13, [R1+0x564] ;  /* 0x00056400010d7983 */ /* 0x000f220000300800 */
[----:B------:R-:W-:-:S03]  /*f790*/  IMAD.MOV.U32 R44, RZ, RZ, R176 ;  /* 0x000000ffff2c7224 */ /* 0x000fc600078e00b0 */
[----:B------:R-:W3:Y:S01]  /*f7a0*/  LDL.LU R15, [R1+0x560] ;  /* 0x00056000010f7983 */ /* 0x000ee20000300800 */
[----:B------:R-:W-:-:S03]  /*f7b0*/  MOV R45, R22 ;  /* 0x00000016002d7202 */ /* 0x000fc60000000f00 */
[----:B------:R-:W4:Y:S01]  /*f7c0*/  LDL.LU R19, [R1+0x55c] ;  /* 0x00055c0001137983 */ /* 0x000f220000300800 */
[----:B------:R-:W-:-:S03]  /*f7d0*/  IMAD.MOV.U32 R46, RZ, RZ, R177 ;  /* 0x000000ffff2e7224 */ /* 0x000fc600078e00b1 */
[----:B------:R-:W4:Y:S01]  /*f7e0*/  LDL.LU R16, [R1+0x558] ;  /* 0x0005580001107983 */ /* 0x000f220000300800 */
        /* <DEDUP_REMOVED lines=15> */
[----:B------:R-:W2:Y:S01]  /*f8e0*/  LDL.LU R155, [R1+0x538] ;  /* 0x00053800019b7983 */ /* 0x000ea20000300800 */
[----:B------:R-:W-:-:S03]  /*f8f0*/  MOV R55, R185 ;  /* 0x000000b900377202 */ /* 0x000fc60000000f00 */
[----:B------:R-:W2:Y:S04]  /*f900*/  LDL.LU R153, [R1+0x534] ;  /* 0x0005340001997983 */ /* 0x000ea80000300800 */
[----:B------:R1:W5:Y:S04]  /*f910*/  LDL.LU R242, [R1+0x530] ;  /* 0x0005300001f27983 */ /* 0x0003680000300800 */
[----:B------:R-:W3:Y:S04]  /*f920*/  LDL.LU R187, [R1+0x52c] ;  /* 0x00052c0001bb7983 */ /* 0x000ee80000300800 */
[----:B------:R-:W4:Y:S04]  /*f930*/  LDL.LU R186, [R1+0x528] ;  /* 0x0005280001ba7983 */ /* 0x000f280000300800 */
[----:B------:R-:W2:Y:S01]  /*f940*/  LDL.LU R185, [R1+0x524] ;  /* 0x0005240001b97983 */ /* 0x000ea20000300800 */
[----:B------:R-:W-:Y:S01]  /*f950*/  IMAD.MOV.U32 R56, RZ, RZ, R192 ;  /* 0x000000ffff387224 */ /* 0x000fe200078e00c0 */
[----:B------:R-:W-:-:S02]  /*f960*/  MOV R57, R184 ;  /* 0x000000b800397202 */ /* 0x000fc40000000f00 */
[----:B------:R-:W2:Y:S04]  /*f970*/  LDL.LU R192, [R1+0x520] ;  /* 0x0005200001c07983 */ /* 0x000ea80000300800 */
[----:B------:R-:W2:Y:S01]  /*f980*/  LDL.LU R184, [R1+0x51c] ;  /* 0x00051c0001b87983 */ /* 0x000ea20000300800 */
        /* <DEDUP_REMOVED lines=94> */
[----:B------:R-:W-:Y:S01]  /*ff70*/  UMOV UR10, UR7 ;  /* 0x00000007000a7c82 */ /* 0x000fe20008000000 */
[----:B------:R-:W-:Y:S01]  /*ff80*/  UMOV UR11, 0x40000040 ;  /* 0x40000040000b7882 */ /* 0x000fe20000000000 */
[----:B------:R-:W2:Y:S01]  /*ff90*/  LDL.LU R193, [R1+0x518] ;  /* 0x0005180001c17983 */ /* 0x000ea20000300800 */
[----:B------:R-:W1:Y:S03]  /*ffa0*/  LDC R194, c[0x0][0x28c] ;  /* 0x0000a300ffc27b82 */ /* 0x000e660000000800 */
[----:B------:R-:W2:Y:S04]  /*ffb0*/  LDL.LU R190, [R1+0x514] ;  /* 0x0005140001be7983 */ /* 0x000ea80000300800 */
[----:B------:R-:W2:Y:S04]  /*ffc0*/  LDL.LU R189, [R1+0x510] ;  /* 0x0005100001bd7983 */ /* 0x000ea80000300800 */
[----:B------:R-:W2:Y:S04]  /*ffd0*/  LDL.LU R191, [R1+0x50c] ;  /* 0x00050c0001bf7983 */ /* 0x000ea80000300800 */
[----:B------:R-:W2:Y:S04]  /*ffe0*/  LDL.LU R0, [R1+0x508] ;  /* 0x0005080001007983 */ /* 0x000ea80000300800 */
[----:B------:R-:W2:Y:S04]  /*fff0*/  LDL.LU R240, [R1+0x504] ;  /* 0x0005040001f07983 */ /* 0x000ea80000300800 */
[----:B------:R1:W5:Y:S04]  /*10000*/  LDL.LU R252, [R1+0x500] ;  /* 0x0005000001fc7983 */ /* 0x0003680000300800 */
        /* <DEDUP_REMOVED lines=17> */
[----:B------:R1:W5:Y:S01]  /*10120*/  LDL.LU R8, [R1+0x4b8] ;  /* 0x0004b80001087983 */ /* 0x0003620000300800 */
[----:B---3--:R-:W-:-:S02]  /*10130*/  FSETP.GEU.AND P3, PT, R187, -126, PT ;  /* 0xc2fc0000bb00780b */ /* 0x008fc40003f6e000 */
[----:B----4-:R-:W-:Y:S02]  /*10140*/  FSETP.GEU.AND P2, PT, R186, -126, PT ;  /* 0xc2fc0000ba00780b */ /* 0x010fe40003f4e000 */
[----:B--2---:R-:W-:-:S09]  /*10150*/  FSETP.GEU.AND P1, PT, R185, -126, PT ;  /* 0xc2fc0000b900780b */ /* 0x004fd20003f2e000 */
[----:B------:R-:W-:Y:S02]  /*10160*/  @!P3 FMUL R187, R187, 0.5 ;  /* 0x3f000000bbbbb820 */ /* 0x000fe40000400000 */
[----:B------:R-:W-:Y:S02]  /*10170*/  @!P2 FMUL R186, R186, 0.5 ;  /* 0x3f000000babaa820 */ /* 0x000fe40000400000 */
[----:B------:R-:W-:Y:S02]  /*10180*/  @!P1 FMUL R185, R185, 0.5 ;  /* 0x3f000000b9b99820 */ /* 0x000fe40000400000 */
[----:B------:R-:W2:Y:S08]  /*10190*/  MUFU.EX2 R3, R186 ;  /* 0x000000ba00037308 */ /* 0x000eb00000000800 */
[----:B------:R-:W3:Y:S08]  /*101a0*/  MUFU.EX2 R4, R185 ;  /* 0x000000b900047308 */ /* 0x000ef00000000800 */
[----:B------:R-:W4:Y:S01]  /*101b0*/  MUFU.EX2 R2, R187 ;  /* 0x000000bb00027308 */ /* 0x000f220000000800 */
[----:B--2---:R-:W-:Y:S01]  /*101c0*/  @!P2 FMUL R3, R3, R3 ;  /* 0x000000030303a220 */ /* 0x004fe20000400000 */
[----:B---3--:R-:W-:Y:S01]  /*101d0*/  @!P1 FMUL R4, R4, R4 ;  /* 0x0000000404049220 */ /* 0x008fe20000400000 */
[----:B----4-:R-:W-:-:S04]  /*101e0*/  @!P3 FMUL R2, R2, R2 ;  /* 0x000000020202b220 */ /* 0x010fc80000400000 */
[----:B------:R-:W-:Y:S02]  /*101f0*/  F2FP.F16.F32.PACK_AB R152, R4, R184 ;  /* 0x000000b80498723e */ /* 0x000fe400000000ff */
[----:B------:R-:W-:-:S04]  /*10200*/  F2FP.F16.F32.PACK_AB R154, R2, R3 ;  /* 0x00000003029a723e */ /* 0x000fc800000000ff */
[----:B------:R-:W-:-:S06]  /*10210*/  WARPGROUP.ARRIVE ;  /* 0x00000000000079c5 */ /* 0x000fcc0000000000 */
        /* <DEDUP_REMOVED lines=66> */
[----:B--2---:R-:W2:Y:S04]  /*10640*/  LDL.LU.64 R150, [R1+0x4b0] ;  /* 0x0004b00001967983 */ /* 0x004ea80000300a00 */
        /* <DEDUP_REMOVED lines=64> */
[----:B------:R-:W3:Y:S01]  /*10a50*/  S2R R196, SR_CgaCtaId ;  /* 0x0000000000c47919 */ /* 0x000ee20000008800 */
[----:B------:R-:W-:Y:S01]  /*10a60*/  FADD R15, R191, R15 ;  /* 0x0000000fbf0f7221 */ /* 0x000fe20000000000 */
        /* <DEDUP_REMOVED lines=11> */
[----:B------:R-:W-:Y:S01]  /*10b20*/  MOV R195, 0x400 ;  /* 0x0000040000c37802 */ /* 0x000fe20000000f00 */
        /* <DEDUP_REMOVED lines=10> */
[----:B-1----:R-:W-:-:S02]  /*10bd0*/  ISETP.GE.AND P1, PT, R194, 0x101, PT ;  /* 0x00000101c200780c */ /* 0x002fc40003f26270 */
[----:B------:R-:W-:Y:S01]  /*10be0*/  FADD R2, R21, R3 ;  /* 0x0000000315027221 */ /* 0x000fe20000000000 */
[----:B------:R-:W-:Y:S01]  /*10bf0*/  FADD R241, R4, R241 ;  /* 0x000000f104f17221 */ /* 0x000fe20000000000 */
[----:B---3--:R-:W-:-:S03]  /*10c00*/  LEA R195, R196, R195, 0x18 ;  /* 0x000000c3c4c37211 */ /* 0x008fc600078ec0ff */
[----:B------:R-:W-:Y:S02]  /*10c10*/  FADD R241, R2, R241 ;  /* 0x000000f102f17221 */ /* 0x000fe40000000000 */
[----:B------:R-:W-:-:S05]  /*10c20*/  VIADD R23, R195, 0x90020 ;  /* 0x00090020c3177836 */ /* 0x000fca0000000000 */
[----:B------:R-:W-:Y:S01]  /*10c30*/  PRMT R2, RZ, 0x654, R23 ;  /* 0x00000654ff027816 */ /* 0x000fe20000000017 */
[----:B------:R-:W-:Y:S01]  /*10c40*/  IMAD.MOV.U32 R6, RZ, RZ, 0x2 ;  /* 0x00000002ff067424 */ /* 0x000fe200078e00ff */
[----:B------:R-:W-:Y:S02]  /*10c50*/  IADD3 R7, R0, 0x80, RZ ;  /* 0x0000008000077810 */ /* 0x000fe40007ffe0ff */
[----:B------:R-:W-:Y:S01]  /*10c60*/  LEA.HI.SX32 R240, R240, 0xffffffff, 0x19 ;  /* 0xfffffffff0f07811 */ /* 0x000fe200078fcaff */
[----:B--2---:R-:W-:-:S06]  /*10c70*/  WARPGROUP.ARRIVE ;  /* 0x00000000000079c5 */ /* 0x004fcc0000000000 */
[----:B------:R-:W-:Y:S03]  /*10c80*/  HGMMA.64x256x16.F32 R24, R152, gdesc[UR4].tnspB, R24, gsb0 ;  /* 0x43e0000498187df0 */ /* 0x000fe60008000818 */
[----:B------:R-:W-:Y:S02]  /*10c90*/  WARPGROUP.DEPBAR.LE gsb0, 0x0 ;  /* 0x00008000000079c5 */ /* 0x000fe40000010000 */
[----:B------:R1:W-:Y:S01]  /*10ca0*/  SYNCS.ARRIVE.TRANS64.RED.A1T0 RZ, [R2+URZ], RZ ;  /* 0x000000ff02ff79a7 */ /* 0x0003e2000810043f */
[----:B------:R-:W-:Y:S05]  /*10cb0*/  @!P1 BRA `(.L_x_24) ;  /* 0x0000010400489947 */ /* 0x000fea0003800000 */
[----:B------:R-:W2:Y:S01]  /*10cc0*/  LDC.64 R22, c[0x0][0x198] ;  /* 0x00006600ff167b82 */ /* 0x000ea20000000a00 */
[----:B-----5:R-:W-:Y:S01]  /*10cd0*/  MOV R3, R216 ;  /* 0x000000d800037202 */ /* 0x020fe20000000f00 */
[----:B-1----:R-:W-:Y:S01]  /*10ce0*/  IMAD.MOV.U32 R2, RZ, RZ, R217 ;  /* 0x000000ffff027224 */ /* 0x002fe200078e00d9 */
[----:B------:R-:W-:Y:S01]  /*10cf0*/  MOV R20, R240 ;  /* 0x000000f000147202 */ /* 0x000fe20000000f00 */
[----:B------:R-:W-:Y:S01]  /*10d00*/  IMAD.MOV.U32 R6, RZ, RZ, 0x2 ;  /* 0x00000002ff067424 */ /* 0x000fe200078e00ff */
[----:B------:R-:W-:Y:S01]  /*10d10*/  MOV R236, 0x1 ;  /* 0x0000000100ec7802 */ /* 0x000fe20000000f00 */
[----:B------:R-:W-:-:S07]  /*10d20*/  IMAD.MOV.U32 R9, RZ, RZ, RZ ;  /* 0x000000ffff097224 */ /* 0x000fce00078e00ff */
.L_x_36:
[----:B------:R-:W1:Y:S01]  /*10d30*/  S2R R5, SR_CgaCtaId ;  /* 0x0000000000057919 */ /* 0x000e620000008800 */
[----:B------:R-:W-:Y:S01]  /*10d40*/  MOV R4, 0x400 ;  /* 0x0000040000047802 */ /* 0x000fe20000000f00 */
[----:B------:R-:W-:Y:S05]  /*10d50*/  YIELD ;  /* 0x0000000000007946 */ /* 0x000fea0003800000 */
[----:B------:R-:W-:-:S04]  /*10d60*/  MOV R0, R20 ;  /* 0x0000001400007202 */ /* 0x000fc80000000f00 */
[----:B------:R-:W-:Y:S02]  /*10d70*/  ISETP.GT.AND P2, PT, R0, 0x2, PT ;  /* 0x000000020000780c */ /* 0x000fe40003f44270 */
[----:B-1----:R-:W-:-:S05]  /*10d80*/  LEA R4, R5, R4, 0x18 ;  /* 0x0000000405047211 */ /* 0x002fca00078ec0ff */
[----:B------:R-:W-:Y:S01]  /*10d90*/  IMAD R0, R6, 0x8, R4 ;  /* 0x0000000806007824 */ /* 0x000fe200078e0204 */
[----:B------:R-:W-:-:S04]  /*10da0*/  SHF.L.U32 R4, R9, 0x1f, RZ ;  /* 0x0000001f09047819 */ /* 0x000fc800000006ff */
[----:B------:R-:W1:Y:S02]  /*10db0*/  SYNCS.PHASECHK.TRANS64.TRYWAIT P1, [R0+URZ+0x90000], R4 ;  /* 0x09000004000075a7 */ /* 0x000e64000802017f */
[----:B-1----:R-:W-:Y:S05]  /*10dc0*/  @!P1 BRA `(.L_x_25) ;  /* 0x0000027400589947 */ /* 0x002fea0003800000 */
.L_x_108:
[----:B------:R-:W-:Y:S05]  /*10dd0*/  WARPSYNC.ALL ;  /* 0x0000000000007948 */ /* 0x000fea0003800000 */
[----:B------:R-:W-:Y:S01]  /*10de0*/  IADD3 R20, R20, -0x1, RZ ;  /* 0xffffffff14147810 */ /* 0x000fe20007ffe0ff */
[----:B------:R-:W3:Y:S04]  /*10df0*/  LDL.64 R14, [R1+0x2a8] ;  /* 0x0002a800010e7983 */ /* 0x000ee80000100a00 */
[----:B------:R-:W4:Y:S04]  /*10e00*/  LDL.64 R152, [R1+0x2a0] ;  /* 0x0002a00001987983 */ /* 0x000f280000100a00 */
[----:B------:R-:W5:Y:S01]  /*10e10*/  LDL.64 R12, [R1+0x298] ;  /* 0x00029800010c7983 */ /* 0x000f620000100a00 */
[----:B-1----:R-:W-:Y:S01]  /*10e20*/  IMAD R0, R6, 0x2000, R243 ;  /* 0x0000200006007824 */ /* 0x002fe200078e02f3 */
[----:B------:R-:W-:-:S02]  /*10e30*/  UMOV UR15, 0x40000040 ;  /* 0x40000040000f7882 */ /* 0x000fc40000000000 */
[----:B------:R-:W2:Y:S02]  /*10e40*/  LDL.64 R10, [R1+0x290] ;  /* 0x00029000010a7983 */ /* 0x000ea40000100a00 */
[----:B------:R-:W-:Y:S01]  /*10e50*/  R2UR UR6, R0 ;  /* 0x00000000000672ca */ /* 0x000fe200000e0000 */
[----:B------:R-:W-:Y:S01]  /*10e60*/  UMOV UR23, 0x40000040 ;  /* 0x4000004000177882 */ /* 0x000fe20000000000 */
[----:B------:R-:W2:Y:S01]  /*10e70*/  LDL.64 R222, [R1+0x288] ;  /* 0x0002880001de7983 */ /* 0x000ea20000100a00 */
[----:B------:R-:W-:-:S03]  /*10e80*/  UMOV UR11, 0x40000040 ;  /* 0x40000040000b7882 */ /* 0x000fc60000000000 */
[----:B------:R-:W2:Y:S04]  /*10e90*/  LDL.64 R220, [R1+0x280] ;  /* 0x0002800001dc7983 */ /* 0x000ea80000100a00 */
[----:B------:R-:W2:Y:S03]  /*10ea0*/  LDL.64 R216, [R1+0x278] ;  /* 0x0002780001d87983 */ /* 0x000ea60000100a00 */
[----:B------:R-:W-:Y:S01]  /*10eb0*/  UMOV UR14, UR6 ;  /* 0x00000006000e7c82 */ /* 0x000fe20008000000 */
[----:B------:R-:W-:Y:S01]  /*10ec0*/  IADD3 R4, R0, 0x2, RZ ;  /* 0x0000000200047810 */ /* 0x000fe20007ffe0ff */
[----:B------:R-:W2:Y:S03]  /*10ed0*/  LDL.64 R224, [R1+0x250] ;  /* 0x0002500001e07983 */ /* 0x000ea60000100a00 */
[----:B------:R-:W-:-:S13]  /*10ee0*/  R2UR UR7, R4 ;  /* 0x00000000040772ca */ /* 0x000fda00000e0000 */
[----:B------:R-:W-:Y:S01]  /*10ef0*/  UMOV UR22, UR7 ;  /* 0x0000000700167c82 */ /* 0x000fe20008000000 */
[----:B------:R-:W-:-:S05]  /*10f00*/  VIADD R4, R0, 0x4 ;  /* 0x0000000400047836 */ /* 0x000fca0000000000 */
[----:B------:R-:W-:Y:S02]  /*10f10*/  R2UR UR6, R4 ;  /* 0x00000000040672ca */ /* 0x000fe400000e0000 */
[----:B---3--:R-:W-:Y:S02]  /*10f20*/  R2UR UR12, R14 ;  /* 0x000000000e0c72ca */ /* 0x008fe400000e0000 */
[----:B------:R-:W-:Y:S02]  /*10f30*/  R2UR UR13, R15 ;  /* 0x000000000f0d72ca */ /* 0x000fe400000e0000 */
[----:B----4-:R-:W-:Y:S02]  /*10f40*/  R2UR UR20, R152 ;  /* 0x00000000981472ca */ /* 0x010fe400000e0000 */
[----:B------:R-:W-:Y:S02]  /*10f50*/  R2UR UR21, R153 ;  /* 0x00000000991572ca */ /* 0x000fe400000e0000 */
[----:B-----5:R-:W-:Y:S01]  /*10f60*/  R2UR UR8, R12 ;  /* 0x000000000c0872ca */ /* 0x020fe200000e0000 */
[----:B------:R-:W-:Y:S01]  /*10f70*/  WARPGROUP.ARRIVE ;  /* 0x00000000000079c5 */ /* 0x000fe20000000000 */
[----:B------:R-:W-:Y:S01]  /*10f80*/  R2UR UR9, R13 ;  /* 0x000000000d0972ca */ /* 0x000fe200000e0000 */
[----:B------:R-:W-:Y:S01]  /*10f90*/  UMOV UR10, UR6 ;  /* 0x00000006000a7c82 */ /* 0x000fe20008000000 */
[----:B------:R-:W-:Y:S01]  /*10fa0*/  IADD3 R4, R0, 0x6, RZ ;  /* 0x0000000600047810 */ /* 0x000fe20007ffe0ff */
[----:B------:R-:W-:Y:S01]  /*10fb0*/  UMOV UR19, 0x40000040 ;  /* 0x4000004000137882 */ /* 0x000fe20000000000 */
[----:B--2---:R-:W-:Y:S01]  /*10fc0*/  R2UR UR16, R10 ;  /* 0x000000000a1072ca */ /* 0x004fe200000e0000 */
[----:B------:R-:W-:Y:S01]  /*10fd0*/  HGMMA.64x128x16.F32 R152, gdesc[UR12], RZ, !UPT, gsb0 ;  /* 0x01e000000c9879f0 */ /* 0x000fe2000c0008ff */
[----:B------:R-:W-:Y:S01]  /*10fe0*/  R2UR UR17, R11 ;  /* 0x000000000b1172ca */ /* 0x000fe200000e0000 */
[----:B------:R-:W2:Y:S01]  /*10ff0*/  LDL.64 R14, [R1+0x270] ;  /* 0x00027000010e7983 */ /* 0x000ea20000100a00 */
[----:B------:R-:W-:-:S02]  /*11000*/  R2UR UR6, R4 ;  /* 0x00000000040672ca */ /* 0x000fc400000e0000 */
[----:B------:R-:W-:Y:S01]  /*11010*/  R2UR UR12, R222 ;  /* 0x00000000de0c72ca */ /* 0x000fe200000e0000 */
[----:B------:R-:W3:Y:S01]  /*11020*/  LDL.64 R12, [R1+0x268] ;  /* 0x00026800010c7983 */ /* 0x000ee20000100a00 */
[----:B------:R-:W-:Y:S01]  /*11030*/  R2UR UR13, R223 ;  /* 0x00000000df0d72ca */ /* 0x000fe200000e0000 */
[----:B------:R-:W-:Y:S02]  /*11040*/  WARPGROUP.DEPBAR.LE gsb0, 0x0 ;  /* 0x00008000000079c5 */ /* 0x000fe40000010000 */
[----:B------:R-:W-:-:S06]  /*11050*/  WARPGROUP.ARRIVE ;  /* 0x00000000000079c5 */ /* 0x000fcc0000000000 */
[----:B------:R-:W-:Y:S01]  /*11060*/  UMOV UR18, UR6 ;  /* 0x0000000600127c82 */ /* 0x000fe20008000000 */
[----:B------:R-:W-:Y:S01]  /*11070*/  VIADD R4, R0, 0x400 ;  /* 0x0000040000047836 */ /* 0x000fe20000000000 */
[----:B------:R-:W-:Y:S01]  /*11080*/  UMOV UR15, 0x40000040 ;  /* 0x40000040000f7882 */ /* 0x000fe20000000000 */
[----:B------:R-:W4:Y:S01]  /*11090*/  LDL.64 R10, [R1+0x260] ;  /* 0x00026000010a7983 */ /* 0x000f220000100a00 */
[----:B------:R-:W-:Y:S02]  /*110a0*/  HGMMA.64x128x16.F32 R152, gdesc[UR20], R152, gsb0 ;  /* 0x01e00000149879f0 */ /* 0x000fe40008000898 */
[----:B------:R-:W-:Y:S01]  /*110b0*/  R2UR UR6, R4 ;  /* 0x00000000040672ca */ /* 0x000fe200000e0000 */
[----:B------:R-:W5:Y:S01]  /*110c0*/  LDL.64 R222, [R1+0x240] ;  /* 0x0002400001de7983 */ /* 0x000f620000100a00 */
[----:B------:R-:W-:Y:S02]  /*110d0*/  R2UR UR20, R220 ;  /* 0x00000000dc1472ca */ /* 0x000fe400000e0000 */
[----:B------:R-:W-:Y:S01]  /*110e0*/  R2UR UR21, R221 ;  /* 0x00000000dd1572ca */ /* 0x000fe200000e0000 */
[----:B------:R-:W-:-:S02]  /*110f0*/  WARPGROUP.DEPBAR.LE gsb0, 0x0 ;  /* 0x00008000000079c5 */ /* 0x000fc40000010000 */
[----:B------:R-:W-:-:S06]  /*11100*/  WARPGROUP.ARRIVE ;  /* 0x00000000000079c5 */ /* 0x000fcc0000000000 */
[----:B------:R-:W-:Y:S01]  /*11110*/  UMOV UR14, UR6 ;  /* 0x00000006000e7c82 */ /* 0x000fe20008000000 */
[----:B------:R-:W-:Y:S01]  /*11120*/  IADD3 R4, R0, 0x402, RZ ;  /* 0x0000040200047810 */ /* 0x000fe20007ffe0ff */
[----:B------:R-:W-:Y:S01]  /*11130*/  UMOV UR23, 0x40000040 ;  /* 0x4000004000177882 */ /* 0x000fe20000000000 */
[----:B------:R-:W5:Y:S01]  /*11140*/  LDL.64 R220, [R1+0x258] ;  /* 0x0002580001dc7983 */ /* 0x000f620000100a00 */
[----:B------:R-:W-:Y:S01]  /*11150*/  HGMMA.64x128x16.F32 R152, gdesc[UR8], R152, gsb0 ;  /* 0x01e00000089879f0 */ /* 0x000fe20008000898 */
[----:B------:R-:W-:Y:S02]  /*11160*/  R2UR UR6, R4 ;  /* 0x00000000040672ca */ /* 0x000fe400000e0000 */
[----:B------:R-:W-:Y:S02]  /*11170*/  R2UR UR8, R216 ;  /* 0x00000000d80872ca */ /* 0x000fe400000e0000 */
[----:B------:R-:W-:Y:S01]  /*11180*/  R2UR UR9, R217 ;  /* 0x00000000d90972ca */ /* 0x000fe200000e0000 */
[----:B------:R-:W-:-:S02]  /*11190*/  WARPGROUP.DEPBAR.LE gsb0, 0x0 ;  /* 0x00008000000079c5 */ /* 0x000fc40000010000 */
[----:B------:R-:W-:-:S06]  /*111a0*/  WARPGROUP.ARRIVE ;  /* 0x00000000000079c5 */ /* 0x000fcc0000000000 */
[----:B------:R-:W-:Y:S01]  /*111b0*/  UMOV UR22, UR6 ;  /* 0x0000000600167c82 */ /* 0x000fe20008000000 */
[----:B------:R-:W-:Y:S01]  /*111c0*/  VIADD R4, R0, 0x404 ;  /* 0x0000040400047836 */ /* 0x000fe20000000000 */
[----:B------:R-:W-:Y:S01]  /*111d0*/  UMOV UR11, 0x40000040 ;  /* 0x40000040000b7882 */ /* 0x000fe20000000000 */
[----:B------:R-:W5:Y:S01]  /*111e0*/  LDL.64 R216, [R1+0x248] ;  /* 0x0002480001d87983 */ /* 0x000f620000100a00 */
[----:B------:R-:W-:Y:S03]  /*111f0*/  HGMMA.64x128x16.F32 R152, gdesc[UR16], R152, gsb0 ;  /* 0x01e00000109879f0 */ /* 0x000fe60008000898 */
[----:B------:R-:W-:Y:S02]  /*11200*/  WARPGROUP.DEPBAR.LE gsb0, 0x0 ;  /* 0x00008000000079c5 */ /* 0x000fe40000010000 */
[----:B------:R-:W-:-:S07]  /*11210*/  WARPGROUP.ARRIVE ;  /* 0x00000000000079c5 */ /* 0x000fce0000000000 */
[----:B------:R-:W-:Y:S01]  /*11220*/  HGMMA.64x128x16.F32 R152, gdesc[UR12], R152, gsb0 ;  /* 0x01e000000c9879f0 */ /* 0x000fe20008000898 */
[----:B------:R-:W-:-:S13]  /*11230*/  R2UR UR6, R4 ;  /* 0x00000000040672ca */ /* 0x000fda00000e0000 */
[----:B------:R-:W-:Y:S01]  /*11240*/  UMOV UR10, UR6 ;  /* 0x00000006000a7c82 */ /* 0x000fe20008000000 */
[----:B------:R-:W-:Y:S02]  /*11250*/  WARPGROUP.DEPBAR.LE gsb0, 0x0 ;  /* 0x00008000000079c5 */ /* 0x000fe40000010000 */
[----:B------:R-:W-:-:S06]  /*11260*/  WARPGROUP.ARRIVE ;  /* 0x00000000000079c5 */ /* 0x000fcc0000000000 */
[----:B------:R-:W-:Y:S01]  /*11270*/  HGMMA.64x128x16.F32 R152, gdesc[UR20], R152, gsb0 ;  /* 0x01e00000149879f0 */ /* 0x000fe20008000898 */
[----:B------:R-:W-:Y:S02]  /*11280*/  IADD3 R4, R0, 0x406, RZ ;  /* 0x0000040600047810 */ /* 0x000fe40007ffe0ff */
[----:B--2---:R-:W-:Y:S02]  /*11290*/  R2UR UR16, R14 ;  /* 0x000000000e1072ca */ /* 0x004fe400000e0000 */
[----:B------:R-:W-:Y:S02]  /*112a0*/  R2UR UR6, R4 ;  /* 0x00000000040672ca */ /* 0x000fe400000e0000 */
[----:B------:R-:W-:Y:S01]  /*112b0*/  R2UR UR17, R15 ;  /* 0x000000000f1172ca */ /* 0x000fe200000e0000 */
[----:B------:R-:W-:Y:S01]  /*112c0*/  UMOV UR19, 0x40000040 ;  /* 0x4000004000137882 */ /* 0x000fe20000000000 */
[----:B------:R-:W-:Y:S02]  /*112d0*/  WARPGROUP.DEPBAR.LE gsb0, 0x0 ;  /* 0x00008000000079c5 */ /* 0x000fe40000010000 */
[----:B------:R-:W-:-:S07]  /*112e0*/  WARPGROUP.ARRIVE ;  /* 0x00000000000079c5 */ /* 0x000fce0000000000 */
[----:B------:R-:W-:Y:S01]  /*112f0*/  UMOV UR18, UR6 ;  /* 0x0000000600127c82 */ /* 0x000fe20008000000 */
[----:B------:R-:W-:Y:S01]  /*11300*/  VIADD R4, R0, 0x800 ;  /* 0x0000080000047836 */ /* 0x000fe20000000000 */
[----:B---3--:R-:W-:Y:S02]  /*11310*/  R2UR UR12, R12 ;  /* 0x000000000c0c72ca */ /* 0x008fe400000e0000 */
[----:B------:R-:W-:Y:S01]  /*11320*/  R2UR UR13, R13 ;  /* 0x000000000d0d72ca */ /* 0x000fe200000e0000 */
[----:B------:R-:W-:Y:S01]  /*11330*/  HGMMA.64x128x16.F32 R152, gdesc[UR8], R152, gsb0 ;  /* 0x01e00000089879f0 */ /* 0x000fe20008000898 */
[----:B------:R-:W-:Y:S01]  /*11340*/  R2UR UR6, R4 ;  /* 0x00000000040672ca */ /* 0x000fe200000e0000 */
[----:B------:R-:W-:Y:S01]  /*11350*/  UMOV UR15, 0x40000040 ;  /* 0x40000040000f7882 */ /* 0x000fe20000000000 */
[----:B----4-:R-:W-:Y:S02]  /*11360*/  R2UR UR20, R10 ;  /* 0x000000000a1472ca */ /* 0x010fe400000e0000 */
[----:B------:R-:W-:Y:S01]  /*11370*/  R2UR UR21, R11 ;  /* 0x000000000b1572ca */ /* 0x000fe200000e0000 */
[----:B------:R-:W-:Y:S01]  /*11380*/  UMOV UR23, 0x40000040 ;  /* 0x4000004000177882 */ /* 0x000fe20000000000 */
[----:B------:R-:W2:Y:S04]  /*11390*/  LDL.64 R14, [R1+0x238] ;  /* 0x00023800010e7983 */ /* 0x000ea80000100a00 */
[----:B------:R-:W3:Y:S03]  /*113a0*/  LDL.64 R12, [R1+0x230] ;  /* 0x00023000010c7983 */ /* 0x000ee60000100a00 */
[----:B------:R-:W-:Y:S01]  /*113b0*/  UMOV UR14, UR6 ;  /* 0x00000006000e7c82 */ /* 0x000fe20008000000 */
[----:B------:R-:W-:-:S02]  /*113c0*/  WARPGROUP.DEPBAR.LE gsb0, 0x0 ;  /* 0x00008000000079c5 */ /* 0x000fc40000010000 */
[----:B------:R-:W-:Y:S01]  /*113d0*/  WARPGROUP.ARRIVE ;  /* 0x00000000000079c5 */ /* 0x000fe20000000000 */
[----:B------:R-:W-:Y:S02]  /*113e0*/  IADD3 R4, R0, 0x802, RZ ;  /* 0x0000080200047810 */ /* 0x000fe40007ffe0ff */
[----:B-----5:R-:W-:Y:S02]  /*113f0*/  R2UR UR8, R220 ;  /* 0x00000000dc0872ca */ /* 0x020fe400000e0000 */
[----:B------:R-:W-:Y:S01]  /*11400*/  R2UR UR9, R221 ;  /* 0x00000000dd0972ca */ /* 0x000fe200000e0000 */
[----:B------:R-:W-:Y:S01]  /*11410*/  HGMMA.64x128x16.F32 R152, gdesc[UR16], R152, gsb0 ;  /* 0x01e00000109879f0 */ /* 0x000fe20008000898 */
[----:B------:R-:W-:Y:S01]  /*11420*/  R2UR UR6, R4 ;  /* 0x00000000040672ca */ /* 0x000fe200000e0000 */
[----:B------:R-:W-:Y:S01]  /*11430*/  UMOV UR11, 0x40000040 ;  /* 0x40000040000b7882 */ /* 0x000fe20000000000 */
[----:B------:R-:W-:Y:S01]  /*11440*/  R2UR UR24, R222 ;  /* 0x00000000de1872ca */ /* 0x000fe200000e0000 */
[----:B------:R-:W-:Y:S01]  /*11450*/  UMOV UR27, 0x40000040 ;  /* 0x40000040001b7882 */ /* 0x000fe20000000000 */
[----:B------:R-:W-:Y:S01]  /*11460*/  R2UR UR25, R223 ;  /* 0x00000000df1972ca */ /* 0x000fe200000e0000 */
[----:B------:R-:W4:Y:S04]  /*11470*/  LDL.64 R10, [R1+0x228] ;  /* 0x00022800010a7983 */ /* 0x000f280000100a00 */
[----:B------:R-:W5:Y:S04]  /*11480*/  LDL.64 R220, [R1+0x220] ;  /* 0x0002200001dc7983 */ /* 0x000f680000100a00 */
[----:B------:R-:W-:Y:S01]  /*11490*/  UMOV UR22, UR6 ;  /* 0x0000000600167c82 */ /* 0x000fe20008000000 */
[----:B------:R-:W-:-:S02]  /*114a0*/  WARPGROUP.DEPBAR.LE gsb0, 0x0 ;  /* 0x00008000000079c5 */ /* 0x000fc40000010000 */
[----:B------:R-:W-:-:S06]  /*114b0*/  WARPGROUP.ARRIVE ;  /* 0x00000000000079c5 */ /* 0x000fcc0000000000 */
[----:B------:R-:W-:Y:S01]  /*114c0*/  HGMMA.64x128x16.F32 R152, gdesc[UR12], R152, gsb0 ;  /* 0x01e000000c9879f0 */ /* 0x000fe20008000898 */
[----:B------:R-:W-:-:S05]  /*114d0*/  VIADD R4, R0, 0x804 ;  /* 0x0000080400047836 */ /* 0x000fca0000000000 */
[----:B------:R-:W-:Y:S01]  /*114e0*/  R2UR UR6, R4 ;  /* 0x00000000040672ca */ /* 0x000fe200000e0000 */
[----:B------:R-:W-:Y:S02]  /*114f0*/  WARPGROUP.DEPBAR.LE gsb0, 0x0 ;  /* 0x00008000000079c5 */ /* 0x000fe40000010000 */
[----:B------:R-:W-:-:S06]  /*11500*/  WARPGROUP.ARRIVE ;  /* 0x00000000000079c5 */ /* 0x000fcc0000000000 */
[----:B------:R-:W-:Y:S04]  /*11510*/  HGMMA.64x128x16.F32 R152, gdesc[UR20], R152, gsb0 ;  /* 0x01e00000149879f0 */ /* 0x000fe80008000898 */
[----:B------:R-:W-:Y:S01]  /*11520*/  UMOV UR10, UR6 ;  /* 0x00000006000a7c82 */ /* 0x000fe20008000000 */
[----:B------:R-:W-:Y:S02]  /*11530*/  IADD3 R4, R0, 0x806, RZ ;  /* 0x0000080600047810 */ /* 0x000fe40007ffe0ff */
[----:B------:R-:W-:Y:S02]  /*11540*/  R2UR UR16, R224 ;  /* 0x00000000e01072ca */ /* 0x000fe400000e0000 */
[----:B------:R-:W-:Y:S02]  /*11550*/  R2UR UR6, R4 ;  /* 0x00000000040672ca */ /* 0x000fe400000e0000 */
[----:B------:R-:W-:Y:S01]  /*11560*/  R2UR UR17, R225 ;  /* 0x00000000e11172ca */ /* 0x000fe200000e0000 */
[----:B------:R-:W-:Y:S01]  /*11570*/  UMOV UR19, 0x40000040 ;  /* 0x4000004000137882 */ /* 0x000fe20000000000 */
[----:B------:R-:W-:-:S02]  /*11580*/  WARPGROUP.DEPBAR.LE gsb0, 0x0 ;  /* 0x00008000000079c5 */ /* 0x000fc40000010000 */
[----:B------:R-:W-:-:S06]  /*11590*/  WARPGROUP.ARRIVE ;  /* 0x00000000000079c5 */ /* 0x000fcc0000000000 */
[----:B------:R-:W-:Y:S01]  /*115a0*/  HGMMA.64x128x16.F32 R152, gdesc[UR8], R152, gsb0 ;  /* 0x01e00000089879f0 */ /* 0x000fe20008000898 */
[----:B------:R-:W-:Y:S01]  /*115b0*/  UMOV UR18, UR6 ;  /* 0x0000000600127c82 */ /* 0x000fe20008000000 */
[----:B------:R-:W-:Y:S01]  /*115c0*/  VIADD R4, R0, 0xc00 ;  /* 0x00000c0000047836 */ /* 0x000fe20000000000 */
[----:B------:R-:W-:Y:S02]  /*115d0*/  R2UR UR12, R216 ;  /* 0x00000000d80c72ca */ /* 0x000fe400000e0000 */
[----:B------:R-:W-:Y:S02]  /*115e0*/  R2UR UR13, R217 ;  /* 0x00000000d90d72ca */ /* 0x000fe400000e0000 */
[----:B------:R-:W-:Y:S01]  /*115f0*/  R2UR UR6, R4 ;  /* 0x00000000040672ca */ /* 0x000fe200000e0000 */
[----:B------:R-:W-:Y:S01]  /*11600*/  UMOV UR15, 0x40000040 ;  /* 0x40000040000f7882 */ /* 0x000fe20000000000 */
[----:B--2---:R-:W-:Y:S02]  /*11610*/  R2UR UR8, R14 ;  /* 0x000000000e0872ca */ /* 0x004fe400000e0000 */
[----:B------:R-:W-:Y:S01]  /*11620*/  R2UR UR9, R15 ;  /* 0x000000000f0972ca */ /* 0x000fe200000e0000 */
[----:B------:R-:W-:Y:S01]  /*11630*/  UMOV UR11, 0x40000040 ;  /* 0x40000040000b7882 */ /* 0x000fe20000000000 */
[----:B------:R-:W-:-:S02]  /*11640*/  WARPGROUP.DEPBAR.LE gsb0, 0x0 ;  /* 0x00008000000079c5 */ /* 0x000fc40000010000 */
[----:B------:R-:W-:-:S05]  /*11650*/  WARPGROUP.ARRIVE ;  /* 0x00000000000079c5 */ /* 0x000fca0000000000 */
[----:B------:R-:W-:Y:S01]  /*11660*/  UMOV UR14, UR6 ;  /* 0x00000006000e7c82 */ /* 0x000fe20008000000 */
[----:B------:R-:W-:Y:S02]  /*11670*/  IADD3 R4, R0, 0xc02, RZ ;  /* 0x00000c0200047810 */ /* 0x000fe40007ffe0ff */
[----:B---3--:R-:W-:Y:S02]  /*11680*/  R2UR UR20, R12 ;  /* 0x000000000c1472ca */ /* 0x008fe400000e0000 */
[----:B------:R-:W-:Y:S01]  /*11690*/  R2UR UR21, R13 ;  /* 0x000000000d1572ca */ /* 0x000fe200000e0000 */
[----:B------:R-:W-:Y:S01]  /*116a0*/  HGMMA.64x128x16.F32 R152, gdesc[UR16], R152, gsb0 ;  /* 0x01e00000109879f0 */ /* 0x000fe20008000898 */
[----:B------:R-:W-:Y:S01]  /*116b0*/  R2UR UR6, R4 ;  /* 0x00000000040672ca */ /* 0x000fe200000e0000 */
[----:B------:R-:W-:Y:S01]  /*116c0*/  UMOV UR23, 0x40000040 ;  /* 0x4000004000177882 */ /* 0x000fe20000000000 */
[----:B------:R-:W2:Y:S04]  /*116d0*/  LDL.64 R216, [R1+0x218] ;  /* 0x0002180001d87983 */ /* 0x000ea80000100a00 */
[----:B------:R-:W3:Y:S01]  /*116e0*/  LDL.64 R14, [R1+0x210] ;  /* 0x00021000010e7983 */ /* 0x000ee20000100a00 */
[----:B------:R-:W-:-:S02]  /*116f0*/  R2UR UR32, R246 ;  /* 0x00000000f62072ca */ /* 0x000fc400000e0000 */
[----:B------:R-:W-:Y:S01]  /*11700*/  R2UR UR33, R247 ;  /* 0x00000000f72172ca */ /* 0x000fe200000e0000 */
[----:B------:R-:W-:Y:S01]  /*11710*/  UMOV UR35, 0x40000040 ;  /* 0x4000004000237882 */ /* 0x000fe20000000000 */
[----:B------:R-:W3:Y:S02]  /*11720*/  LDL.64 R12, [R1+0x208] ;  /* 0x00020800010c7983 */ /* 0x000ee40000100a00 */
[----:B------:R-:W-:Y:S01]  /*11730*/  UMOV UR26, UR6 ;  /* 0x00000006001a7c82 */ /* 0x000fe20008000000 */
[----:B------:R-:W-:Y:S02]  /*11740*/  WARPGROUP.DEPBAR.LE gsb0, 0x0 ;  /* 0x00008000000079c5 */ /* 0x000fe40000010000 */
        /* <DEDUP_REMOVED lines=8> */
[----:B------:R-:W-:-:S04]  /*117d0*/  IADD3 R4, R0, 0xc06, RZ ;  /* 0x00000c0600047810 */ /* 0x000fc80007ffe0ff */
[----:B------:R-:W-:Y:S01]  /*117e0*/  R2UR UR6, R4 ;  /* 0x00000000040672ca */ /* 0x000fe200000e0000 */
[----:B------:R-:W-:Y:S02]  /*117f0*/  WARPGROUP.DEPBAR.LE gsb0, 0x0 ;  /* 0x00008000000079c5 */ /* 0x000fe40000010000 */
[----:B------:R-:W-:-:S06]  /*11800*/  WARPGROUP.ARRIVE ;  /* 0x00000000000079c5 */ /* 0x000fcc0000000000 */
[----:B------:R-:W-:Y:S04]  /*11810*/  HGMMA.64x128x16.F32 R152, gdesc[UR8], R152, gsb0 ;  /* 0x01e00000089879f0 */ /* 0x000fe80008000898 */
[----:B------:R-:W-:Y:S01]  /*11820*/  UMOV UR22, UR6 ;  /* 0x0000000600167c82 */ /* 0x000fe20008000000 */
[----:B------:R-:W-:Y:S01]  /*11830*/  VIADD R4, R0, 0x1000 ;  /* 0x0000100000047836 */ /* 0x000fe20000000000 */
[----:B----4-:R-:W-:Y:S02]  /*11840*/  R2UR UR16, R10 ;  /* 0x000000000a1072ca */ /* 0x010fe400000e0000 */
[----:B------:R-:W-:Y:S02]  /*11850*/  R2UR UR17, R11 ;  /* 0x000000000b1172ca */ /* 0x000fe400000e0000 */
[----:B------:R-:W-:Y:S01]  /*11860*/  R2UR UR6, R4 ;  /* 0x00000000040672ca */ /* 0x000fe200000e0000 */
[----:B------:R-:W-:Y:S01]  /*11870*/  UMOV UR19, 0x40000040 ;  /* 0x4000004000137882 */ /* 0x000fe20000000000 */
[----:B-----5:R-:W-:-:S02]  /*11880*/  R2UR UR12, R220 ;  /* 0x00000000dc0c72ca */ /* 0x020fc400000e0000 */
[----:B------:R-:W-:Y:S01]  /*11890*/  R2UR UR13, R221 ;  /* 0x00000000dd0d72ca */ /* 0x000fe200000e0000 */
[----:B------:R-:W-:Y:S01]  /*118a0*/  UMOV UR15, 0x40000040 ;  /* 0x40000040000f7882 */ /* 0x000fe20000000000 */
[----:B--2---:R-:W-:Y:S02]  /*118b0*/  R2UR UR8, R216 ;  /* 0x00000000d80872ca */ /* 0x004fe400000e0000 */
[----:B------:R-:W-:Y:S01]  /*118c0*/  R2UR UR9, R217 ;  /* 0x00000000d90972ca */ /* 0x000fe200000e0000 */
[----:B------:R-:W-:Y:S01]  /*118d0*/  UMOV UR11, 0x40000040 ;  /* 0x40000040000b7882 */ /* 0x000fe20000000000 */
[----:B------:R-:W-:Y:S02]  /*118e0*/  R2UR UR28, R244 ;  /* 0x00000000f41c72ca */ /* 0x000fe400000e0000 */
[----:B------:R-:W-:Y:S01]  /*118f0*/  R2UR UR29, R245 ;  /* 0x00000000f51d72ca */ /* 0x000fe200000e0000 */
[----:B------:R-:W-:Y:S02]  /*11900*/  WARPGROUP.DEPBAR.LE gsb0, 0x0 ;  /* 0x00008000000079c5 */ /* 0x000fe40000010000 */
[----:B------:R-:W-:Y:S01]  /*11910*/  WARPGROUP.ARRIVE ;  /* 0x00000000000079c5 */ /* 0x000fe20000000000 */
[----:B------:R-:W-:Y:S01]  /*11920*/  UMOV UR31, 0x40000040 ;  /* 0x40000040001f7882 */ /* 0x000fe20000000000 */
[----:B------:R-:W2:Y:S04]  /*11930*/  LDL.64 R10, [R1+0x200] ;  /* 0x00020000010a7983 */ /* 0x000ea80000100a00 */
[----:B------:R-:W-:Y:S01]  /*11940*/  HGMMA.64x128x16.F32 R152, gdesc[UR20], R152, gsb0 ;  /* 0x01e00000149879f0 */ /* 0x000fe20008000898 */
[----:B------:R-:W-:Y:S01]  /*11950*/  UMOV UR18, UR6 ;  /* 0x0000000600127c82 */ /* 0x000fe20008000000 */
[----:B------:R-:W-:-:S04]  /*11960*/  IADD3 R4, R0, 0x1002, RZ ;  /* 0x0000100200047810 */ /* 0x000fc80007ffe0ff */
[----:B------:R-:W-:Y:S01]  /*11970*/  R2UR UR6, R4 ;  /* 0x00000000040672ca */ /* 0x000fe200000e0000 */
[----:B------:R-:W-:Y:S02]  /*11980*/  WARPGROUP.DEPBAR.LE gsb0, 0x0 ;  /* 0x00008000000079c5 */ /* 0x000fe40000010000 */
[----:B------:R-:W-:-:S06]  /*11990*/  WARPGROUP.ARRIVE ;  /* 0x00000000000079c5 */ /* 0x000fcc0000000000 */
[----:B------:R-:W-:Y:S04]  /*119a0*/  HGMMA.64x128x16.F32 R152, gdesc[UR16], R152, gsb0 ;  /* 0x01e00000109879f0 */ /* 0x000fe80008000898 */
[----:B------:R-:W-:Y:S01]  /*119b0*/  UMOV UR14, UR6 ;  /* 0x00000006000e7c82 */ /* 0x000fe20008000000 */
        /* <DEDUP_REMOVED lines=18> */
[----:B------:R-:W-:Y:S02]  /*11ae0*/  IADD3 R4, R0, 0x1402, RZ ;  /* 0x0000140200047810 */ /* 0x000fe40007ffe0ff */
[----:B---3--:R-:W-:Y:S02]  /*11af0*/  R2UR UR24, R14 ;  /* 0x000000000e1872ca */ /* 0x008fe400000e0000 */
        /* <DEDUP_REMOVED lines=12> */
[----:B------:R-:W-:Y:S02]  /*11bc0*/  WARPGROUP.DEPBAR.LE gsb0, 0x0 ;  /* 0x00008000000079c5 */ /* 0x000fe40000010000 */
[----:B------:R-:W-:-:S06]  /*11bd0*/  WARPGROUP.ARRIVE ;  /* 0x00000000000079c5 */ /* 0x000fcc0000000000 */
[----:B------:R-:W-:Y:S03]  /*11be0*/  HGMMA.64x128x16.F32 R152, gdesc[UR24], R152, gsb0 ;  /* 0x01e00000189879f0 */ /* 0x000fe60008000898 */
[----:B------:R-:W-:Y:S01]  /*11bf0*/  UMOV UR22, UR6 ;  /* 0x0000000600167c82 */ /* 0x000fe20008000000 */
[----:B------:R-:W-:Y:S02]  /*11c00*/  IADD3 R4, R0, 0x1406, RZ ;  /* 0x0000140600047810 */ /* 0x000fe40007ffe0ff */
[----:B--2---:R-:W-:Y:S02]  /*11c10*/  R2UR UR16, R10 ;  /* 0x000000000a1072ca */ /* 0x004fe400000e0000 */
        /* <DEDUP_REMOVED lines=25> */
[----:B------:R-:W-:-:S05]  /*11db0*/  VIADD R4, R0, 0x1804 ;  /* 0x0000180400047836 */ /* 0x000fca0000000000 */
[----:B------:R-:W-:Y:S01]  /*11dc0*/  R2UR UR6, R4 ;  /* 0x00000000040672ca */ /* 0x000fe200000e0000 */
[----:B------:R-:W-:Y:S01]  /*11dd0*/  UMOV UR59, 0x40000040 ;  /* 0x40000040003b7882 */ /* 0x000fe20000000000 */
[----:B------:R-:W-:Y:S02]  /*11de0*/  WARPGROUP.DEPBAR.LE gsb0, 0x0 ;  /* 0x00008000000079c5 */ /* 0x000fe40000010000 */
[----:B------:R-:W-:-:S06]  /*11df0*/  WARPGROUP.ARRIVE ;  /* 0x00000000000079c5 */ /* 0x000fcc0000000000 */
[----:B------:R-:W-:Y:S03]  /*11e00*/  HGMMA.64x128x16.F32 R152, gdesc[UR8], R152, gsb0 ;  /* 0x01e00000089879f0 */ /* 0x000fe60008000898 */
[----:B------:R-:W-:Y:S01]  /*11e10*/  UMOV UR58, UR6 ;  /* 0x00000006003a7c82 */ /* 0x000fe20008000000 */
[----:B------:R-:W-:-:S04]  /*11e20*/  IADD3 R4, R0, 0x1806, RZ ;  /* 0x0000180600047810 */ /* 0x000fc80007ffe0ff */
[----:B------:R-:W-:Y:S01]  /*11e30*/  R2UR UR6, R4 ;  /* 0x00000000040672ca */ /* 0x000fe200000e0000 */
[----:B------:R-:W-:Y:S01]  /*11e40*/  UMOV UR55, 0x40000040 ;  /* 0x4000004000377882 */ /* 0x000fe20000000000 */
[----:B------:R-:W-:Y:S02]  /*11e50*/  WARPGROUP.DEPBAR.LE gsb0, 0x0 ;  /* 0x00008000000079c5 */ /* 0x000fe40000010000 */
[----:B------:R-:W-:-:S06]  /*11e60*/  WARPGROUP.ARRIVE ;  /* 0x00000000000079c5 */ /* 0x000fcc0000000000 */
[----:B------:R-:W-:Y:S03]  /*11e70*/  HGMMA.64x128x16.F32 R152, gdesc[UR56], R152, gsb0 ;  /* 0x01e00000389879f0 */ /* 0x000fe60008000898 */
        /* <DEDUP_REMOVED lines=27> */
[----:B------:R-:W-:Y:S01]  /*12030*/  HGMMA.64x128x16.F32 R152, gdesc[UR40], R152, gsb0 ;  /* 0x01e00000289879f0 */ /* 0x000fe20008000898 */
[----:B------:R-:W-:Y:S02]  /*12040*/  ISETP.NE.AND P1, PT, R252, RZ, PT ;  /* 0x000000fffc00720c */ /* 0x000fe40003f25270 */
[----:B------:R-:W-:Y:S02]  /*12050*/  WARPGROUP.DEPBAR.LE gsb0, 0x0 ;  /* 0x00008000000079c5 */ /* 0x000fe40000010000 */
[----:B------:R-:W-:-:S07]  /*12060*/  WARPGROUP.ARRIVE ;  /* 0x00000000000079c5 */ /* 0x000fce0000000000 */
[----:B------:R-:W-:Y:S03]  /*12070*/  HGMMA.64x128x16.F32 R152, gdesc[UR4], R152, gsb0 ;  /* 0x01e00000049879f0 */ /* 0x000fe60008000898 */
[----:B------:R-:W-:Y:S02]  /*12080*/  WARPGROUP.DEPBAR.LE gsb0, 0x0 ;  /* 0x00008000000079c5 */ /* 0x000fe40000010000 */
[----:B------:R-:W-:Y:S05]  /*12090*/  @P1 BRA `(.L_x_26) ;  /* 0x00000004002c1947 */ /* 0x000fea0003800000 */
[----:B------:R-:W-:-:S13]  /*120a0*/  ISETP.LT.OR P3, PT, R17, 0x1, !P0 ;  /* 0x000000011100780c */ /* 0x000fda0004761670 */
[----:B------:R-:W-:Y:S05]  /*120b0*/  @P3 BRA `(.L_x_27) ;  /* 0x0000000400203947 */ /* 0x000fea0003800000 */
[----:B------:R-:W1:Y:S01]  /*120c0*/  S2R R10, SR_CgaCtaId ;  /* 0x00000000000a7919 */ /* 0x000e620000008800 */
[----:B------:R-:W-:Y:S02]  /*120d0*/  MOV R5, 0x400 ;  /* 0x0000040000057802 */ /* 0x000fe40000000f00 */
[----:B------:R-:W-:Y:S02]  /*120e0*/  SHF.L.U32 R4, R18, 0x1f, RZ ;  /* 0x0000001f12047819 */ /* 0x000fe400000006ff */
[----:B------:R-:W-:Y:S02]  /*120f0*/  ISETP.NE.AND P4, PT, R238, RZ, PT ;  /* 0x000000ffee00720c */ /* 0x000fe40003f85270 */
[----:B-1----:R-:W-:-:S05]  /*12100*/  LEA R5, R10, R5, 0x18 ;  /* 0x000000050a057211 */ /* 0x002fca00078ec0ff */
[----:B------:R-:W-:-:S04]  /*12110*/  IMAD R0, R8, 0x8, R5 ;  /* 0x0000000808007824 */ /* 0x000fc800078e0205 */
[----:B------:R-:W1:Y:S02]  /*12120*/  SYNCS.PHASECHK.TRANS64.TRYWAIT P3, [R0+URZ+0x90020], R4 ;  /* 0x09002004000075a7 */ /* 0x000e64000806017f */
[----:B-1----:R-:W-:Y:S05]  /*12130*/  @!P3 BRA `(.L_x_28) ;  /* 0x000002600090b947 */ /* 0x002fea0003800000 */
.L_x_109:
[----:B------:R-:W-:Y:S05]  /*12140*/  @P4 BRA `(.L_x_29) ;  /* 0x0000000000184947 */ /* 0x000fea0003800000 */
[----:B------:R-:W2:Y:S01]  /*12150*/  S2R R5, SR_TID.X ;  /* 0x0000000000057919 */ /* 0x000ea20000002100 */
[----:B-1----:R-:W-:-:S04]  /*12160*/  MOV R4, 0x20000 ;  /* 0x0002000000047802 */ /* 0x002fc80000000f00 */
[----:B------:R3:W-:Y:S01]  /*12170*/  SYNCS.ARRIVE.TRANS64 RZ, [R0+URZ+0x90000], R4 ;  /* 0x0900000400ff79a7 */ /* 0x0007e2000800003f */
[----:B--2---:R-:W-:-:S13]  /*12180*/  LOP3.LUT P3, RZ, R5, 0x1f, RZ, 0xc0, !PT ;  /* 0x0000001f05ff7812 */ /* 0x004fda000786c0ff */
[----:B---3--:R-:W-:Y:S05]  /*12190*/  @!P3 BRA `(.L_x_29) ;  /* 0x000000000004b947 */ /* 0x008fea0003800000 */
[----:B------:R-:W-:Y:S01]  /*121a0*/  BPT.TRAP 0x1 ;  /* 0x000000040000795c */ /* 0x000fe20000300000 */
.L_x_29:
[----:B------:R-:W2:Y:S01]  /*121b0*/  S2R R5, SR_CgaCtaId ;  /* 0x0000000000057919 */ /* 0x000ea20000008800 */
[----:B-1----:R-:W-:Y:S01]  /*121c0*/  MOV R4, 0x400 ;  /* 0x0000040000047802 */ /* 0x002fe20000000f00 */
[----:B------:R-:W-:Y:S01]  /*121d0*/  UMOV UR34, URZ ;  /* 0x0000003f00227c82 */ /* 0x000fe20008000000 */
[----:B------:R-:W-:Y:S01]  /*121e0*/  R2UR UR6, R218 ;  /* 0x00000000da0672ca */ /* 0x000fe200000e0000 */
[----:B------:R-:W-:Y:S01]  /*121f0*/  UMOV UR22, 0x0 ;  /* 0x0000000000167882 */ /* 0x000fe20000000000 */
[----:B------:R-:W-:Y:S01]  /*12200*/  R2UR UR7, R0 ;  /* 0x00000000000772ca */ /* 0x000fe200000e0000 */
[----:B------:R-:W-:Y:S01]  /*12210*/  UMOV UR23, 0x10000000 ;  /* 0x1000000000177882 */ /* 0x000fe20000000000 */
[----:B------:R-:W-:Y:S01]  /*12220*/  UMOV UR10, 0x40 ;  /* 0x00000040000a7882 */ /* 0x000fe20000000000 */
[----:B------:R-:W-:Y:S01]  /*12230*/  UMOV UR12, UR36 ;  /* 0x00000024000c7c82 */ /* 0x000fe20008000000 */
[----:B------:R-:W-:Y:S01]  /*12240*/  UMOV UR13, UR37 ;  /* 0x00000025000d7c82 */ /* 0x000fe20008000000 */
[----:B------:R-:W-:Y:S01]  /*12250*/  UMOV UR26, 0x80 ;  /* 0x00000080001a7882 */ /* 0x000fe20000000000 */
[----:B------:R-:W-:Y:S01]  /*12260*/  UMOV UR28, UR36 ;  /* 0x00000024001c7c82 */ /* 0x000fe20008000000 */
[----:B------:R-:W-:Y:S01]  /*12270*/  UMOV UR29, UR37 ;  /* 0x00000025001d7c82 */ /* 0x000fe20008000000 */
[----:B------:R-:W-:Y:S01]  /*12280*/  UMOV UR18, 0xc0 ;  /* 0x000000c000127882 */ /* 0x000fe20000000000 */
[----:B------:R-:W-:Y:S01]  /*12290*/  UMOV UR20, UR36 ;  /* 0x0000002400147c82 */ /* 0x000fe20008000000 */
[----:B------:R-:W-:Y:S01]  /*122a0*/  UMOV UR21, UR37 ;  /* 0x0000002500157c82 */ /* 0x000fe20008000000 */
[----:B------:R-:W-:-:S02]  /*122b0*/  USHF.L.U32 UR35, UR6, 0x7, URZ ;  /* 0x0000000706237899 */ /* 0x000fc4000800063f */
[----:B------:R-:W-:-:S05]  /*122c0*/  UIADD3 UR33, UR7, 0x90000, URZ ;  /* 0x0009000007217890 */ /* 0x000fca000fffe03f */
[----:B------:R-:W-:Y:S01]  /*122d0*/  UMOV UR11, UR35 ;  /* 0x00000023000b7c82 */ /* 0x000fe20008000000 */
[----:B------:R-:W-:Y:S01]  /*122e0*/  UMOV UR27, UR35 ;  /* 0x00000023001b7c82 */ /* 0x000fe20008000000 */
[----:B------:R-:W-:Y:S01]  /*122f0*/  UMOV UR9, UR33 ;  /* 0x0000002100097c82 */ /* 0x000fe20008000000 */
[----:B------:R-:W-:Y:S01]  /*12300*/  UMOV UR25, UR33 ;  /* 0x0000002100197c82 */ /* 0x000fe20008000000 */
[----:B------:R-:W-:Y:S01]  /*12310*/  UMOV UR17, UR33 ;  /* 0x0000002100117c82 */ /* 0x000fe20008000000 */
[----:B------:R-:W-:Y:S01]  /*12320*/  UMOV UR19, UR35 ;  /* 0x0000002300137c82 */ /* 0x000fe20008000000 */
[----:B--2---:R-:W-:-:S05]  /*12330*/  LEA R4, R5, R4, 0x18 ;  /* 0x0000000405047211 */ /* 0x004fca00078ec0ff */
[C---:B------:R-:W-:Y:S02]  /*12340*/  IMAD R0, R8.reuse, 0x20000, R4 ;  /* 0x0002000008007824 */ /* 0x040fe400078e0204 */
[----:B------:R-:W-:-:S03]  /*12350*/  VIADD R8, R8, 0x1 ;  /* 0x0000000108087836 */ /* 0x000fc60000000000 */
[----:B------:R-:W-:Y:S02]  /*12360*/  R2UR UR14, R0 ;  /* 0x00000000000e72ca */ /* 0x000fe400000e0000 */
[----:B------:R-:W-:-:S04]  /*12370*/  IADD3 R0, P3, R22, 0x1f0, RZ ;  /* 0x000001f016007810 */ /* 0x000fc80007f7e0ff */
[----:B------:R-:W-:Y:S02]  /*12380*/  R2UR UR6, R0 ;  /* 0x00000000000672ca */ /* 0x000fe400000e0000 */
[----:B------:R-:W-:Y:S02]  /*12390*/  IADD3.X R0, RZ, R23, RZ, P3, !PT ;  /* 0x00000017ff007210 */ /* 0x000fe40001ffe4ff */
[----:B------:R-:W-:Y:S02]  /*123a0*/  ISETP.NE.AND P3, PT, R8, 0x4, PT ;  /* 0x000000040800780c */ /* 0x000fe40003f65270 */
[----:B------:R-:W-:Y:S01]  /*123b0*/  R2UR UR7, R0 ;  /* 0x00000000000772ca */ /* 0x000fe200000e0000 */
[----:B------:R-:W-:Y:S01]  /*123c0*/  UIADD3 UR32, UR14, 0x10000, URZ ;  /* 0x000100000e207890 */ /* 0x000fe2000fffe03f */
[----:B------:R-:W-:Y:S01]  /*123d0*/  SEL R0, RZ, 0x1, P3 ;  /* 0x00000001ff007807 */ /* 0x000fe20001800000 */
[----:B------:R-:W-:Y:S01]  /*123e0*/  UIADD3 UR8, UR14, 0x14000, URZ ;  /* 0x000140000e087890 */ /* 0x000fe2000fffe03f */
[----:B------:R-:W-:Y:S01]  /*123f0*/  SEL R8, R8, RZ, P3 ;  /* 0x000000ff08087207 */ /* 0x000fe20001800000 */
[----:B------:R-:W-:Y:S01]  /*12400*/  UIADD3 UR24, UR14, 0x18000, URZ ;  /* 0x000180000e187890 */ /* 0x000fe2000fffe03f */
[----:B------:R-:W-:Y:S01]  /*12410*/  LOP3.LUT R18, R18, R0, RZ, 0x3c, !PT ;  /* 0x0000000012127212 */ /* 0x000fe200078e3cff */
[----:B------:R-:W-:-:S06]  /*12420*/  UIADD3 UR16, UR14, 0x1c000, URZ ;  /* 0x0001c0000e107890 */ /* 0x000fcc000fffe03f */
[----:B------:R-:W-:Y:S01]  /*12430*/  UTMALDG.4D [UR32], [UR6], desc[UR22] ;  /* 0x00001620060075b4 */ /* 0x000fe20008019000 */
[----:B------:R1:W-:Y:S01]  /*12440*/  UTMALDG.4D [UR8], [UR6], desc[UR22] ;  /* 0x00001608060075b4 */ /* 0x0003e20008019000 */
[----:B------:R2:W-:Y:S01]  /*12450*/  UTMALDG.4D [UR24], [UR6], desc[UR22] ;  /* 0x00001618060075b4 */ /* 0x0005e20008019000 */
[----:B------:R3:W-:Y:S01]  /*12460*/  UTMALDG.4D [UR16], [UR6], desc[UR22] ;  /* 0x00001610060075b4 */ /* 0x0007e20008019000 */
[----:B-1----:R-:W-:Y:S01]  /*12470*/  UIADD3 UR8, UR14, 0x20000, URZ ;  /* 0x000200000e087890 */ /* 0x002fe2000fffe03f */
[----:B------:R-:W-:Y:S01]  /*12480*/  UMOV UR10, 0x100 ;  /* 0x00000100000a7882 */ /* 0x000fe20000000000 */
[----:B--2---:R-:W-:-:S07]  /*12490*/  UIADD3 UR24, UR14, 0x24000, URZ ;  /* 0x000240000e187890 */ /* 0x004fce000fffe03f */
[----:B------:R1:W-:Y:S01]  /*124a0*/  UTMALDG.4D [UR8], [UR6], desc[UR22] ;  /* 0x00001608060075b4 */ /* 0x0003e20008019000 */
[----:B------:R-:W-:Y:S01]  /*124b0*/  UMOV UR26, 0x140 ;  /* 0x00000140001a7882 */ /* 0x000fe20000000000 */
[----:B---3--:R-:W-:Y:S01]  /*124c0*/  UIADD3 UR16, UR14, 0x28000, URZ ;  /* 0x000280000e107890 */ /* 0x008fe2000fffe03f */
[----:B------:R2:W-:Y:S01]  /*124d0*/  UTMALDG.4D [UR24], [UR6], desc[UR22] ;  /* 0x00001618060075b4 */ /* 0x0005e20008019000 */
[----:B------:R-:W-:-:S07]  /*124e0*/  UMOV UR18, 0x180 ;  /* 0x0000018000127882 */ /* 0x000fce0000000000 */
[----:B------:R2:W-:Y:S01]  /*124f0*/  UTMALDG.4D [UR16], [UR6], desc[UR22] ;  /* 0x00001610060075b4 */ /* 0x0005e20008019000 */
[----:B-1----:R-:W-:Y:S01]  /*12500*/  UIADD3 UR8, UR14, 0x2c000, URZ ;  /* 0x0002c0000e087890 */ /* 0x002fe2000fffe03f */
[----:B------:R-:W-:-:S08]  /*12510*/  UMOV UR10, 0x1c0 ;  /* 0x000001c0000a7882 */ /* 0x000fd00000000000 */
[----:B------:R2:W-:Y:S02]  /*12520*/  UTMALDG.4D [UR8], [UR6], desc[UR22] ;  /* 0x00001608060075b4 */ /* 0x0005e40008019000 */
[----:B--2---:R-:W-:Y:S01]  /*12530*/  NOP ;  /* 0x0000000000007918 */ /* 0x004fe20000000000 */
.L_x_27:
[----:B------:R-:W-:-:S07]  /*12540*/  IADD3 R17, R17, -0x1, RZ ;  /* 0xffffffff11117810 */ /* 0x000fce0007ffe0ff */
.L_x_26:
[----:B------:R-:W-:Y:S01]  /*12550*/  VIADD R6, R6, 0x1 ;  /* 0x0000000106067836 */ /* 0x000fe20000000000 */
[----:B------:R-:W-:Y:S05]  /*12560*/  WARPSYNC.ALL ;  /* 0x0000000000007948 */ /* 0x000fea0003800000 */
[----:B------:R-:W-:-:S04]  /*12570*/  ISETP.NE.AND P3, PT, R6, 0x4, PT ;  /* 0x000000040600780c */ /* 0x000fc80003f65270 */
[----:B------:R-:W-:Y:S02]  /*12580*/  SEL R0, RZ, 0x1, P3 ;  /* 0x00000001ff007807 */ /* 0x000fe40001800000 */
[----:B------:R-:W-:Y:S02]  /*12590*/  SEL R15, R6, RZ, P3 ;  /* 0x000000ff060f7207 */ /* 0x000fe40001800000 */
[----:B------:R-:W-:Y:S02]  /*125a0*/  LOP3.LUT R19, R9, R0, RZ, 0x3c, !PT ;  /* 0x0000000009137212 */ /* 0x000fe400078e3cff */
[----:B------:R-:W-:Y:S01]  /*125b0*/  FMNMX R4, R152, R3, !PT ;  /* 0x0000000398047209 */ /* 0x000fe20007800000 */
[----:B------:R-:W1:Y:S01]  /*125c0*/  S2R R11, SR_CgaCtaId ;  /* 0x00000000000b7919 */ /* 0x000e620000008800 */
[----:B------:R-:W-:Y:S01]  /*125d0*/  FMNMX R0, R154, R2, !PT ;  /* 0x000000029a007209 */ /* 0x000fe20007800000 */
[----:B------:R-:W2:Y:S01]  /*125e0*/  LDC R16, c[0x0][0x604] ;  /* 0x00018100ff107b82 */ /* 0x000ea20000000800 */
[----:B------:R-:W-:-:S02]  /*125f0*/  FMNMX R4, R153, R4, !PT ;  /* 0x0000000499047209 */ /* 0x000fc40007800000 */
[----:B------:R-:W-:Y:S02]  /*12600*/  FMNMX R0, R155, R0, !PT ;  /* 0x000000009b007209 */ /* 0x000fe40007800000 */
[----:B------:R-:W-:Y:S02]  /*12610*/  FMNMX R216, R156, R4, !PT ;  /* 0x000000049cd87209 */ /* 0x000fe40007800000 */
[----:B------:R-:W-:Y:S02]  /*12620*/  FMNMX R0, R158, R0, !PT ;  /* 0x000000009e007209 */ /* 0x000fe40007800000 */
        /* <DEDUP_REMOVED lines=58> */
[----:B------:R-:W-:Y:S01]  /*129d0*/  MOV R10, 0x400 ;  /* 0x00000400000a7802 */ /* 0x000fe20000000f00 */
[----:B------:R-:W3:Y:S01]  /*129e0*/  SHFL.BFLY PT, R0, R216, 0x1, 0x1f ;  /* 0x0c201f00d8007f89 */ /* 0x000ee200000e0000 */
[----:B------:R-:W-:Y:S02]  /*129f0*/  SHF.L.U32 R9, R19, 0x1f, RZ ;  /* 0x0000001f13097819 */ /* 0x000fe400000006ff */
[----:B-1----:R-:W-:Y:S01]  /*12a00*/  LEA R10, R11, R10, 0x18 ;  /* 0x0000000a0b0a7211 */ /* 0x002fe200078ec0ff */
[----:B------:R-:W1:Y:S03]  /*12a10*/  SHFL.BFLY PT, R4, R217, 0x1, 0x1f ;  /* 0x0c201f00d9047f89 */ /* 0x000e6600000e0000 */
[----:B------:R-:W-:-:S02]  /*12a20*/  IADD3 R10, R10, 0x90020, RZ ;  /* 0x000900200a0a7810 */ /* 0x000fc40007ffe0ff */
[----:B---3--:R-:W-:-:S03]  /*12a30*/  FMNMX R216, R216, R0, !PT ;  /* 0x00000000d8d87209 */ /* 0x008fc60007800000 */
[----:B------:R-:W-:Y:S01]  /*12a40*/  IMAD R0, R236, 0x8, R10 ;  /* 0x00000008ec007824 */ /* 0x000fe200078e020a */
[----:B------:R-:W-:Y:S02]  /*12a50*/  MOV R10, 0x400 ;  /* 0x00000400000a7802 */ /* 0x000fe40000000f00 */
[----:B-1----:R-:W-:Y:S02]  /*12a60*/  FMNMX R217, R217, R4, !PT ;  /* 0x00000004d9d97209 */ /* 0x002fe40007800000 */
[----:B------:R-:W-:Y:S01]  /*12a70*/  LEA R10, R11, R10, 0x18 ;  /* 0x0000000a0b0a7211 */ /* 0x000fe200078ec0ff */
[----:B------:R-:W1:Y:S01]  /*12a80*/  SHFL.BFLY PT, R4, R216, 0x2, 0x1f ;  /* 0x0c401f00d8047f89 */ /* 0x000e6200000e0000 */
[----:B------:R-:W-:Y:S02]  /*12a90*/  PRMT R0, RZ, 0x654, R0 ;  /* 0x00000654ff007816 */ /* 0x000fe40000000000 */
[----:B------:R-:W-:Y:S01]  /*12aa0*/  LEA R6, R15, R10, 0x3 ;  /* 0x0000000a0f067211 */ /* 0x000fe200078e18ff */
[----:B------:R-:W3:Y:S01]  /*12ab0*/  SHFL.BFLY PT, R5, R217, 0x2, 0x1f ;  /* 0x0c401f00d9057f89 */ /* 0x000ee200000e0000 */
[----:B------:R4:W-:Y:S02]  /*12ac0*/  SYNCS.ARRIVE.TRANS64.RED.A1T0 RZ, [R0+URZ], RZ ;  /* 0x000000ff00ff79a7 */ /* 0x0009e4000810043f */
[----:B------:R-:W5:Y:S01]  /*12ad0*/  SYNCS.PHASECHK.TRANS64.TRYWAIT P3, [R6+URZ+0x90000], R9 ;  /* 0x09000009060075a7 */ /* 0x000f62000806017f */
[----:B-1----:R-:W-:-:S02]  /*12ae0*/  FMNMX R216, R216, R4, !PT ;  /* 0x00000004d8d87209 */ /* 0x002fc40007800000 */
[----:B---3--:R-:W-:Y:S02]  /*12af0*/  FMNMX R217, R217, R5, !PT ;  /* 0x00000005d9d97209 */ /* 0x008fe40007800000 */
[C---:B------:R-:W-:Y:S02]  /*12b00*/  FSETP.NEU.AND P4, PT, R216.reuse, -INF , PT ;  /* 0xff800000d800780b */ /* 0x040fe40003f8d000 */
[C---:B------:R-:W-:Y:S02]  /*12b10*/  FSETP.NEU.AND P5, PT, R217.reuse, -INF , PT ;  /* 0xff800000d900780b */ /* 0x040fe40003fad000 */
[----:B------:R-:W-:Y:S02]  /*12b20*/  FSEL R4, R216, RZ, P4 ;  /* 0x000000ffd8047208 */ /* 0x000fe40002000000 */
[----:B------:R-:W-:-:S03]  /*12b30*/  FSEL R5, R217, RZ, P5 ;  /* 0x000000ffd9057208 */ /* 0x000fc60002800000 */
[----:B------:R-:W-:Y:S02]  /*12b40*/  FADD R3, -R4, R3 ;  /* 0x0000000304037221 */ /* 0x000fe40000000100 */
[----:B----4-:R-:W-:Y:S02]  /*12b50*/  FADD R0, -R5, R2 ;  /* 0x0000000205007221 */ /* 0x010fe40000000100 */
[-C--:B--2---:R-:W-:Y:S02]  /*12b60*/  FMUL R2, R3, R16.reuse ;  /* 0x0000001003027220 */ /* 0x084fe40000400000 */
[----:B------:R-:W-:-:S03]  /*12b70*/  FMUL R0, R0, R16 ;  /* 0x0000001000007220 */ /* 0x000fc60000400000 */
[----:B------:R-:W-:Y:S02]  /*12b80*/  FSETP.GEU.AND P5, PT, R2, -126, PT ;  /* 0xc2fc00000200780b */ /* 0x000fe40003fae000 */
[----:B------:R-:W-:Y:S01]  /*12b90*/  FSETP.GEU.AND P6, PT, R0, -126, PT ;  /* 0xc2fc00000000780b */ /* 0x000fe20003fce000 */
[----:B-----5:R-:W-:-:S12]  /*12ba0*/  @!P3 BRA `(.L_x_30) ;  /* 0x000002580008b947 */ /* 0x020fd80003800000 */
.L_x_110:
[----:B------:R-:W2:Y:S04]  /*12bb0*/  LDL R3, [R1+0x2b0] ;  /* 0x0002b00001037983 */ /* 0x000ea80000100800 */
        /* <DEDUP_REMOVED lines=64> */
[----:B---3--:R-:W3:Y:S04]  /*12fc0*/  LDL.LU.64 R24, [R1] ;  /* 0x0000000001187983 */ /* 0x008ee80000300a00 */
        /* <DEDUP_REMOVED lines=63> */
[----:B------:R-:W-:Y:S01]  /*133c0*/  @!P5 FMUL R2, R2, 0.5 ;  /* 0x3f0000000202d820 */ /* 0x000fe20000400000 */
[----:B------:R-:W-:Y:S01]  /*133d0*/  @!P6 FMUL R0, R0, 0.5 ;  /* 0x3f0000000000e820 */ /* 0x000fe20000400000 */
[-C--:B------:R-:W-:Y:S01]  /*133e0*/  FMUL R5, R5, R16.reuse ;  /* 0x0000001005057220 */ /* 0x080fe20000400000 */
[-C--:B------:R-:W-:Y:S01]  /*133f0*/  FMUL R4, R4, R16.reuse ;  /* 0x0000001004047220 */ /* 0x080fe20000400000 */
[----:B--2---:R-:W-:Y:S01]  /*13400*/  IMAD R3, R15, 0x2000, R3 ;  /* 0x000020000f037824 */ /* 0x004fe200078e0203 */
[----:B------:R-:W-:Y:S01]  /*13410*/  UMOV UR7, 0x40000040 ;  /* 0x4000004000077882 */ /* 0x000fe20000000000 */
[----:B------:R-:W2:Y:S01]  /*13420*/  MUFU.EX2 R2, R2 ;  /* 0x0000000200027308 */ /* 0x000ea20000000800 */
[-CC-:B------:R-:W-:Y:S01]  /*13430*/  FFMA R158, R158, R16.reuse, -R5.reuse ;  /* 0x000000109e9e7223 */ /* 0x180fe20000000805 */
[-CC-:B------:R-:W-:Y:S01]  /*13440*/  FFMA R159, R159, R16.reuse, -R5.reuse ;  /* 0x000000109f9f7223 */ /* 0x180fe20000000805 */
[-CC-:B------:R-:W-:Y:S01]  /*13450*/  FFMA R154, R154, R16.reuse, -R5.reuse ;  /* 0x000000109a9a7223 */ /* 0x180fe20000000805 */
[-C--:B------:R-:W-:Y:S01]  /*13460*/  FFMA R155, R155, R16.reuse, -R5 ;  /* 0x000000109b9b7223 */ /* 0x080fe20000000805 */
[-CC-:B------:R-:W-:Y:S01]  /*13470*/  FFMA R156, R156, R16.reuse, -R4.reuse ;  /* 0x000000109c9c7223 */ /* 0x180fe20000000804 */
[-CC-:B------:R-:W-:Y:S01]  /*13480*/  FFMA R157, R157, R16.reuse, -R4.reuse ;  /* 0x000000109d9d7223 */ /* 0x180fe20000000804 */
[-CC-:B------:R-:W-:Y:S01]  /*13490*/  FFMA R152, R152, R16.reuse, -R4.reuse ;  /* 0x0000001098987223 */ /* 0x180fe20000000804 */
[----:B------:R-:W1:Y:S01]  /*134a0*/  MUFU.EX2 R0, R0 ;  /* 0x0000000000007308 */ /* 0x000e620000000800 */
[----:B------:R-:W-:Y:S01]  /*134b0*/  FSETP.GEU.AND P3, PT, R154, -126, PT ;  /* 0xc2fc00009a00780b */ /* 0x000fe20003f6e000 */
[----:B------:R-:W-:Y:S01]  /*134c0*/  FFMA R153, R153, R16, -R4 ;  /* 0x0000001099997223 */ /* 0x000fe20000000804 */
[----:B------:R-:W-:Y:S01]  /*134d0*/  FSETP.GEU.AND P4, PT, R155, -126, PT ;  /* 0xc2fc00009b00780b */ /* 0x000fe20003f8e000 */
[----:B------:R-:W-:Y:S01]  /*134e0*/  STL [R1+0x12c4], R162 ;  /* 0x0012c4a201007387 */ /* 0x000fe20000100800 */
[----:B------:R-:W-:-:S03]  /*134f0*/  R2UR UR6, R3 ;  /* 0x00000000030672ca */ /* 0x000fc600000e0000 */
[----:B------:R-:W-:Y:S01]  /*13500*/  STL [R1+0x12c0], R163 ;  /* 0x0012c0a301007387 */ /* 0x000fe20000100800 */
[----:B--2---:R-:W-:Y:S01]  /*13510*/  @!P5 FMUL R2, R2, R2 ;  /* 0x000000020202d220 */ /* 0x004fe20000400000 */
[----:B------:R-:W-:Y:S02]  /*13520*/  FSETP.GEU.AND P5, PT, R158, -126, PT ;  /* 0xc2fc00009e00780b */ /* 0x000fe40003fae000 */
[----:B------:R-:W-:Y:S02]  /*13530*/  STL [R1+0x12bc], R166 ;  /* 0x0012bca601007387 */ /* 0x000fe40000100800 */
[----:B------:R-:W-:Y:S02]  /*13540*/  @!P3 FMUL R154, R154, 0.5 ;  /* 0x3f0000009a9ab820 */ /* 0x000fe40000400000 */
[----:B------:R-:W-:Y:S01]  /*13550*/  @!P4 FMUL R155, R155, 0.5 ;  /* 0x3f0000009b9bc820 */ /* 0x000fe20000400000 */
[----:B-1----:R-:W-:Y:S01]  /*13560*/  @!P6 FMUL R0, R0, R0 ;  /* 0x000000000000e220 */ /* 0x002fe20000400000 */
[C---:B------:R-:W-:Y:S01]  /*13570*/  FSETP.GEU.AND P6, PT, R159.reuse, -126, PT ;  /* 0xc2fc00009f00780b */ /* 0x040fe20003fce000 */
[----:B------:R-:W1:Y:S01]  /*13580*/  MUFU.EX2 R14, R154 ;  /* 0x0000009a000e7308 */ /* 0x000e620000000800 */
[----:B------:R-:W-:Y:S03]  /*13590*/  STL [R1+0x12b8], R167 ;  /* 0x0012b8a701007387 */ /* 0x000fe60000100800 */
[----:B------:R-:W-:Y:S01]  /*135a0*/  @!P5 FMUL R158, R158, 0.5 ;  /* 0x3f0000009e9ed820 */ /* 0x000fe20000400000 */
[----:B------:R-:W-:Y:S03]  /*135b0*/  STL [R1+0x12b4], R160 ;  /* 0x0012b4a001007387 */ /* 0x000fe60000100800 */
[----:B------:R-:W2:Y:S01]  /*135c0*/  MUFU.EX2 R13, R155 ;  /* 0x0000009b000d7308 */ /* 0x000ea20000000800 */
[----:B------:R-:W-:Y:S03]  /*135d0*/  STL [R1+0x12b0], R161 ;  /* 0x0012b0a101007387 */ /* 0x000fe60000100800 */
[----:B------:R-:W-:Y:S01]  /*135e0*/  @!P6 FMUL R159, R159, 0.5 ;  /* 0x3f0000009f9fe820 */ /* 0x000fe20000400000 */
[----:B------:R-:W-:Y:S01]  /*135f0*/  STL [R1+0x12ac], R164 ;  /* 0x0012aca401007387 */ /* 0x000fe20000100800 */
[-C--:B---3--:R-:W-:Y:S01]  /*13600*/  FMUL R24, R24, R2.reuse ;  /* 0x0000000218187220 */ /* 0x088fe20000400000 */
[----:B------:R-:W-:Y:S01]  /*13610*/  FMUL R25, R25, R2 ;  /* 0x0000000219197220 */ /* 0x000fe20000400000 */
[----:B------:R-:W3:Y:S01]  /*13620*/  MUFU.EX2 R158, R158 ;  /* 0x0000009e009e7308 */ /* 0x000ee20000000800 */
[----:B-1----:R-:W-:Y:S01]  /*13630*/  @!P3 FMUL R14, R14, R14 ;  /* 0x0000000e0e0eb220 */ /* 0x002fe20000400000 */
[----:B------:R-:W-:Y:S01]  /*13640*/  FSETP.GEU.AND P3, PT, R152, -126, PT ;  /* 0xc2fc00009800780b */ /* 0x000fe20003f6e000 */
[-C--:B----4-:R-:W-:Y:S01]  /*13650*/  FMUL R26, R26, R0.reuse ;  /* 0x000000001a1a7220 */ /* 0x090fe20000400000 */
[----:B------:R-:W-:Y:S01]  /*13660*/  FMUL R27, R27, R0 ;  /* 0x000000001b1b7220 */ /* 0x000fe20000400000 */
[----:B------:R-:W-:Y:S01]  /*13670*/  STL [R1+0x12a8], R165 ;  /* 0x0012a8a501007387 */ /* 0x000fe20000100800 */
[-C--:B------:R-:W-:Y:S01]  /*13680*/  FMUL R28, R28, R2.reuse ;  /* 0x000000021c1c7220 */ /* 0x080fe20000400000 */
[----:B------:R-:W-:Y:S01]  /*13690*/  FMUL R29, R29, R2 ;  /* 0x000000021d1d7220 */ /* 0x000fe20000400000 */
[----:B------:R-:W1:Y:S01]  /*136a0*/  MUFU.EX2 R159, R159 ;  /* 0x0000009f009f7308 */ /* 0x000e620000000800 */
[----:B--2---:R-:W-:Y:S01]  /*136b0*/  @!P4 FMUL R13, R13, R13 ;  /* 0x0000000d0d0dc220 */ /* 0x004fe20000400000 */
[----:B------:R-:W-:Y:S01]  /*136c0*/  FSETP.GEU.AND P4, PT, R153, -126, PT ;  /* 0xc2fc00009900780b */ /* 0x000fe20003f8e000 */
[-C--:B------:R-:W-:Y:S01]  /*136d0*/  FMUL R30, R30, R0.reuse ;  /* 0x000000001e1e7220 */ /* 0x080fe20000400000 */
[----:B------:R-:W-:Y:S01]  /*136e0*/  FMUL R31, R31, R0 ;  /* 0x000000001f1f7220 */ /* 0x000fe20000400000 */
[----:B------:R-:W-:Y:S01]  /*136f0*/  STL [R1+0x12a4], R170 ;  /* 0x0012a4aa01007387 */ /* 0x000fe20000100800 */
[-C--:B------:R-:W-:Y:S01]  /*13700*/  FMUL R32, R32, R2.reuse ;  /* 0x0000000220207220 */ /* 0x080fe20000400000 */
[----:B------:R-:W-:Y:S01]  /*13710*/  @!P3 FMUL R152, R152, 0.5 ;  /* 0x3f0000009898b820 */ /* 0x000fe20000400000 */
[----:B------:R-:W-:Y:S01]  /*13720*/  FMUL R33, R33, R2 ;  /* 0x0000000221217220 */ /* 0x000fe20000400000 */
[----:B---3--:R-:W-:Y:S01]  /*13730*/  @!P5 FMUL R158, R158, R158 ;  /* 0x0000009e9e9ed220 */ /* 0x008fe20000400000 */
[----:B------:R-:W-:Y:S01]  /*13740*/  FSETP.GEU.AND P5, PT, R156, -126, PT ;  /* 0xc2fc00009c00780b */ /* 0x000fe20003fae000 */
[----:B------:R-:W2:Y:S01]  /*13750*/  MUFU.EX2 R12, R152 ;  /* 0x00000098000c7308 */ /* 0x000ea20000000800 */
[-C--:B------:R-:W-:Y:S01]  /*13760*/  FMUL R34, R34, R0.reuse ;  /* 0x0000000022227220 */ /* 0x080fe20000400000 */
[----:B------:R-:W-:Y:S01]  /*13770*/  FMUL R35, R35, R0 ;  /* 0x0000000023237220 */ /* 0x000fe20000400000 */
[-C--:B------:R-:W-:Y:S01]  /*13780*/  FMUL R36, R36, R2.reuse ;  /* 0x0000000224247220 */ /* 0x080fe20000400000 */
[----:B------:R-:W-:Y:S01]  /*13790*/  @!P4 FMUL R153, R153, 0.5 ;  /* 0x3f0000009999c820 */ /* 0x000fe20000400000 */
[----:B------:R-:W-:Y:S01]  /*137a0*/  FMUL R37, R37, R2 ;  /* 0x0000000225257220 */ /* 0x000fe20000400000 */
[----:B-1----:R-:W-:Y:S01]  /*137b0*/  @!P6 FMUL R159, R159, R159 ;  /* 0x0000009f9f9fe220 */ /* 0x002fe20000400000 */
[----:B------:R-:W-:Y:S01]  /*137c0*/  FSETP.GEU.AND P6, PT, R157, -126, PT ;  /* 0xc2fc00009d00780b */ /* 0x000fe20003fce000 */
[----:B------:R1:W3:Y:S01]  /*137d0*/  MUFU.EX2 R11, R153 ;  /* 0x00000099000b7308 */ /* 0x0002e20000000800 */
[-C--:B------:R-:W-:Y:S01]  /*137e0*/  FMUL R38, R38, R0.reuse ;  /* 0x0000000026267220 */ /* 0x080fe20000400000 */
[----:B------:R-:W-:Y:S01]  /*137f0*/  FMUL R39, R39, R0 ;  /* 0x0000000027277220 */ /* 0x000fe20000400000 */
[-C--:B------:R-:W-:Y:S01]  /*13800*/  FMUL R40, R40, R2.reuse ;  /* 0x0000000228287220 */ /* 0x080fe20000400000 */
[----:B------:R-:W-:Y:S01]  /*13810*/  @!P5 FMUL R156, R156, 0.5 ;  /* 0x3f0000009c9cd820 */ /* 0x000fe20000400000 */
[----:B------:R-:W-:Y:S01]  /*13820*/  FMUL R41, R41, R2 ;  /* 0x0000000229297220 */ /* 0x000fe20000400000 */
[----:B------:R-:W-:Y:S01]  /*13830*/  F2FP.F16.F32.PACK_AB R155, R159, R158 ;  /* 0x0000009e9f9b723e */ /* 0x000fe200000000ff */
[-C--:B------:R-:W-:Y:S01]  /*13840*/  FMUL R42, R42, R0.reuse ;  /* 0x000000002a2a7220 */ /* 0x080fe20000400000 */
[----:B------:R-:W-:Y:S01]  /*13850*/  FMUL R43, R43, R0 ;  /* 0x000000002b2b7220 */ /* 0x000fe20000400000 */
[----:B--2---:R-:W-:Y:S01]  /*13860*/  @!P3 FMUL R12, R12, R12 ;  /* 0x0000000c0c0cb220 */ /* 0x004fe20000400000 */
[----:B------:R-:W2:Y:S01]  /*13870*/  MUFU.EX2 R156, R156 ;  /* 0x0000009c009c7308 */ /* 0x000ea20000000800 */
[-C--:B------:R-:W-:Y:S01]  /*13880*/  FMUL R44, R44, R2.reuse ;  /* 0x000000022c2c7220 */ /* 0x080fe20000400000 */
[----:B------:R-:W-:Y:S01]  /*13890*/  @!P6 FMUL R157, R157, 0.5 ;  /* 0x3f0000009d9de820 */ /* 0x000fe20000400000 */
[----:B------:R-:W-:Y:S01]  /*138a0*/  FMUL R45, R45, R2 ;  /* 0x000000022d2d7220 */ /* 0x000fe20000400000 */
[----:B-1----:R-:W-:Y:S01]  /*138b0*/  F2FP.F16.F32.PACK_AB R153, R13, R14 ;  /* 0x0000000e0d99723e */ /* 0x002fe200000000ff */
[-C--:B------:R-:W-:Y:S01]  /*138c0*/  FMUL R46, R46, R0.reuse ;  /* 0x000000002e2e7220 */ /* 0x080fe20000400000 */
[----:B------:R-:W-:Y:S01]  /*138d0*/  FMUL R47, R47, R0 ;  /* 0x000000002f2f7220 */ /* 0x000fe20000400000 */
[----:B---3--:R-:W-:Y:S01]  /*138e0*/  @!P4 FMUL R11, R11, R11 ;  /* 0x0000000b0b0bc220 */ /* 0x008fe20000400000 */
[----:B------:R-:W1:Y:S01]  /*138f0*/  MUFU.EX2 R157, R157 ;  /* 0x0000009d009d7308 */ /* 0x000e620000000800 */
[-C--:B------:R-:W-:Y:S01]  /*13900*/  FMUL R48, R48, R2.reuse ;  /* 0x0000000230307220 */ /* 0x080fe20000400000 */
[----:B------:R-:W-:Y:S01]  /*13910*/  FMUL R49, R49, R2 ;  /* 0x0000000231317220 */ /* 0x000fe20000400000 */
[----:B------:R-:W-:Y:S01]  /*13920*/  STL [R1+0x12a0], R171 ;  /* 0x0012a0ab01007387 */ /* 0x000fe20000100800 */
[----:B------:R-:W-:Y:S01]  /*13930*/  F2FP.F16.F32.PACK_AB R152, R11, R12 ;  /* 0x0000000c0b98723e */ /* 0x000fe200000000ff */
[-C--:B------:R-:W-:Y:S01]  /*13940*/  FMUL R50, R50, R0.reuse ;  /* 0x0000000032327220 */ /* 0x080fe20000400000 */
[----:B------:R-:W-:Y:S01]  /*13950*/  FMUL R51, R51, R0 ;  /* 0x0000000033337220 */ /* 0x000fe20000400000 */
[----:B------:R-:W-:Y:S01]  /*13960*/  STL [R1+0x129c], R174 ;  /* 0x00129cae01007387 */ /* 0x000fe20000100800 */
[----:B--2---:R-:W-:Y:S01]  /*13970*/  @!P5 FMUL R156, R156, R156 ;  /* 0x0000009c9c9cd220 */ /* 0x004fe20000400000 */
[-C--:B------:R-:W-:Y:S01]  /*13980*/  FMUL R52, R52, R2.reuse ;  /* 0x0000000234347220 */ /* 0x080fe20000400000 */
[----:B------:R-:W-:Y:S01]  /*13990*/  FMUL R53, R53, R2 ;  /* 0x0000000235357220 */ /* 0x000fe20000400000 */
[----:B------:R-:W-:Y:S01]  /*139a0*/  STL [R1+0x1298], R175 ;  /* 0x001298af01007387 */ /* 0x000fe20000100800 */
[-C--:B------:R-:W-:Y:S01]  /*139b0*/  FMUL R54, R54, R0.reuse ;  /* 0x0000000036367220 */ /* 0x080fe20000400000 */
[----:B------:R-:W-:-:S02]  /*139c0*/  FMUL R55, R55, R0 ;  /* 0x0000000037377220 */ /* 0x000fc40000400000 */
[----:B------:R-:W-:Y:S01]  /*139d0*/  STL [R1+0x1294], R168 ;  /* 0x001294a801007387 */ /* 0x000fe20000100800 */
[----:B-1----:R-:W-:Y:S01]  /*139e0*/  @!P6 FMUL R157, R157, R157 ;  /* 0x0000009d9d9de220 */ /* 0x002fe20000400000 */
[-C--:B------:R-:W-:Y:S01]  /*139f0*/  FMUL R56, R56, R2.reuse ;  /* 0x0000000238387220 */ /* 0x080fe20000400000 */
[----:B------:R-:W-:Y:S01]  /*13a00*/  FMUL R57, R57, R2 ;  /* 0x0000000239397220 */ /* 0x000fe20000400000 */
[----:B------:R-:W-:Y:S01]  /*13a10*/  STL [R1+0x1290], R169 ;  /* 0x001290a901007387 */ /* 0x000fe20000100800 */
[-C--:B------:R-:W-:Y:S01]  /*13a20*/  FMUL R58, R58, R0.reuse ;  /* 0x000000003a3a7220 */ /* 0x080fe20000400000 */
[----:B------:R-:W-:Y:S01]  /*13a30*/  FMUL R59, R59, R0 ;  /* 0x000000003b3b7220 */ /* 0x000fe20000400000 */
[----:B------:R-:W-:Y:S01]  /*13a40*/  F2FP.F16.F32.PACK_AB R154, R157, R156 ;  /* 0x0000009c9d9a723e */ /* 0x000fe200000000ff */
[----:B------:R-:W-:Y:S01]  /*13a50*/  STL [R1+0x128c], R172 ;  /* 0x00128cac01007387 */ /* 0x000fe20000100800 */
[-C--:B------:R-:W-:Y:S01]  /*13a60*/  FMUL R60, R60, R2.reuse ;  /* 0x000000023c3c7220 */ /* 0x080fe20000400000 */
[----:B------:R-:W-:-:S02]  /*13a70*/  FMUL R61, R61, R2 ;  /* 0x000000023d3d7220 */ /* 0x000fc40000400000 */
[----:B------:R-:W-:Y:S01]  /*13a80*/  STL [R1+0x1288], R173 ;  /* 0x001288ad01007387 */ /* 0x000fe20000100800 */
[-C--:B------:R-:W-:Y:S01]  /*13a90*/  FMUL R62, R62, R0.reuse ;  /* 0x000000003e3e7220 */ /* 0x080fe20000400000 */
[----:B------:R-:W-:Y:S02]  /*13aa0*/  FMUL R63, R63, R0 ;  /* 0x000000003f3f7220 */ /* 0x000fe40000400000 */
[----:B------:R-:W-:Y:S01]  /*13ab0*/  STL [R1+0xe84], R178 ;  /* 0x000e84b201007387 */ /* 0x000fe20000100800 */
[-C--:B------:R-:W-:Y:S01]  /*13ac0*/  FMUL R64, R64, R2.reuse ;  /* 0x0000000240407220 */ /* 0x080fe20000400000 */
[----:B------:R-:W-:Y:S02]  /*13ad0*/  FMUL R65, R65, R2 ;  /* 0x0000000241417220 */ /* 0x000fe40000400000 */
        /* <DEDUP_REMOVED lines=129> */
[----:B------:R-:W-:Y:S04]  /*142f0*/  STL [R1+0x508], R252 ;  /* 0x000508fc01007387 */ /* 0x000fe80000100800 */
[----:B------:R-:W-:Y:S01]  /*14300*/  WARPGROUP.ARRIVE ;  /* 0x00000000000079c5 */ /* 0x000fe20000000000 */
[----:B------:R-:W-:Y:S04]  /*14310*/  STL [R1+0x504], R251 ;  /* 0x000504fb01007387 */ /* 0x000fe80000100800 */
[----:B------:R-:W-:Y:S01]  /*14320*/  STL [R1+0x500], R250 ;  /* 0x000500fa01007387 */ /* 0x000fe20000100800 */
[----:B------:R-:W-:Y:S03]  /*14330*/  HGMMA.64x256x16.F32 R24, R152, gdesc[UR4].tnspB, R24, gsb0 ;  /* 0x43e0000498187df0 */ /* 0x000fe60008000818 */
        /* <DEDUP_REMOVED lines=16> */
[----:B------:R1:W-:Y:S04]  /*14440*/  STL [R1+0x4bc], R8 ;  /* 0x0004bc0801007387 */ /* 0x0003e80000100800 */
[----:B------:R2:W-:Y:S04]  /*14450*/  STL [R1+0x4b8], R7 ;  /* 0x0004b80701007387 */ /* 0x0005e80000100800 */
        /* <DEDUP_REMOVED lines=10> */
[----:B------:R4:W-:Y:S01]  /*14500*/  STL [R1+0x55c], R15 ;  /* 0x00055c0f01007387 */ /* 0x0009e20000100800 */
[----:B------:R-:W-:-:S03]  /*14510*/  WARPGROUP.DEPBAR.LE gsb0, 0x0 ;  /* 0x00008000000079c5 */ /* 0x000fc60000010000 */
[----:B------:R-:W-:Y:S01]  /*14520*/  STL.64 [R1], R24 ;  /* 0x0000001801007387 */ /* 0x000fe20000100a00 */
[----:B-1----:R-:W-:Y:S01]  /*14530*/  MOV R8, R150 ;  /* 0x0000009600087202 */ /* 0x002fe20000000f00 */
[----:B--2---:R-:W-:Y:S01]  /*14540*/  IMAD.MOV.U32 R7, RZ, RZ, R151 ;  /* 0x000000ffff077224 */ /* 0x004fe200078e0097 */
[----:B------:R-:W-:Y:S01]  /*14550*/  MOV R10, R148 ;  /* 0x00000094000a7202 */ /* 0x000fe20000000f00 */
[----:B------:R-:W-:Y:S01]  /*14560*/  STL.64 [R1+0x8], R26 ;  /* 0x0000081a01007387 */ /* 0x000fe20000100a00 */
[----:B------:R-:W-:Y:S01]  /*14570*/  IMAD.MOV.U32 R9, RZ, RZ, R149 ;  /* 0x000000ffff097224 */ /* 0x000fe200078e0095 */
[----:B---3--:R-:W-:Y:S01]  /*14580*/  MOV R12, R146 ;  /* 0x00000092000c7202 */ /* 0x008fe20000000f00 */
[----:B----4-:R-:W-:Y:S01]  /*14590*/  IMAD.MOV.U32 R11, RZ, RZ, R147 ;  /* 0x000000ffff0b7224 */ /* 0x010fe200078e0093 */
        /* <DEDUP_REMOVED lines=12> */
[----:B------:R1:W-:Y:S01]  /*14660*/  STL.64 [R1+0x28], R34 ;  /* 0x0000282201007387 */ /* 0x0003e20000100a00 */
[----:B------:R-:W-:Y:S01]  /*14670*/  IMAD.MOV.U32 R22, RZ, RZ, R137 ;  /* 0x000000ffff167224 */ /* 0x000fe200078e0089 */
[----:B------:R-:W-:Y:S01]  /*14680*/  MOV R157, R134 ;  /* 0x00000086009d7202 */ /* 0x000fe20000000f00 */
[----:B------:R-:W-:Y:S01]  /*14690*/  IMAD.MOV.U32 R156, RZ, RZ, R135 ;  /* 0x000000ffff9c7224 */ /* 0x000fe200078e0087 */
[----:B------:R-:W2:Y:S01]  /*146a0*/  LDL.LU.64 R150, [R1+0x14c8] ;  /* 0x0014c80001967983 */ /* 0x000ea20000300a00 */
[----:B------:R-:W-:Y:S01]  /*146b0*/  MOV R159, R132 ;  /* 0x00000084009f7202 */ /* 0x000fe20000000f00 */
[----:B------:R-:W-:Y:S01]  /*146c0*/  IMAD.MOV.U32 R158, RZ, RZ, R133 ;  /* 0x000000ffff9e7224 */ /* 0x000fe200078e0085 */
[----:B------:R-:W-:Y:S01]  /*146d0*/  MOV R177, R130 ;  /* 0x0000008200b17202 */ /* 0x000fe20000000f00 */
[----:B------:R-:W3:Y:S01]  /*146e0*/  LDL.LU.64 R148, [R1+0x14c0] ;  /* 0x0014c00001947983 */ /* 0x000ee20000300a00 */
[----:B------:R-:W-:Y:S01]  /*146f0*/  IMAD.MOV.U32 R176, RZ, RZ, R131 ;  /* 0x000000ffffb07224 */ /* 0x000fe200078e0083 */
[----:B------:R-:W-:Y:S01]  /*14700*/  MOV R179, R128 ;  /* 0x0000008000b37202 */ /* 0x000fe20000000f00 */
[----:B------:R-:W-:Y:S01]  /*14710*/  IMAD.MOV.U32 R178, RZ, RZ, R129 ;  /* 0x000000ffffb27224 */ /* 0x000fe200078e0081 */
[----:B------:R-:W4:Y:S01]  /*14720*/  LDL.LU.64 R146, [R1+0x14b8] ;  /* 0x0014b80001927983 */ /* 0x000f220000300a00 */
[----:B------:R-:W-:Y:S01]  /*14730*/  MOV R181, R126 ;  /* 0x0000007e00b57202 */ /* 0x000fe20000000f00 */
[----:B------:R-:W-:Y:S01]  /*14740*/  IMAD.MOV.U32 R180, RZ, RZ, R127 ;  /* 0x000000ffffb47224 */ /* 0x000fe200078e007f */
[----:B------:R-:W-:Y:S01]  /*14750*/  MOV R183, R124 ;  /* 0x0000007c00b77202 */ /* 0x000fe20000000f00 */
[----:B------:R-:W4:Y:S01]  /*14760*/  LDL.LU.64 R144, [R1+0x14b0] ;  /* 0x0014b00001907983 */ /* 0x000f220000300a00 */
        /* <DEDUP_REMOVED lines=117> */
[----:B------:R-:W-:-:S02]  /*14ec0*/  IMAD.MOV.U32 R5, RZ, RZ, R37 ;  /* 0x000000ffff057224 */ /* 0x000fc400078e0025 */
        /* <DEDUP_REMOVED lines=25> */
[----:B-1----:R-:W4:Y:S04]  /*15060*/  LDL.LU.64 R34, [R1+0x12f8] ;  /* 0x0012f80001227983 */ /* 0x002f280000300a00 */
[----:B------:R-:W4:Y:S04]  /*15070*/  LDL.LU.64 R32, [R1+0x12f0] ;  /* 0x0012f00001207983 */ /* 0x000f280000300a00 */
[----:B------:R-:W4:Y:S04]  /*15080*/  LDL.LU.64 R30, [R1+0x12e8] ;  /* 0x0012e800011e7983 */ /* 0x000f280000300a00 */
[----:B------:R-:W4:Y:S04]  /*15090*/  LDL.LU.64 R28, [R1+0x12e0] ;  /* 0x0012e000011c7983 */ /* 0x000f280000300a00 */
[----:B------:R-:W4:Y:S04]  /*150a0*/  LDL.LU.64 R26, [R1+0x12d8] ;  /* 0x0012d800011a7983 */ /* 0x000f280000300a00 */
[----:B------:R-:W4:Y:S01]  /*150b0*/  LDL.LU.64 R24, [R1+0x12d0] ;  /* 0x0012d00001187983 */ /* 0x000f220000300a00 */
[----:B------:R-:W-:-:S04]  /*150c0*/  IADD3 R6, R3, 0x1000, RZ ;  /* 0x0000100003067810 */ /* 0x000fc80007ffe0ff */
[----:B------:R-:W-:Y:S01]  /*150d0*/  R2UR UR6, R6 ;  /* 0x00000000060672ca */ /* 0x000fe200000e0000 */
[----:B------:R-:W-:Y:S01]  /*150e0*/  UMOV UR7, 0x40000040 ;  /* 0x4000004000077882 */ /* 0x000fe20000000000 */
[-C--:B--2---:R-:W-:Y:S01]  /*150f0*/  FMUL R150, R150, R0.reuse ;  /* 0x0000000096967220 */ /* 0x084fe20000400000 */
[----:B------:R-:W-:Y:S01]  /*15100*/  FMUL R151, R151, R0 ;  /* 0x0000000097977220 */ /* 0x000fe20000400000 */
[-C--:B---3--:R-:W-:Y:S01]  /*15110*/  FMUL R148, R148, R2.reuse ;  /* 0x0000000294947220 */ /* 0x088fe20000400000 */
[----:B------:R-:W-:Y:S01]  /*15120*/  FMUL R149, R149, R2 ;  /* 0x0000000295957220 */ /* 0x000fe20000400000 */
[-C--:B----4-:R-:W-:Y:S01]  /*15130*/  FMUL R146, R146, R0.reuse ;  /* 0x0000000092927220 */ /* 0x090fe20000400000 */
[----:B------:R-:W-:Y:S01]  /*15140*/  FMUL R147, R147, R0 ;  /* 0x0000000093937220 */ /* 0x000fe20000400000 */
[-C--:B------:R-:W-:Y:S01]  /*15150*/  FMUL R144, R144, R2.reuse ;  /* 0x0000000290907220 */ /* 0x080fe20000400000 */
        /* <DEDUP_REMOVED lines=120> */
[----:B------:R-:W-:-:S06]  /*158e0*/  FMUL R25, R25, R2 ;  /* 0x0000000219197220 */ /* 0x000fcc0000400000 */
[----:B------:R-:W-:-:S06]  /*158f0*/  WARPGROUP.ARRIVE ;  /* 0x00000000000079c5 */ /* 0x000fcc0000000000 */
[----:B------:R-:W-:Y:S01]  /*15900*/  HGMMA.64x256x16.F32 R24, R152, gdesc[UR4].tnspB, R24, gsb0 ;  /* 0x43e0000498187df0 */ /* 0x000fe20008000818 */
[----:B------:R-:W-:Y:S04]  /*15910*/  STL [R1+0x560], R2 ;  /* 0x0005600201007387 */ /* 0x000fe80000100800 */
[----:B------:R-:W-:Y:S01]  /*15920*/  STL [R1+0x564], R0 ;  /* 0x0005640001007387 */ /* 0x000fe20000100800 */
        /* <DEDUP_REMOVED lines=63> */
[----:B------:R-:W-:Y:S04]  /*15d20*/  STL.64 [R1+0x1090], R26 ;  /* 0x0010901a01007387 */ /* 0x000fe80000100a00 */
[----:B------:R2:W-:Y:S01]  /*15d30*/  STL.64 [R1+0x1088], R24 ;  /* 0x0010881801007387 */ /* 0x0005e20000100a00 */
[----:B-1----:R-:W-:-:S03]  /*15d40*/  IMAD.MOV.U32 R36, RZ, RZ, R4 ;  /* 0x000000ffff247224 */ /* 0x002fc600078e0004 */
[----:B--2---:R-:W2:Y:S04]  /*15d50*/  LDL.LU R24, [R1] ;  /* 0x0000000001187983 */ /* 0x004ea80000300800 */
        /* <DEDUP_REMOVED lines=15> */
[----:B------:R-:W3:Y:S01]  /*15e50*/  LDL.LU R4, [R1+0x12cc] ;  /* 0x0012cc0001047983 */ /* 0x000ee20000300800 */
[----:B------:R-:W-:-:S03]  /*15e60*/  MOV R41, R167 ;  /* 0x000000a700297202 */ /* 0x000fc60000000f00 */
[----:B------:R-:W4:Y:S04]  /*15e70*/  LDL.LU R5, [R1+0x12c8] ;  /* 0x0012c80001057983 */ /* 0x000f280000300800 */
[----:B------:R-:W4:Y:S04]  /*15e80*/  LDL.LU R162, [R1+0x12c4] ;  /* 0x0012c40001a27983 */ /* 0x000f280000300800 */
[----:B------:R-:W2:Y:S04]  /*15e90*/  LDL.LU R163, [R1+0x12c0] ;  /* 0x0012c00001a37983 */ /* 0x000ea80000300800 */
[----:B------:R-:W3:Y:S04]  /*15ea0*/  LDL.LU R166, [R1+0x12bc] ;  /* 0x0012bc0001a67983 */ /* 0x000ee80000300800 */
[----:B------:R-:W3:Y:S01]  /*15eb0*/  LDL.LU R167, [R1+0x12b8] ;  /* 0x0012b80001a77983 */ /* 0x000ee20000300800 */
[----:B------:R-:W-:Y:S01]  /*15ec0*/  IMAD.MOV.U32 R42, RZ, RZ, R160 ;  /* 0x000000ffff2a7224 */ /* 0x000fe200078e00a0 */
[----:B------:R-:W-:Y:S01]  /*15ed0*/  MOV R43, R161 ;  /* 0x000000a1002b7202 */ /* 0x000fe20000000f00 */
[----:B------:R-:W-:Y:S01]  /*15ee0*/  IMAD.MOV.U32 R44, RZ, RZ, R164 ;  /* 0x000000ffff2c7224 */ /* 0x000fe200078e00a4 */
[----:B------:R-:W3:Y:S01]  /*15ef0*/  LDL.LU R160, [R1+0x12b4] ;  /* 0x0012b40001a07983 */ /* 0x000ee20000300800 */
[----:B------:R-:W-:-:S03]  /*15f00*/  MOV R45, R165 ;  /* 0x000000a5002d7202 */ /* 0x000fc60000000f00 */
[----:B------:R-:W3:Y:S04]  /*15f10*/  LDL.LU R161, [R1+0x12b0] ;  /* 0x0012b00001a17983 */ /* 0x000ee80000300800 */
[----:B------:R-:W3:Y:S04]  /*15f20*/  LDL.LU R164, [R1+0x12ac] ;  /* 0x0012ac0001a47983 */ /* 0x000ee80000300800 */
[----:B------:R-:W3:Y:S01]  /*15f30*/  LDL.LU R165, [R1+0x12a8] ;  /* 0x0012a80001a57983 */ /* 0x000ee20000300800 */
[----:B------:R-:W-:Y:S02]  /*15f40*/  IMAD.MOV.U32 R54, RZ, RZ, R16 ;  /* 0x000000ffff367224 */ /* 0x000fe400078e0010 */
[----:B------:R-:W4:Y:S01]  /*15f50*/  LDC R16, c[0x0][0x604] ;  /* 0x00018100ff107b82 */ /* 0x000f220000000800 */
[----:B------:R-:W-:Y:S01]  /*15f60*/  VIADD R6, R3, 0x80 ;  /* 0x0000008003067836 */ /* 0x000fe20000000000 */
[----:B------:R-:W-:Y:S01]  /*15f70*/  MOV R47, R171 ;  /* 0x000000ab002f7202 */ /* 0x000fe20000000f00 */
[----:B------:R-:W-:Y:S01]  /*15f80*/  IMAD.MOV.U32 R46, RZ, RZ, R170 ;  /* 0x000000ffff2e7224 */ /* 0x000fe200078e00aa */
[----:B------:R-:W-:Y:S01]  /*15f90*/  MOV R49, R175 ;  /* 0x000000af00317202 */ /* 0x000fe20000000f00 */
[----:B------:R-:W-:Y:S01]  /*15fa0*/  IMAD.MOV.U32 R48, RZ, RZ, R174 ;  /* 0x000000ffff307224 */ /* 0x000fe200078e00ae */
[----:B------:R-:W-:Y:S01]  /*15fb0*/  R2UR UR6, R6 ;  /* 0x00000000060672ca */ /* 0x000fe200000e0000 */
        /* <DEDUP_REMOVED lines=100> */
[----:B------:R-:W-:Y:S01]  /*16600*/  UMOV UR7, 0x40000040 ;  /* 0x4000004000077882 */ /* 0x000fe20000000000 */
[----:B------:R-:W-:Y:S01]  /*16610*/  MOV R151, R7 ;  /* 0x0000000700977202 */ /* 0x000fe20000000f00 */
[----:B------:R-:W3:Y:S04]  /*16620*/  LDL.LU R170, [R1+0x12a4] ;  /* 0x0012a40001aa7983 */ /* 0x000ee80000300800 */
[----:B------:R-:W3:Y:S04]  /*16630*/  LDL.LU R171, [R1+0x12a0] ;  /* 0x0012a00001ab7983 */ /* 0x000ee80000300800 */
[----:B------:R-:W3:Y:S04]  /*16640*/  LDL.LU R174, [R1+0x129c] ;  /* 0x00129c0001ae7983 */ /* 0x000ee80000300800 */
[----:B------:R-:W3:Y:S04]  /*16650*/  LDL.LU R175, [R1+0x1298] ;  /* 0x0012980001af7983 */ /* 0x000ee80000300800 */
[----:B------:R-:W3:Y:S04]  /*16660*/  LDL.LU R168, [R1+0x1294] ;  /* 0x0012940001a87983 */ /* 0x000ee80000300800 */
[----:B------:R-:W3:Y:S04]  /*16670*/  LDL.LU R169, [R1+0x1290] ;  /* 0x0012900001a97983 */ /* 0x000ee80000300800 */
[----:B------:R-:W3:Y:S04]  /*16680*/  LDL.LU R172, [R1+0x128c] ;  /* 0x00128c0001ac7983 */ /* 0x000ee80000300800 */
[----:B------:R-:W3:Y:S01]  /*16690*/  LDL.LU R173, [R1+0x1288] ;  /* 0x0012880001ad7983 */ /* 0x000ee20000300800 */
[-CC-:B----4-:R-:W-:Y:S01]  /*166a0*/  FFMA R162, R162, R16.reuse, -R5.reuse ;  /* 0x00000010a2a27223 */ /* 0x190fe20000000805 */
[-CC-:B--2---:R-:W-:Y:S01]  /*166b0*/  FFMA R163, R163, R16.reuse, -R5.reuse ;  /* 0x00000010a3a37223 */ /* 0x184fe20000000805 */
[-CC-:B---3--:R-:W-:Y:S01]  /*166c0*/  FFMA R166, R166, R16.reuse, -R5.reuse ;  /* 0x00000010a6a67223 */ /* 0x188fe20000000805 */
[----:B------:R-:W-:-:S02]  /*166d0*/  FFMA R167, R167, R16, -R5 ;  /* 0x00000010a7a77223 */ /* 0x000fc40000000805 */
[----:B------:R-:W-:Y:S02]  /*166e0*/  FSETP.GEU.AND P3, PT, R162, -126, PT ;  /* 0xc2fc0000a200780b */ /* 0x000fe40003f6e000 */
[----:B------:R-:W-:Y:S02]  /*166f0*/  FSETP.GEU.AND P4, PT, R163, -126, PT ;  /* 0xc2fc0000a300780b */ /* 0x000fe40003f8e000 */
[----:B------:R-:W-:Y:S02]  /*16700*/  FSETP.GEU.AND P6, PT, R166, -126, PT ;  /* 0xc2fc0000a600780b */ /* 0x000fe40003fce000 */
[----:B------:R-:W-:-:S07]  /*16710*/  FSETP.GEU.AND P5, PT, R167, -126, PT ;  /* 0xc2fc0000a700780b */ /* 0x000fce0003fae000 */
[----:B------:R-:W-:Y:S02]  /*16720*/  @!P3 FMUL R162, R162, 0.5 ;  /* 0x3f000000a2a2b820 */ /* 0x000fe40000400000 */
[----:B------:R-:W-:Y:S02]  /*16730*/  @!P4 FMUL R163, R163, 0.5 ;  /* 0x3f000000a3a3c820 */ /* 0x000fe40000400000 */
[----:B------:R-:W-:Y:S02]  /*16740*/  @!P6 FMUL R166, R166, 0.5 ;  /* 0x3f000000a6a6e820 */ /* 0x000fe40000400000 */
[----:B------:R-:W-:Y:S01]  /*16750*/  @!P5 FMUL R167, R167, 0.5 ;  /* 0x3f000000a7a7d820 */ /* 0x000fe20000400000 */
[----:B------:R-:W1:Y:S08]  /*16760*/  MUFU.EX2 R162, R162 ;  /* 0x000000a200a27308 */ /* 0x000e700000000800 */
[----:B------:R-:W2:Y:S08]  /*16770*/  MUFU.EX2 R163, R163 ;  /* 0x000000a300a37308 */ /* 0x000eb00000000800 */
[----:B------:R-:W3:Y:S08]  /*16780*/  MUFU.EX2 R166, R166 ;  /* 0x000000a600a67308 */ /* 0x000ef00000000800 */
[----:B------:R-:W4:Y:S01]  /*16790*/  MUFU.EX2 R167, R167 ;  /* 0x000000a700a77308 */ /* 0x000f220000000800 */
[-CC-:B------:R-:W-:Y:S01]  /*167a0*/  FFMA R160, R160, R16.reuse, -R4.reuse ;  /* 0x00000010a0a07223 */ /* 0x180fe20000000804 */
[-CC-:B------:R-:W-:Y:S01]  /*167b0*/  FFMA R161, R161, R16.reuse, -R4.reuse ;  /* 0x00000010a1a17223 */ /* 0x180fe20000000804 */
[-CC-:B------:R-:W-:Y:S01]  /*167c0*/  FFMA R164, R164, R16.reuse, -R4.reuse ;  /* 0x00000010a4a47223 */ /* 0x180fe20000000804 */
[----:B------:R-:W-:Y:S01]  /*167d0*/  FFMA R165, R165, R16, -R4 ;  /* 0x00000010a5a57223 */ /* 0x000fe20000000804 */
[----:B-1----:R-:W-:Y:S01]  /*167e0*/  @!P3 FMUL R162, R162, R162 ;  /* 0x000000a2a2a2b220 */ /* 0x002fe20000400000 */
[----:B--2---:R-:W-:Y:S01]  /*167f0*/  @!P4 FMUL R163, R163, R163 ;  /* 0x000000a3a3a3c220 */ /* 0x004fe20000400000 */
[----:B------:R-:W-:Y:S01]  /*16800*/  FSETP.GEU.AND P3, PT, R160, -126, PT ;  /* 0xc2fc0000a000780b */ /* 0x000fe20003f6e000 */
[----:B---3--:R-:W-:Y:S01]  /*16810*/  @!P6 FMUL R166, R166, R166 ;  /* 0x000000a6a6a6e220 */ /* 0x008fe20000400000 */
[----:B------:R-:W-:-:S02]  /*16820*/  FSETP.GEU.AND P4, PT, R161, -126, PT ;  /* 0xc2fc0000a100780b */ /* 0x000fc40003f8e000 */
[----:B------:R-:W-:Y:S01]  /*16830*/  FSETP.GEU.AND P6, PT, R164, -126, PT ;  /* 0xc2fc0000a400780b */ /* 0x000fe20003fce000 */
[----:B----4-:R-:W-:Y:S01]  /*16840*/  @!P5 FMUL R167, R167, R167 ;  /* 0x000000a7a7a7d220 */ /* 0x010fe20000400000 */
        /* <DEDUP_REMOVED lines=9> */
[----:B-1----:R-:W-:Y:S01]  /*168e0*/  @!P3 FMUL R160, R160, R160 ;  /* 0x000000a0a0a0b220 */ /* 0x002fe20000400000 */
[----:B--2---:R-:W-:Y:S01]  /*168f0*/  @!P4 FMUL R161, R161, R161 ;  /* 0x000000a1a1a1c220 */ /* 0x004fe20000400000 */
[----:B------:R-:W-:Y:S01]  /*16900*/  F2FP.F16.F32.PACK_AB R153, R163, R162 ;  /* 0x000000a2a399723e */ /* 0x000fe200000000ff */
[----:B---3--:R-:W-:Y:S01]  /*16910*/  @!P6 FMUL R164, R164, R164 ;  /* 0x000000a4a4a4e220 */ /* 0x008fe20000400000 */
[----:B------:R-:W-:-:S02]  /*16920*/  F2FP.F16.F32.PACK_AB R155, R167, R166 ;  /* 0x000000a6a79b723e */ /* 0x000fc400000000ff */
[----:B------:R-:W-:Y:S01]  /*16930*/  F2FP.F16.F32.PACK_AB R152, R161, R160 ;  /* 0x000000a0a198723e */ /* 0x000fe200000000ff */
[----:B----4-:R-:W-:-:S05]  /*16940*/  @!P5 FMUL R165, R165, R165 ;  /* 0x000000a5a5a5d220 */ /* 0x010fca0000400000 */
[----:B------:R-:W-:-:S04]  /*16950*/  F2FP.F16.F32.PACK_AB R154, R165, R164 ;  /* 0x000000a4a59a723e */ /* 0x000fc800000000ff */
[----:B------:R-:W-:-:S06]  /*16960*/  WARPGROUP.ARRIVE ;  /* 0x00000000000079c5 */ /* 0x000fcc0000000000 */
[----:B------:R-:W-:Y:S01]  /*16970*/  HGMMA.64x256x16.F32 R24, R152, gdesc[UR4].tnspB, R24, gsb0 ;  /* 0x43e0000498187df0 */ /* 0x000fe20008000818 */
[----:B------:R-:W-:Y:S04]  /*16980*/  STL [R1+0x56c], R162 ;  /* 0x00056ca201007387 */ /* 0x000fe80000100800 */
[----:B------:R-:W-:Y:S04]  /*16990*/  STL [R1+0x568], R163 ;  /* 0x000568a301007387 */ /* 0x000fe80000100800 */
[----:B------:R-:W-:Y:S04]  /*169a0*/  STL [R1+0x574], R166 ;  /* 0x000574a601007387 */ /* 0x000fe80000100800 */
[----:B------:R-:W-:Y:S04]  /*169b0*/  STL [R1+0x570], R167 ;  /* 0x000570a701007387 */ /* 0x000fe80000100800 */
[----:B------:R-:W-:Y:S04]  /*169c0*/  STL [R1+0x57c], R160 ;  /* 0x00057ca001007387 */ /* 0x000fe80000100800 */
        /* <DEDUP_REMOVED lines=132> */
[----:B------:R-:W-:-:S04]  /*17210*/  IADD3 R6, R3, 0x1080, RZ ;  /* 0x0000108003067810 */ /* 0x000fc80007ffe0ff */
[----:B------:R-:W-:Y:S01]  /*17220*/  R2UR UR6, R6 ;  /* 0x00000000060672ca */ /* 0x000fe200000e0000 */
[----:B------:R-:W-:Y:S01]  /*17230*/  UMOV UR7, 0x40000040 ;  /* 0x4000004000077882 */ /* 0x000fe20000000000 */
[----:B--2---:R-:W-:-:S11]  /*17240*/  WARPGROUP.ARRIVE ;  /* 0x00000000000079c5 */ /* 0x004fd60000000000 */
        /* <DEDUP_REMOVED lines=130> */
[-CC-:B------:R-:W-:Y:S01]  /*17a70*/  FFMA R170, R170, R16.reuse, -R5.reuse ;  /* 0x00000010aaaa7223 */ /* 0x180fe20000000805 */
[-CC-:B------:R-:W-:Y:S01]  /*17a80*/  FFMA R171, R171, R16.reuse, -R5.reuse ;  /* 0x00000010abab7223 */ /* 0x180fe20000000805 */
[-CC-:B------:R-:W-:Y:S01]  /*17a90*/  FFMA R174, R174, R16.reuse, -R5.reuse ;  /* 0x00000010aeae7223 */ /* 0x180fe20000000805 */
        /* <DEDUP_REMOVED lines=10> */
[----:B------:R-:W3:Y:S08]  /*17b40*/  MUFU.EX2 R171, R171 ;  /* 0x000000ab00ab7308 */ /* 0x000ef00000000800 */
[----:B------:R-:W4:Y:S08]  /*17b50*/  MUFU.EX2 R174, R174 ;  /* 0x000000ae00ae7308 */ /* 0x000f300000000800 */
[----:B------:R-:W4:Y:S01]  /*17b60*/  MUFU.EX2 R175, R175 ;  /* 0x000000af00af7308 */ /* 0x000f220000000800 */
[-CC-:B------:R-:W-:Y:S01]  /*17b70*/  FFMA R168, R168, R16.reuse, -R4.reuse ;  /* 0x00000010a8a87223 */ /* 0x180fe20000000804 */
[-CC-:B------:R-:W-:Y:S01]  /*17b80*/  FFMA R169, R169, R16.reuse, -R4.reuse ;  /* 0x00000010a9a97223 */ /* 0x180fe20000000804 */
[-CC-:B------:R-:W-:Y:S01]  /*17b90*/  FFMA R172, R172, R16.reuse, -R4.reuse ;  /* 0x00000010acac7223 */ /* 0x180fe20000000804 */
[----:B------:R-:W-:Y:S01]  /*17ba0*/  FFMA R173, R173, R16, -R4 ;  /* 0x00000010adad7223 */ /* 0x000fe20000000804 */
[----:B-1----:R-:W-:Y:S01]  /*17bb0*/  @!P3 FMUL R170, R170, R170 ;  /* 0x000000aaaaaab220 */ /* 0x002fe20000400000 */
[----:B---3--:R-:W-:Y:S01]  /*17bc0*/  @!P4 FMUL R171, R171, R171 ;  /* 0x000000abababc220 */ /* 0x008fe20000400000 */
[----:B------:R-:W-:Y:S01]  /*17bd0*/  FSETP.GEU.AND P3, PT, R168, -126, PT ;  /* 0xc2fc0000a800780b */ /* 0x000fe20003f6e000 */
[----:B----4-:R-:W-:Y:S01]  /*17be0*/  @!P6 FMUL R174, R174, R174 ;  /* 0x000000aeaeaee220 */ /* 0x010fe20000400000 */
[----:B------:R-:W-:-:S02]  /*17bf0*/  FSETP.GEU.AND P4, PT, R169, -126, PT ;  /* 0xc2fc0000a900780b */ /* 0x000fc40003f8e000 */
[----:B------:R-:W-:Y:S01]  /*17c00*/  FSETP.GEU.AND P6, PT, R172, -126, PT ;  /* 0xc2fc0000ac00780b */ /* 0x000fe20003fce000 */
[----:B------:R-:W-:Y:S01]  /*17c10*/  @!P5 FMUL R175, R175, R175 ;  /* 0x000000afafafd220 */ /* 0x000fe20000400000 */
        /* <DEDUP_REMOVED lines=9> */
[----:B------:R-:W-:-:S02]  /*17cb0*/  VIADD R6, R3, 0x100 ;  /* 0x0000010003067836 */ /* 0x000fc40000000000 */
[----:B-1----:R-:W-:Y:S01]  /*17cc0*/  @!P3 FMUL R168, R168, R168 ;  /* 0x000000a8a8a8b220 */ /* 0x002fe20000400000 */
[----:B---3--:R-:W-:Y:S02]  /*17cd0*/  @!P4 FMUL R169, R169, R169 ;  /* 0x000000a9a9a9c220 */ /* 0x008fe40000400000 */
[----:B------:R-:W-:Y:S01]  /*17ce0*/  R2UR UR6, R6 ;  /* 0x00000000060672ca */ /* 0x000fe200000e0000 */
[----:B----4-:R-:W-:Y:S01]  /*17cf0*/  @!P6 FMUL R172, R172, R172 ;  /* 0x000000acacace220 */ /* 0x010fe20000400000 */
[----:B------:R-:W-:Y:S02]  /*17d00*/  F2FP.F16.F32.PACK_AB R153, R171, R170 ;  /* 0x000000aaab99723e */ /* 0x000fe400000000ff */
[----:B------:R-:W-:Y:S01]  /*17d10*/  F2FP.F16.F32.PACK_AB R155, R175, R174 ;  /* 0x000000aeaf9b723e */ /* 0x000fe200000000ff */
[----:B------:R-:W-:Y:S01]  /*17d20*/  @!P5 FMUL R173, R173, R173 ;  /* 0x000000adadadd220 */ /* 0x000fe20000400000 */
[----:B------:R-:W-:-:S04]  /*17d30*/  F2FP.F16.F32.PACK_AB R152, R169, R168 ;  /* 0x000000a8a998723e */ /* 0x000fc800000000ff */
[----:B------:R-:W-:Y:S01]  /*17d40*/  F2FP.F16.F32.PACK_AB R154, R173, R172 ;  /* 0x000000acad9a723e */ /* 0x000fe200000000ff */
[----:B------:R-:W-:Y:S01]  /*17d50*/  UMOV UR7, 0x40000040 ;  /* 0x4000004000077882 */ /* 0x000fe20000000000 */
[----:B------:R-:W-:Y:S04]  /*17d60*/  STL [R1+0x58c], R170 ;  /* 0x00058caa01007387 */ /* 0x000fe80000100800 */
[----:B------:R-:W-:Y:S04]  /*17d70*/  STL [R1+0x588], R171 ;  /* 0x000588ab01007387 */ /* 0x000fe80000100800 */
[----:B------:R-:W-:Y:S01]  /*17d80*/  STL [R1+0x594], R174 ;  /* 0x000594ae01007387 */ /* 0x000fe20000100800 */
[----:B--2---:R-:W-:-:S06]  /*17d90*/  WARPGROUP.ARRIVE ;  /* 0x00000000000079c5 */ /* 0x004fcc0000000000 */
[----:B------:R-:W-:Y:S01]  /*17da0*/  HGMMA.64x256x16.F32 R24, R152, gdesc[UR4].tnspB, R24, gsb0 ;  /* 0x43e0000498187df0 */ /* 0x000fe20008000818 */
[----:B------:R-:W-:Y:S04]  /*17db0*/  STL [R1+0x590], R175 ;  /* 0x000590af01007387 */ /* 0x000fe80000100800 */
[----:B------:R-:W-:Y:S04]  /*17dc0*/  STL [R1+0x59c], R168 ;  /* 0x00059ca801007387 */ /* 0x000fe80000100800 */
[----:B------:R1:W-:Y:S04]  /*17dd0*/  STL [R1+0x598], R169 ;  /* 0x000598a901007387 */ /* 0x0003e80000100800 */
[----:B------:R-:W-:Y:S04]  /*17de0*/  STL [R1+0x5a4], R172 ;  /* 0x0005a4ac01007387 */ /* 0x000fe80000100800 */
[----:B------:R2:W-:Y:S01]  /*17df0*/  STL [R1+0x5a0], R173 ;  /* 0x0005a0ad01007387 */ /* 0x0005e20000100800 */
[----:B------:R-:W-:-:S03]  /*17e00*/  WARPGROUP.DEPBAR.LE gsb0, 0x0 ;  /* 0x00008000000079c5 */ /* 0x000fc60000010000 */
        /* <DEDUP_REMOVED lines=11> */
[----:B------:R3:W-:Y:S01]  /*17ec0*/  STL.64 [R1+0x28], R34 ;  /* 0x0000282201007387 */ /* 0x0007e20000100a00 */
[----:B------:R-:W-:Y:S01]  /*17ed0*/  MOV R12, R144 ;  /* 0x00000090000c7202 */ /* 0x000fe20000000f00 */
[----:B------:R-:W-:-:S02]  /*17ee0*/  IMAD.MOV.U32 R11, RZ, RZ, R145 ;  /* 0x000000ffff0b7224 */ /* 0x000fc400078e0091 */
[----:B------:R-:W4:Y:S01]  /*17ef0*/  LDL.LU.64 R150, [R1+0x1080] ;  /* 0x0010800001967983 */ /* 0x000f220000300a00 */
[----:B------:R-:W-:Y:S01]  /*17f00*/  MOV R14, R142 ;  /* 0x0000008e000e7202 */ /* 0x000fe20000000f00 */
[----:B------:R-:W-:Y:S02]  /*17f10*/  IMAD.MOV.U32 R13, RZ, RZ, R143 ;  /* 0x000000ffff0d7224 */ /* 0x000fe400078e008f */
[----:B------:R-:W4:Y:S01]  /*17f20*/  LDL.LU.64 R148, [R1+0x1078] ;  /* 0x0010780001947983 */ /* 0x000f220000300a00 */
[----:B------:R-:W-:Y:S01]  /*17f30*/  MOV R17, R140 ;  /* 0x0000008c00117202 */ /* 0x000fe20000000f00 */
[----:B------:R-:W-:Y:S02]  /*17f40*/  IMAD.MOV.U32 R15, RZ, RZ, R141 ;  /* 0x000000ffff0f7224 */ /* 0x000fe400078e008d */
[----:B------:R-:W4:Y:S01]  /*17f50*/  LDL.LU.64 R146, [R1+0x1070] ;  /* 0x0010700001927983 */ /* 0x000f220000300a00 */
        /* <DEDUP_REMOVED lines=27> */
[----:B-1----:R-:W-:Y:S01]  /*18110*/  MOV R169, R120 ;  /* 0x0000007800a97202 */ /* 0x002fe20000000f00 */
[----:B------:R-:W-:-:S02]  /*18120*/  IMAD.MOV.U32 R168, RZ, RZ, R121 ;  /* 0x000000ffffa87224 */ /* 0x000fc400078e0079 */
[----:B------:R-:W4:Y:S01]  /*18130*/  LDL.LU.64 R126, [R1+0x1020] ;  /* 0x00102000017e7983 */ /* 0x000f220000300a00 */
[----:B------:R-:W-:Y:S01]  /*18140*/  MOV R171, R118 ;  /* 0x0000007600ab7202 */ /* 0x000fe20000000f00 */
[----:B------:R-:W-:Y:S02]  /*18150*/  IMAD.MOV.U32 R170, RZ, RZ, R119 ;  /* 0x000000ffffaa7224 */ /* 0x000fe400078e0077 */
[----:B------:R-:W4:Y:S01]  /*18160*/  LDL.LU.64 R124, [R1+0x1018] ;  /* 0x00101800017c7983 */ /* 0x000f220000300a00 */
[----:B--2---:R-:W-:Y:S01]  /*18170*/  MOV R173, R116 ;  /* 0x0000007400ad7202 */ /* 0x004fe20000000f00 */
        /* <DEDUP_REMOVED lines=121> */
[----:B------:R-:W4:Y:S04]  /*18910*/  LDL.LU.64 R42, [R1+0xed0] ;  /* 0x000ed000012a7983 */ /* 0x000f280000300a00 */
[----:B------:R-:W4:Y:S04]  /*18920*/  LDL.LU.64 R40, [R1+0xec8] ;  /* 0x000ec80001287983 */ /* 0x000f280000300a00 */
[----:B------:R-:W4:Y:S04]  /*18930*/  LDL.LU.64 R38, [R1+0xec0] ;  /* 0x000ec00001267983 */ /* 0x000f280000300a00 */
[----:B------:R-:W4:Y:S04]  /*18940*/  LDL.LU.64 R36, [R1+0xeb8] ;  /* 0x000eb80001247983 */ /* 0x000f280000300a00 */
[----:B---3--:R-:W4:Y:S04]  /*18950*/  LDL.LU.64 R34, [R1+0xeb0] ;  /* 0x000eb00001227983 */ /* 0x008f280000300a00 */
        /* <DEDUP_REMOVED lines=8> */
[----:B----4-:R-:W-:-:S11]  /*189e0*/  WARPGROUP.ARRIVE ;  /* 0x00000000000079c5 */ /* 0x010fd60000000000 */
        /* <DEDUP_REMOVED lines=81> */
[----:B------:R-:W2:Y:S04]  /*18f00*/  LDL.LU R35, [R1+0x2c] ;  /* 0x00002c0001237983 */ /* 0x000ea80000300800 */
[----:B------:R-:W3:Y:S04]  /*18f10*/  LDL.LU R178, [R1+0xe84] ;  /* 0x000e840001b27983 */ /* 0x000ee80000300800 */
[----:B------:R-:W4:Y:S04]  /*18f20*/  LDL.LU R179, [R1+0xe80] ;  /* 0x000e800001b37983 */ /* 0x000f280000300800 */
[----:B------:R-:W2:Y:S04]  /*18f30*/  LDL.LU R182, [R1+0xe7c] ;  /* 0x000e7c0001b67983 */ /* 0x000ea80000300800 */
[----:B------:R-:W2:Y:S01]  /*18f40*/  LDL.LU R183, [R1+0xe78] ;  /* 0x000e780001b77983 */ /* 0x000ea20000300800 */
[----:B------:R-:W-:Y:S01]  /*18f50*/  IMAD.MOV.U32 R40, RZ, RZ, R176 ;  /* 0x000000ffff287224 */ /* 0x000fe200078e00b0 */
[----:B------:R-:W-:Y:S01]  /*18f60*/  MOV R41, R177 ;  /* 0x000000b100297202 */ /* 0x000fe20000000f00 */
[----:B------:R-:W-:Y:S01]  /*18f70*/  IMAD.MOV.U32 R42, RZ, RZ, R180 ;  /* 0x000000ffff2a7224 */ /* 0x000fe200078e00b4 */
[----:B------:R-:W2:Y:S01]  /*18f80*/  LDL.LU R176, [R1+0xe74] ;  /* 0x000e740001b07983 */ /* 0x000ea20000300800 */
[----:B------:R-:W-:-:S03]  /*18f90*/  MOV R43, R181 ;  /* 0x000000b5002b7202 */ /* 0x000fc60000000f00 */
[----:B------:R-:W2:Y:S04]  /*18fa0*/  LDL.LU R177, [R1+0xe70] ;  /* 0x000e700001b17983 */ /* 0x000ea80000300800 */
[----:B------:R-:W2:Y:S04]  /*18fb0*/  LDL.LU R180, [R1+0xe6c] ;  /* 0x000e6c0001b47983 */ /* 0x000ea80000300800 */
[----:B------:R-:W2:Y:S01]  /*18fc0*/  LDL.LU R181, [R1+0xe68] ;  /* 0x000e680001b57983 */ /* 0x000ea20000300800 */
[----:B------:R-:W-:Y:S02]  /*18fd0*/  IMAD.MOV.U32 R52, RZ, RZ, R16 ;  /* 0x000000ffff347224 */ /* 0x000fe400078e0010 */
[----:B------:R-:W3:Y:S01]  /*18fe0*/  LDC R16, c[0x0][0x604] ;  /* 0x00018100ff107b82 */ /* 0x000ee20000000800 */
        /* <DEDUP_REMOVED lines=118> */
[-CC-:B---3--:R-:W-:Y:S01]  /*19750*/  FFMA R178, R178, R16.reuse, -R5.reuse ;  /* 0x00000010b2b27223 */ /* 0x188fe20000000805 */
[-CC-:B----4-:R-:W-:Y:S01]  /*19760*/  FFMA R179, R179, R16.reuse, -R5.reuse ;  /* 0x00000010b3b37223 */ /* 0x190fe20000000805 */
[-CC-:B--2---:R-:W-:Y:S01]  /*19770*/  FFMA R182, R182, R16.reuse, -R5.reuse ;  /* 0x00000010b6b67223 */ /* 0x184fe20000000805 */
        /* <DEDUP_REMOVED lines=444> */
[----:B-1----:R-:W-:Y:S01]  /*1b340*/  MOV R185, R104 ;  /* 0x0000006800b97202 */ /* 0x002fe20000000f00 */
[----:B------:R-:W-:Y:S02]  /*1b350*/  IMAD.MOV.U32 R184, RZ, RZ, R105 ;  /* 0x000000ffffb87224 */ /* 0x000fe400078e0069 */
[----:B------:R-:W4:Y:S01]  /*1b360*/  LDL.LU.64 R110, [R1+0xba0] ;  /* 0x000ba000016e7983 */ /* 0x000f220000300a00 */
[----:B------:R-:W-:Y:S01]  /*1b370*/  MOV R187, R102 ;  /* 0x0000006600bb7202 */ /* 0x000fe20000000f00 */
[----:B------:R-:W-:-:S02]  /*1b380*/  IMAD.MOV.U32 R186, RZ, RZ, R103 ;  /* 0x000000ffffba7224 */ /* 0x000fc400078e0067 */
[----:B------:R-:W4:Y:S01]  /*1b390*/  LDL.LU.64 R108, [R1+0xb98] ;  /* 0x000b9800016c7983 */ /* 0x000f220000300a00 */
[----:B--2---:R-:W-:Y:S01]  /*1b3a0*/  MOV R189, R100 ;  /* 0x0000006400bd7202 */ /* 0x004fe20000000f00 */
        /* <DEDUP_REMOVED lines=688> */
[----:B------:R-:W-:-:S03]  /*1deb0*/  UMOV UR7, 0x40000040 ;  /* 0x4000004000077882 */ /* 0x000fc60000000000 */
        /* <DEDUP_REMOVED lines=366> */
[----:B------:R-:W3:Y:S01]  /*1f5a0*/  LDL.LU R156, [R1+0x558] ;  /* 0x00055800019c7983 */ /* 0x000ee20000300800 */
        /* <DEDUP_REMOVED lines=11> */
[----:B------:R-:W3:Y:S01]  /*1f660*/  LDL.LU R14, [R1+0x540] ;  /* 0x00054000010e7983 */ /* 0x000ee20000300800 */
[----:B------:R-:W-:-:S03]  /*1f670*/  IMAD.MOV.U32 R98, RZ, RZ, R213 ;  /* 0x000000ffff627224 */ /* 0x000fc600078e00d5 */
[----:B------:R-:W3:Y:S01]  /*1f680*/  LDL.LU R13, [R1+0x53c] ;  /* 0x00053c00010d7983 */ /* 0x000ee20000300800 */
[----:B------:R-:W-:-:S03]  /*1f690*/  MOV R99, R210 ;  /* 0x000000d200637202 */ /* 0x000fc60000000f00 */
[----:B------:R-:W2:Y:S01]  /*1f6a0*/  LDL.LU R208, [R1+0x538] ;  /* 0x0005380001d07983 */ /* 0x000ea20000300800 */
[----:B------:R-:W-:-:S03]  /*1f6b0*/  IMAD.MOV.U32 R100, RZ, RZ, R211 ;  /* 0x000000ffff647224 */ /* 0x000fc600078e00d3 */
[----:B------:R-:W4:Y:S01]  /*1f6c0*/  LDL.LU R209, [R1+0x534] ;  /* 0x0005340001d17983 */ /* 0x000f220000300800 */
[----:B------:R-:W-:-:S03]  /*1f6d0*/  MOV R101, R214 ;  /* 0x000000d600657202 */ /* 0x000fc60000000f00 */
[----:B------:R-:W3:Y:S01]  /*1f6e0*/  LDL.LU R212, [R1+0x530] ;  /* 0x0005300001d47983 */ /* 0x000ee20000300800 */
[----:B------:R-:W-:-:S03]  /*1f6f0*/  IMAD.MOV.U32 R102, RZ, RZ, R215 ;  /* 0x000000ffff667224 */ /* 0x000fc600078e00d7 */
[----:B------:R-:W3:Y:S04]  /*1f700*/  LDL.LU R213, [R1+0x52c] ;  /* 0x00052c0001d57983 */ /* 0x000ee80000300800 */
[----:B------:R-:W2:Y:S04]  /*1f710*/  LDL.LU R210, [R1+0x528] ;  /* 0x0005280001d27983 */ /* 0x000ea80000300800 */
[----:B------:R-:W4:Y:S04]  /*1f720*/  LDL.LU R211, [R1+0x524] ;  /* 0x0005240001d37983 */ /* 0x000f280000300800 */
[----:B------:R-:W3:Y:S04]  /*1f730*/  LDL.LU R214, [R1+0x520] ;  /* 0x0005200001d67983 */ /* 0x000ee80000300800 */
[----:B------:R-:W3:Y:S01]  /*1f740*/  LDL.LU R215, [R1+0x51c] ;  /* 0x00051c0001d77983 */ /* 0x000ee20000300800 */
[----:B------:R-:W-:-:S02]  /*1f750*/  IMAD.MOV.U32 R128, RZ, RZ, R16 ;  /* 0x000000ffff807224 */ /* 0x000fc400078e0010 */
[----:B------:R-:W2:Y:S01]  /*1f760*/  LDC R16, c[0x0][0x604] ;  /* 0x00018100ff107b82 */ /* 0x000ea20000000800 */
        /* <DEDUP_REMOVED lines=48> */
[----:B------:R-:W3:Y:S01]  /*1fa70*/  LDL.LU R242, [R1+0x518] ;  /* 0x0005180001f27983 */ /* 0x000ee20000300800 */
[----:B------:R-:W-:-:S03]  /*1fa80*/  MOV R149, R21 ;  /* 0x0000001500957202 */ /* 0x000fc60000000f00 */
[----:B------:R-:W3:Y:S04]  /*1fa90*/  LDL.LU R241, [R1+0x514] ;  /* 0x0005140001f17983 */ /* 0x000ee80000300800 */
[----:B------:R-:W3:Y:S04]  /*1faa0*/  LDL.LU R236, [R1+0x510] ;  /* 0x0005100001ec7983 */ /* 0x000ee80000300800 */
[----:B------:R-:W3:Y:S04]  /*1fab0*/  LDL.LU R19, [R1+0x50c] ;  /* 0x00050c0001137983 */ /* 0x000ee80000300800 */
        /* <DEDUP_REMOVED lines=21> */
[-CC-:B--2---:R-:W-:Y:S01]  /*1fc10*/  FFMA R210, R210, R16.reuse, -R5.reuse ;  /* 0x00000010d2d27223 */ /* 0x184fe20000000805 */
[-CC-:B----4-:R-:W-:Y:S01]  /*1fc20*/  FFMA R211, R211, R16.reuse, -R5.reuse ;  /* 0x00000010d3d37223 */ /* 0x190fe20000000805 */
        /* <DEDUP_REMOVED lines=10> */
[----:B------:R-:W2:Y:S08]  /*1fcd0*/  MUFU.EX2 R210, R210 ;  /* 0x000000d200d27308 */ /* 0x000eb00000000800 */
[----:B------:R-:W3:Y:S08]  /*1fce0*/  MUFU.EX2 R211, R211 ;  /* 0x000000d300d37308 */ /* 0x000ef00000000800 */
[----:B------:R-:W4:Y:S08]  /*1fcf0*/  MUFU.EX2 R214, R214 ;  /* 0x000000d600d67308 */ /* 0x000f300000000800 */
[----:B------:R-:W1:Y:S01]  /*1fd00*/  MUFU.EX2 R5, R5 ;  /* 0x0000000500057308 */ /* 0x000e620000000800 */
[-CC-:B------:R-:W-:Y:S01]  /*1fd10*/  FFMA R10, R208, R16.reuse, -R4.reuse ;  /* 0x00000010d00a7223 */ /* 0x180fe20000000804 */
[-CC-:B------:R-:W-:Y:S01]  /*1fd20*/  FFMA R9, R209, R16.reuse, -R4.reuse ;  /* 0x00000010d1097223 */ /* 0x180fe20000000804 */
[-CC-:B------:R-:W-:Y:S01]  /*1fd30*/  FFMA R6, R212, R16.reuse, -R4.reuse ;  /* 0x00000010d4067223 */ /* 0x180fe20000000804 */
[----:B------:R-:W-:Y:S01]  /*1fd40*/  FFMA R4, R213, R16, -R4 ;  /* 0x00000010d5047223 */ /* 0x000fe20000000804 */
[----:B--2---:R-:W-:Y:S01]  /*1fd50*/  @!P3 FMUL R210, R210, R210 ;  /* 0x000000d2d2d2b220 */ /* 0x004fe20000400000 */
[----:B---3--:R-:W-:Y:S01]  /*1fd60*/  @!P4 FMUL R211, R211, R211 ;  /* 0x000000d3d3d3c220 */ /* 0x008fe20000400000 */
[----:B------:R-:W-:Y:S01]  /*1fd70*/  FSETP.GEU.AND P3, PT, R10, -126, PT ;  /* 0xc2fc00000a00780b */ /* 0x000fe20003f6e000 */
[----:B----4-:R-:W-:Y:S01]  /*1fd80*/  @!P6 FMUL R214, R214, R214 ;  /* 0x000000d6d6d6e220 */ /* 0x010fe20000400000 */
[----:B------:R-:W-:-:S02]  /*1fd90*/  FSETP.GEU.AND P4, PT, R9, -126, PT ;  /* 0xc2fc00000900780b */ /* 0x000fc40003f8e000 */
[----:B------:R-:W-:Y:S01]  /*1fda0*/  FSETP.GEU.AND P6, PT, R4, -126, PT ;  /* 0xc2fc00000400780b */ /* 0x000fe20003fce000 */
[----:B-1----:R-:W-:Y:S01]  /*1fdb0*/  @!P5 FMUL R5, R5, R5 ;  /* 0x000000050505d220 */ /* 0x002fe20000400000 */
        /* <DEDUP_REMOVED lines=9> */
[----:B------:R-:W-:-:S02]  /*1fe50*/  VIADD R16, R3, 0x380 ;  /* 0x0000038003107836 */ /* 0x000fc40000000000 */
[----:B-1----:R-:W-:Y:S01]  /*1fe60*/  @!P3 FMUL R10, R10, R10 ;  /* 0x0000000a0a0ab220 */ /* 0x002fe20000400000 */
[----:B--2---:R-:W-:Y:S02]  /*1fe70*/  @!P4 FMUL R9, R9, R9 ;  /* 0x000000090909c220 */ /* 0x004fe40000400000 */
[----:B------:R-:W-:Y:S01]  /*1fe80*/  R2UR UR6, R16 ;  /* 0x00000000100672ca */ /* 0x000fe200000e0000 */
[----:B---3--:R-:W-:Y:S01]  /*1fe90*/  @!P6 FMUL R4, R4, R4 ;  /* 0x000000040404e220 */ /* 0x008fe20000400000 */
[----:B------:R-:W-:Y:S02]  /*1fea0*/  F2FP.F16.F32.PACK_AB R153, R211, R210 ;  /* 0x000000d2d399723e */ /* 0x000fe400000000ff */
[----:B------:R-:W-:Y:S01]  /*1feb0*/  F2FP.F16.F32.PACK_AB R155, R5, R214 ;  /* 0x000000d6059b723e */ /* 0x000fe200000000ff */
[----:B----4-:R-:W-:Y:S01]  /*1fec0*/  @!P5 FMUL R6, R6, R6 ;  /* 0x000000060606d220 */ /* 0x010fe20000400000 */
[----:B------:R-:W-:-:S04]  /*1fed0*/  F2FP.F16.F32.PACK_AB R152, R9, R10 ;  /* 0x0000000a0998723e */ /* 0x000fc800000000ff */
[----:B------:R-:W-:-:S04]  /*1fee0*/  F2FP.F16.F32.PACK_AB R154, R4, R6 ;  /* 0x00000006049a723e */ /* 0x000fc800000000ff */
[----:B------:R-:W-:Y:S01]  /*1fef0*/  WARPGROUP.ARRIVE ;  /* 0x00000000000079c5 */ /* 0x000fe20000000000 */
[----:B------:R-:W-:-:S05]  /*1ff00*/  UMOV UR10, UR6 ;  /* 0x00000006000a7c82 */ /* 0x000fca0008000000 */
        /* <DEDUP_REMOVED lines=131> */
[----:B------:R-:W-:-:S13]  /*20740*/  R2UR UR7, R3 ;  /* 0x00000000030772ca */ /* 0x000fda00000e0000 */
[----:B------:R-:W-:Y:S01]  /*20750*/  UMOV UR6, UR7 ;  /* 0x0000000700067c82 */ /* 0x000fe20008000000 */
[----:B------:R-:W-:Y:S01]  /*20760*/  UMOV UR7, 0x40000040 ;  /* 0x4000004000077882 */ /* 0x000fe20000000000 */
[----:B------:R-:W-:Y:S01]  /*20770*/  FFMA R2, R2, R241, R12 ;  /* 0x000000f102027223 */ /* 0x000fe2000000000c */
[----:B------:R-:W-:-:S03]  /*20780*/  FFMA R0, R0, R242, R14 ;  /* 0x000000f200007223 */ /* 0x000fc6000000000e */
[----:B------:R-:W-:Y:S01]  /*20790*/  FADD R11, R2, R11 ;  /* 0x0000000b020b7221 */ /* 0x000fe20000000000 */
[----:B------:R-:W-:-:S03]  /*207a0*/  FADD R0, R0, R13 ;  /* 0x0000000d00007221 */ /* 0x000fc60000000000 */
        /* <DEDUP_REMOVED lines=25> */
[----:B------:R-:W-:Y:S01]  /*20940*/  FADD R182, R179, R182 ;  /* 0x000000b6b3b67221 */ /* 0x000fe20000000000 */
[----:B------:R-:W1:Y:S02]  /*20950*/  S2R R16, SR_CgaCtaId ;  /* 0x0000000000107919 */ /* 0x000e640000008800 */
        /* <DEDUP_REMOVED lines=14> */
[----:B------:R-:W-:Y:S02]  /*20a40*/  VIADD R0, R236, 0x1 ;  /* 0x00000001ec007836 */ /* 0x000fe40000000000 */
[----:B------:R-:W-:Y:S01]  /*20a50*/  FADD R196, R193, R196 ;  /* 0x000000c4c1c47221 */ /* 0x000fe20000000000 */
[----:B------:R-:W-:Y:S01]  /*20a60*/  FADD R198, R195, R198 ;  /* 0x000000c6c3c67221 */ /* 0x000fe20000000000 */
[----:B------:R-:W-:Y:S02]  /*20a70*/  MOV R3, 0x400 ;  /* 0x0000040000037802 */ /* 0x000fe40000000f00 */
[----:B------:R-:W-:Y:S01]  /*20a80*/  FADD R197, R196, R197 ;  /* 0x000000c5c4c57221 */ /* 0x000fe20000000000 */
[----:B------:R-:W-:Y:S01]  /*20a90*/  FADD R199, R198, R199 ;  /* 0x000000c7c6c77221 */ /* 0x000fe20000000000 */
[----:B------:R-:W-:-:S02]  /*20aa0*/  ISETP.NE.AND P3, PT, R0, 0x4, PT ;  /* 0x000000040000780c */ /* 0x000fc40003f65270 */
[----:B-1----:R-:W-:Y:S01]  /*20ab0*/  LEA R3, R16, R3, 0x18 ;  /* 0x0000000310037211 */ /* 0x002fe200078ec0ff */
[----:B------:R-:W-:Y:S01]  /*20ac0*/  FADD R200, R197, R200 ;  /* 0x000000c8c5c87221 */ /* 0x000fe20000000000 */
[----:B------:R-:W-:Y:S01]  /*20ad0*/  FADD R202, R199, R202 ;  /* 0x000000cac7ca7221 */ /* 0x000fe20000000000 */
[----:B------:R-:W-:Y:S02]  /*20ae0*/  SEL R0, R0, RZ, P3 ;  /* 0x000000ff00007207 */ /* 0x000fe40001800000 */
[----:B------:R-:W-:Y:S01]  /*20af0*/  IADD3 R3, R3, 0x90020, RZ ;  /* 0x0009002003037810 */ /* 0x000fe20007ffe0ff */
[----:B------:R-:W-:Y:S01]  /*20b00*/  FADD R201, R200, R201 ;  /* 0x000000c9c8c97221 */ /* 0x000fe20000000000 */
[----:B------:R-:W-:-:S03]  /*20b10*/  FADD R203, R202, R203 ;  /* 0x000000cbcacb7221 */ /* 0x000fc60000000000 */
[----:B------:R-:W-:Y:S02]  /*20b20*/  IMAD R2, R0, 0x8, R3 ;  /* 0x0000000800027824 */ /* 0x000fe400078e0203 */
[----:B------:R-:W-:Y:S01]  /*20b30*/  FADD R204, R201, R204 ;  /* 0x000000ccc9cc7221 */ /* 0x000fe20000000000 */
[----:B------:R-:W-:Y:S02]  /*20b40*/  FADD R206, R203, R206 ;  /* 0x000000cecbce7221 */ /* 0x000fe40000000000 */
[----:B------:R-:W-:Y:S01]  /*20b50*/  PRMT R2, RZ, 0x654, R2 ;  /* 0x00000654ff027816 */ /* 0x000fe20000000002 */
[----:B------:R-:W-:Y:S01]  /*20b60*/  FADD R205, R204, R205 ;  /* 0x000000cdcccd7221 */ /* 0x000fe20000000000 */
[----:B------:R-:W-:Y:S01]  /*20b70*/  FADD R207, R206, R207 ;  /* 0x000000cfcecf7221 */ /* 0x000fe20000000000 */
[----:B--2---:R-:W-:-:S06]  /*20b80*/  WARPGROUP.ARRIVE ;  /* 0x00000000000079c5 */ /* 0x004fcc0000000000 */
[----:B------:R-:W-:Y:S01]  /*20b90*/  HGMMA.64x256x16.F32 R24, R152, gdesc[UR4].tnspB, R24, gsb0 ;  /* 0x43e0000498187df0 */ /* 0x000fe20008000818 */
[----:B------:R-:W-:Y:S01]  /*20ba0*/  FADD R10, R205, R10 ;  /* 0x0000000acd0a7221 */ /* 0x000fe20000000000 */
[----:B------:R-:W-:Y:S01]  /*20bb0*/  FADD R210, R207, R210 ;  /* 0x000000d2cfd27221 */ /* 0x000fe20000000000 */
[----:B------:R-:W-:Y:S02]  /*20bc0*/  VIADD R0, R0, 0x1 ;  /* 0x0000000100007836 */ /* 0x000fe40000000000 */
[----:B------:R-:W-:Y:S01]  /*20bd0*/  FADD R10, R10, R9 ;  /* 0x000000090a0a7221 */ /* 0x000fe20000000000 */
[----:B------:R-:W-:Y:S02]  /*20be0*/  FADD R211, R210, R211 ;  /* 0x000000d3d2d37221 */ /* 0x000fe40000000000 */
[----:B------:R-:W-:Y:S01]  /*20bf0*/  ISETP.NE.AND P3, PT, R0, 0x4, PT ;  /* 0x000000040000780c */ /* 0x000fe20003f65270 */
[----:B------:R-:W-:Y:S01]  /*20c00*/  FADD R6, R10, R6 ;  /* 0x000000060a067221 */ /* 0x000fe20000000000 */
[----:B------:R-:W-:-:S02]  /*20c10*/  FADD R214, R211, R214 ;  /* 0x000000d6d3d67221 */ /* 0x000fc40000000000 */
[----:B------:R-:W-:Y:S01]  /*20c20*/  SEL R236, R0, RZ, P3 ;  /* 0x000000ff00ec7207 */ /* 0x000fe20001800000 */
[----:B------:R-:W-:Y:S01]  /*20c30*/  FADD R241, R6, R4 ;  /* 0x0000000406f17221 */ /* 0x000fe20000000000 */
[----:B------:R-:W-:Y:S01]  /*20c40*/  FADD R242, R214, R5 ;  /* 0x00000005d6f27221 */ /* 0x000fe20000000000 */
[----:B------:R-:W-:Y:S02]  /*20c50*/  WARPGROUP.DEPBAR.LE gsb0, 0x0 ;  /* 0x00008000000079c5 */ /* 0x000fe40000010000 */
[----:B------:R1:W-:Y:S02]  /*20c60*/  SYNCS.ARRIVE.TRANS64.RED.A1T0 RZ, [R2+URZ], RZ ;  /* 0x000000ff02ff79a7 */ /* 0x0003e4000810043f */
[----:B-1----:R-:W-:-:S04]  /*20c70*/  IADD3 R2, R15, 0x1, RZ ;  /* 0x000000010f027810 */ /* 0x002fc80007ffe0ff */
[----:B------:R-:W-:-:S04]  /*20c80*/  ISETP.NE.AND P4, PT, R2, 0x4, PT ;  /* 0x000000040200780c */ /* 0x000fc80003f85270 */
[----:B------:R-:W-:Y:S02]  /*20c90*/  SEL R9, RZ, 0x1, P4 ;  /* 0x00000001ff097807 */ /* 0x000fe40002000000 */
[----:B------:R-:W-:Y:S02]  /*20ca0*/  SEL R6, R2, RZ, P4 ;  /* 0x000000ff02067207 */ /* 0x000fe40002000000 */
[----:B------:R-:W-:Y:S01]  /*20cb0*/  LOP3.LUT R9, R19, R9, RZ, 0x3c, !PT ;  /* 0x0000000913097212 */ /* 0x000fe200078e3cff */
[----:B------:R-:W-:Y:S06]  /*20cc0*/  @P1 BRA `(.L_x_31) ;  /* 0x0000000400301947 */ /* 0x000fec0003800000 */
[----:B-----5:R-:W-:Y:S01]  /*20cd0*/  ISETP.LT.OR P1, PT, R17, 0x1, !P0 ;  /* 0x000000011100780c */ /* 0x020fe20004721670 */
[----:B------:R-:W-:-:S12]  /*20ce0*/  BSSY B0, `(.L_x_32) ;  /* 0x0000049000007945 */ /* 0x000fd80003800000 */
[----:B------:R-:W-:Y:S05]  /*20cf0*/  @P1 BRA `(.L_x_33) ;  /* 0x00000004001c1947 */ /* 0x000fea0003800000 */
[----:B------:R-:W1:Y:S01]  /*20d00*/  S2R R16, SR_CgaCtaId ;  /* 0x0000000000107919 */ /* 0x000e620000008800 */
[----:B------:R-:W-:Y:S02]  /*20d10*/  MOV R3, 0x400 ;  /* 0x0000040000037802 */ /* 0x000fe40000000f00 */
[----:B------:R-:W-:Y:S02]  /*20d20*/  SHF.L.U32 R2, R18, 0x1f, RZ ;  /* 0x0000001f12027819 */ /* 0x000fe400000006ff */
[----:B------:R-:W-:Y:S02]  /*20d30*/  ISETP.NE.AND P3, PT, R238, RZ, PT ;  /* 0x000000ffee00720c */ /* 0x000fe40003f65270 */
[----:B-1----:R-:W-:-:S04]  /*20d40*/  LEA R3, R16, R3, 0x18 ;  /* 0x0000000310037211 */ /* 0x002fc800078ec0ff */
[----:B------:R-:W-:-:S04]  /*20d50*/  LEA R0, R8, R3, 0x3 ;  /* 0x0000000308007211 */ /* 0x000fc800078e18ff */
[----:B------:R-:W1:Y:S02]  /*20d60*/  SYNCS.PHASECHK.TRANS64.TRYWAIT P1, [R0+URZ+0x90020], R2 ;  /* 0x09002002000075a7 */ /* 0x000e64000802017f */
[----:B-1----:R-:W-:Y:S05]  /*20d70*/  @!P1 BRA `(.L_x_34) ;  /* 0x0000017400a89947 */ /* 0x002fea0003800000 */
.L_x_111:
[----:B------:R-:W-:Y:S05]  /*20d80*/  @P3 BRA `(.L_x_35) ;  /* 0x0000000000183947 */ /* 0x000fea0003800000 */
[----:B------:R-:W2:Y:S01]  /*20d90*/  S2R R3, SR_TID.X ;  /* 0x0000000000037919 */ /* 0x000ea20000002100 */
[----:B-1----:R-:W-:-:S04]  /*20da0*/  IMAD.MOV.U32 R2, RZ, RZ, 0x20000 ;  /* 0x00020000ff027424 */ /* 0x002fc800078e00ff */
[----:B------:R3:W-:Y:S01]  /*20db0*/  SYNCS.ARRIVE.TRANS64 RZ, [R0+URZ+0x90000], R2 ;  /* 0x0900000200ff79a7 */ /* 0x0007e2000800003f */
[----:B--2---:R-:W-:-:S13]  /*20dc0*/  LOP3.LUT P1, RZ, R3, 0x1f, RZ, 0xc0, !PT ;  /* 0x0000001f03ff7812 */ /* 0x004fda000782c0ff */
[----:B---3--:R-:W-:Y:S05]  /*20dd0*/  @!P1 BRA `(.L_x_35) ;  /* 0x0000000000049947 */ /* 0x008fea0003800000 */
[----:B------:R-:W-:Y:S01]  /*20de0*/  BPT.TRAP 0x1 ;  /* 0x000000040000795c */ /* 0x000fe20000300000 */
.L_x_35:
[----:B------:R-:W2:Y:S01]  /*20df0*/  S2R R3, SR_CgaCtaId ;  /* 0x0000000000037919 */ /* 0x000ea20000008800 */
[----:B-1----:R-:W-:Y:S01]  /*20e00*/  MOV R2, 0x400 ;  /* 0x0000040000027802 */ /* 0x002fe20000000f00 */
[----:B------:R-:W-:Y:S01]  /*20e10*/  UMOV UR18, URZ ;  /* 0x0000003f00127c82 */ /* 0x000fe20008000000 */
[----:B------:R-:W-:Y:S01]  /*20e20*/  R2UR UR6, R218 ;  /* 0x00000000da0672ca */ /* 0x000fe200000e0000 */
[----:B------:R-:W-:Y:S01]  /*20e30*/  UMOV UR20, UR36 ;  /* 0x0000002400147c82 */ /* 0x000fe20008000000 */
[----:B------:R-:W-:Y:S01]  /*20e40*/  R2UR UR7, R0 ;  /* 0x00000000000772ca */ /* 0x000fe200000e0000 */
[----:B------:R-:W-:Y:S01]  /*20e50*/  UMOV UR21, UR37 ;  /* 0x0000002500157c82 */ /* 0x000fe20008000000 */
[----:B------:R-:W-:Y:S01]  /*20e60*/  UMOV UR22, 0x0 ;  /* 0x0000000000167882 */ /* 0x000fe20000000000 */
[----:B------:R-:W-:Y:S01]  /*20e70*/  UMOV UR23, 0x10000000 ;  /* 0x1000000000177882 */ /* 0x000fe20000000000 */
[----:B------:R-:W-:Y:S01]  /*20e80*/  UMOV UR10, 0x40 ;  /* 0x00000040000a7882 */ /* 0x000fe20000000000 */
[----:B------:R-:W-:Y:S01]  /*20e90*/  UMOV UR12, UR36 ;  /* 0x00000024000c7c82 */ /* 0x000fe20008000000 */
[----:B------:R-:W-:Y:S01]  /*20ea0*/  UMOV UR13, UR37 ;  /* 0x00000025000d7c82 */ /* 0x000fe20008000000 */
[----:B------:R-:W-:Y:S01]  /*20eb0*/  UMOV UR26, 0x80 ;  /* 0x00000080001a7882 */ /* 0x000fe20000000000 */
[----:B------:R-:W-:Y:S01]  /*20ec0*/  UMOV UR28, UR36 ;  /* 0x00000024001c7c82 */ /* 0x000fe20008000000 */
[----:B------:R-:W-:Y:S01]  /*20ed0*/  UMOV UR29, UR37 ;  /* 0x00000025001d7c82 */ /* 0x000fe20008000000 */
[----:B------:R-:W-:Y:S01]  /*20ee0*/  VIADD R218, R218, 0x1 ;  /* 0x00000001dada7836 */ /* 0x000fe20000000000 */
[----:B------:R-:W-:-:S02]  /*20ef0*/  USHF.L.U32 UR19, UR6, 0x7, URZ ;  /* 0x0000000706137899 */ /* 0x000fc4000800063f */
[----:B------:R-:W-:-:S05]  /*20f00*/  UIADD3 UR17, UR7, 0x90000, URZ ;  /* 0x0009000007117890 */ /* 0x000fca000fffe03f */
[----:B------:R-:W-:Y:S01]  /*20f10*/  UMOV UR11, UR19 ;  /* 0x00000013000b7c82 */ /* 0x000fe20008000000 */
[----:B------:R-:W-:Y:S01]  /*20f20*/  UMOV UR27, UR19 ;  /* 0x00000013001b7c82 */ /* 0x000fe20008000000 */
[----:B------:R-:W-:Y:S01]  /*20f30*/  UMOV UR9, UR17 ;  /* 0x0000001100097c82 */ /* 0x000fe20008000000 */
[----:B------:R-:W-:Y:S01]  /*20f40*/  UMOV UR25, UR17 ;  /* 0x0000001100197c82 */ /* 0x000fe20008000000 */
[----:B--2---:R-:W-:-:S04]  /*20f50*/  LEA R2, R3, R2, 0x18 ;  /* 0x0000000203027211 */ /* 0x004fc800078ec0ff */
[C---:B------:R-:W-:Y:S02]  /*20f60*/  LEA R0, R8.reuse, R2, 0x11 ;  /* 0x0000000208007211 */ /* 0x040fe400078e88ff */
[----:B------:R-:W-:Y:S02]  /*20f70*/  IADD3 R8, R8, 0x1, RZ ;  /* 0x0000000108087810 */ /* 0x000fe40007ffe0ff */
[----:B------:R-:W-:Y:S02]  /*20f80*/  R2UR UR14, R0 ;  /* 0x00000000000e72ca */ /* 0x000fe400000e0000 */
[----:B------:R-:W-:-:S04]  /*20f90*/  IADD3 R0, P1, R22, 0x2f0, RZ ;  /* 0x000002f016007810 */ /* 0x000fc80007f3e0ff */
[----:B------:R-:W-:Y:S01]  /*20fa0*/  R2UR UR6, R0 ;  /* 0x00000000000672ca */ /* 0x000fe200000e0000 */
[----:B------:R-:W-:Y:S01]  /*20fb0*/  IMAD.X R0, RZ, RZ, R23, P1 ;  /* 0x000000ffff007224 */ /* 0x000fe200008e0617 */
[----:B------:R-:W-:-:S04]  /*20fc0*/  ISETP.NE.AND P1, PT, R8, 0x4, PT ;  /* 0x000000040800780c */ /* 0x000fc80003f25270 */
[----:B------:R-:W-:Y:S01]  /*20fd0*/  R2UR UR7, R0 ;  /* 0x00000000000772ca */ /* 0x000fe200000e0000 */
[----:B------:R-:W-:Y:S01]  /*20fe0*/  UIADD3 UR16, UR14, 0x10000, URZ ;  /* 0x000100000e107890 */ /* 0x000fe2000fffe03f */
[----:B------:R-:W-:Y:S01]  /*20ff0*/  SEL R0, RZ, 0x1, P1 ;  /* 0x00000001ff007807 */ /* 0x000fe20000800000 */
[----:B------:R-:W-:Y:S01]  /*21000*/  UIADD3 UR8, UR14, 0x14000, URZ ;  /* 0x000140000e087890 */ /* 0x000fe2000fffe03f */
[----:B------:R-:W-:Y:S01]  /*21010*/  SEL R8, R8, RZ, P1 ;  /* 0x000000ff08087207 */ /* 0x000fe20000800000 */
[----:B------:R-:W-:Y:S01]  /*21020*/  UIADD3 UR24, UR14, 0x18000, URZ ;  /* 0x000180000e187890 */ /* 0x000fe2000fffe03f */
[----:B------:R-:W-:-:S07]  /*21030*/  LOP3.LUT R18, R18, R0, RZ, 0x3c, !PT ;  /* 0x0000000012127212 */ /* 0x000fce00078e3cff */
        /* <DEDUP_REMOVED lines=13> */
[----:B------:R-:W-:Y:S01]  /*21110*/  UMOV UR18, 0x180 ;  /* 0x0000018000127882 */ /* 0x000fe20000000000 */
[----:B--2---:R-:W-:-:S07]  /*21120*/  UIADD3 UR8, UR14, 0x2c000, URZ ;  /* 0x0002c0000e087890 */ /* 0x004fce000fffe03f */
[----:B------:R3:W-:Y:S01]  /*21130*/  UTMALDG.4D [UR16], [UR6], desc[UR22] ;  /* 0x00001610060075b4 */ /* 0x0007e20008019000 */
[----:B------:R-:W-:Y:S02]  /*21140*/  UMOV UR10, 0x1c0 ;  /* 0x000001c0000a7882 */ /* 0x000fe40000000000 */
[----:B------:R3:W-:Y:S02]  /*21150*/  UTMALDG.4D [UR8], [UR6], desc[UR22] ;  /* 0x00001608060075b4 */ /* 0x0007e40008019000 */
[----:B---3--:R-:W-:Y:S01]  /*21160*/  NOP ;  /* 0x0000000000007918 */ /* 0x008fe20000000000 */
.L_x_33:
[----:B------:R-:W-:Y:S05]  /*21170*/  BSYNC B0 ;  /* 0x0000000000007941 */ /* 0x000fea0003800000 */
.L_x_32:
[----:B------:R-:W-:-:S07]  /*21180*/  IADD3 R17, R17, -0x1, RZ ;  /* 0xffffffff11117810 */ /* 0x000fce0007ffe0ff */
.L_x_31:
[----:B-----5:R-:W-:Y:S01]  /*21190*/  VIADD R7, R7, 0x80 ;  /* 0x0000008007077836 */ /* 0x020fe20000000000 */
[----:B------:R-:W-:Y:S01]  /*211a0*/  MOV R3, R216 ;  /* 0x000000d800037202 */ /* 0x000fe20000000f00 */
[----:B------:R-:W-:Y:S01]  /*211b0*/  IMAD.MOV.U32 R2, RZ, RZ, R217 ;  /* 0x000000ffff027224 */ /* 0x000fe200078e00d9 */
[----:B------:R-:W-:Y:S06]  /*211c0*/  @P2 BRA `(.L_x_36) ;  /* 0xfffffef800d82947 */ /* 0x000fec000383ffff */
[----:B------:R-:W-:-:S07]  /*211d0*/  MOV R240, R20 ;  /* 0x0000001400f07202 */ /* 0x000fce0000000f00 */
.L_x_24:
[----:B------:R-:W-:-:S13]  /*211e0*/  ISETP.GE.AND P1, PT, R240, 0x1, PT ;  /* 0x00000001f000780c */ /* 0x000fda0003f26270 */
[----:B------:R-:W-:Y:S05]  /*211f0*/  @!P1 BRA `(.L_x_37) ;  /* 0x0000010c00909947 */ /* 0x000fea0003800000 */
[----:B-----5:R-:W-:Y:S01]  /*21200*/  IMAD.MOV.U32 R11, RZ, RZ, R216 ;  /* 0x000000ffff0b7224 */ /* 0x020fe200078e00d8 */
[----:B------:R-:W-:-:S07]  /*21210*/  MOV R220, R217 ;  /* 0x000000d900dc7202 */ /* 0x000fce0000000f00 */
.L_x_50:
[----:B-1----:R-:W1:Y:S01]  /*21220*/  S2R R2, SR_CgaCtaId ;  /* 0x0000000000027919 */ /* 0x002e620000008800 */
[----:B------:R-:W-:Y:S01]  /*21230*/  MOV R0, 0x400 ;  /* 0x0000040000007802 */ /* 0x000fe20000000f00 */
[----:B------:R-:W-:Y:S05]  /*21240*/  YIELD ;  /* 0x0000000000007946 */ /* 0x000fea0003800000 */
[----:B-1----:R-:W-:Y:S02]  /*21250*/  LEA R0, R2, R0, 0x18 ;  /* 0x0000000002007211 */ /* 0x002fe400078ec0ff */
[----:B------:R-:W-:-:S03]  /*21260*/  SHF.L.U32 R2, R9, 0x1f, RZ ;  /* 0x0000001f09027819 */ /* 0x000fc600000006ff */
[----:B------:R-:W-:-:S04]  /*21270*/  IMAD R0, R6, 0x8, R0 ;  /* 0x0000000806007824 */ /* 0x000fc800078e0200 */
[----:B------:R-:W1:Y:S02]  /*21280*/  SYNCS.PHASECHK.TRANS64.TRYWAIT P1, [R0+URZ+0x90000], R2 ;  /* 0x09000002000075a7 */ /* 0x000e64000802017f */
[----:B-1----:R-:W-:Y:S05]  /*21290*/  @!P1 BRA `(.L_x_38) ;  /* 0x0000017000749947 */ /* 0x002fea0003800000 */
.L_x_112:
[----:B------:R-:W-:Y:S05]  /*212a0*/  WARPSYNC.ALL ;  /* 0x0000000000007948 */ /* 0x000fea0003800000 */
[----:B------:R-:W2:Y:S04]  /*212b0*/  LDL.64 R20, [R1+0x2a8] ;  /* 0x0002a80001147983 */ /* 0x000ea80000100a00 */
[----:B------:R-:W3:Y:S04]  /*212c0*/  LDL.64 R14, [R1+0x2a0] ;  /* 0x0002a000010e7983 */ /* 0x000ee80000100a00 */
[----:B------:R-:W4:Y:S01]  /*212d0*/  LDL.64 R12, [R1+0x298] ;  /* 0x00029800010c7983 */ /* 0x000f220000100a00 */
[----:B-1----:R-:W-:-:S02]  /*212e0*/  LEA R2, R6, R243, 0xd ;  /* 0x000000f306027211 */ /* 0x002fc400078e68ff */
[----:B------:R-:W-:Y:S01]  /*212f0*/  MOV R3, 0x40000040 ;  /* 0x4000004000037802 */ /* 0x000fe20000000f00 */
[----:B------:R-:W5:Y:S01]  /*21300*/  LDL.64 R22, [R1+0x290] ;  /* 0x0002900001167983 */ /* 0x000f620000100a00 */
[C---:B------:R-:W-:Y:S02]  /*21310*/  R2UR UR10, R2.reuse ;  /* 0x00000000020a72ca */ /* 0x040fe400000e0000 */
[----:B------:R-:W-:Y:S01]  /*21320*/  R2UR UR11, R3 ;  /* 0x00000000030b72ca */ /* 0x000fe200000e0000 */
[----:B------:R-:W-:Y:S01]  /*21330*/  WARPGROUP.ARRIVE ;  /* 0x00000000000079c5 */ /* 0x000fe20000000000 */
[----:B------:R-:W-:Y:S01]  /*21340*/  VIADD R4, R2, 0x2 ;  /* 0x0000000202047836 */ /* 0x000fe20000000000 */
[----:B------:R-:W5:Y:S01]  /*21350*/  LDL.64 R216, [R1+0x288] ;  /* 0x0002880001d87983 */ /* 0x000f620000100a00 */
[----:B------:R-:W-:-:S03]  /*21360*/  IMAD.MOV.U32 R5, RZ, RZ, 0x40000040 ;  /* 0x40000040ff057424 */ /* 0x000fc600078e00ff */
[----:B------:R-:W-:Y:S02]  /*21370*/  R2UR UR14, R4 ;  /* 0x00000000040e72ca */ /* 0x000fe400000e0000 */
[----:B------:R-:W-:Y:S01]  /*21380*/  R2UR UR15, R5 ;  /* 0x00000000050f72ca */ /* 0x000fe200000e0000 */
[----:B------:R-:W-:Y:S01]  /*21390*/  IMAD.MOV.U32 R5, RZ, RZ, 0x40000040 ;  /* 0x40000040ff057424 */ /* 0x000fe200078e00ff */
[----:B------:R-:W-:Y:S02]  /*213a0*/  IADD3 R4, R2, 0x4, RZ ;  /* 0x0000000402047810 */ /* 0x000fe40007ffe0ff */
[----:B--2---:R-:W-:Y:S02]  /*213b0*/  R2UR UR8, R20 ;  /* 0x00000000140872ca */ /* 0x004fe400000e0000 */
[----:B------:R-:W-:Y:S02]  /*213c0*/  R2UR UR9, R21 ;  /* 0x00000000150972ca */ /* 0x000fe400000e0000 */
[----:B---3--:R-:W-:Y:S01]  /*213d0*/  R2UR UR12, R14 ;  /* 0x000000000e0c72ca */ /* 0x008fe200000e0000 */
[----:B------:R-:W2:Y:S01]  /*213e0*/  LDL.64 R20, [R1+0x280] ;  /* 0x0002800001147983 */ /* 0x000ea20000100a00 */
[----:B------:R-:W-:-:S03]  /*213f0*/  R2UR UR13, R15 ;  /* 0x000000000f0d72ca */ /* 0x000fc600000e0000 */
[----:B------:R-:W3:Y:S06]  /*21400*/  LDL.64 R14, [R1+0x278] ;  /* 0x00027800010e7983 */ /* 0x000eec0000100a00 */
[----:B------:R-:W-:Y:S01]  /*21410*/  HGMMA.64x128x16.F32 R152, gdesc[UR8], RZ, !UPT, gsb0 ;  /* 0x01e00000089879f0 */ /* 0x000fe2000c0008ff */
[----:B------:R-:W-:Y:S02]  /*21420*/  R2UR UR10, R4 ;  /* 0x00000000040a72ca */ /* 0x000fe400000e0000 */
[----:B------:R-:W-:Y:S02]  /*21430*/  R2UR UR11, R5 ;  /* 0x00000000050b72ca */ /* 0x000fe400000e0000 */
[----:B----4-:R-:W-:-:S02]  /*21440*/  R2UR UR8, R12 ;  /* 0x000000000c0872ca */ /* 0x010fc400000e0000 */
[----:B------:R-:W-:Y:S01]  /*21450*/  R2UR UR9, R13 ;  /* 0x000000000d0972ca */ /* 0x000fe200000e0000 */
[----:B------:R-:W-:Y:S02]  /*21460*/  WARPGROUP.DEPBAR.LE gsb0, 0x0 ;  /* 0x00008000000079c5 */ /* 0x000fe40000010000 */
[----:B------:R-:W-:Y:S01]  /*21470*/  WARPGROUP.ARRIVE ;  /* 0x00000000000079c5 */ /* 0x000fe20000000000 */
[----:B------:R-:W-:Y:S01]  /*21480*/  IMAD.MOV.U32 R5, RZ, RZ, 0x40000040 ;  /* 0x40000040ff057424 */ /* 0x000fe200078e00ff */
[----:B------:R-:W-:Y:S01]  /*21490*/  IADD3 R4, R2, 0x6, RZ ;  /* 0x0000000602047810 */ /* 0x000fe20007ffe0ff */
[----:B------:R-:W4:Y:S03]  /*214a0*/  LDL.64 R12, [R1+0x270] ;  /* 0x00027000010c7983 */ /* 0x000f260000100a00 */
[----:B------:R-:W-:Y:S03]  /*214b0*/  HGMMA.64x128x16.F32 R152, gdesc[UR12], R152, gsb0 ;  /* 0x01e000000c9879f0 */ /* 0x000fe60008000898 */
[----:B------:R-:W-:-:S02]  /*214c0*/  WARPGROUP.DEPBAR.LE gsb0, 0x0 ;  /* 0x00008000000079c5 */ /* 0x000fc40000010000 */
[----:B------:R-:W-:-:S07]  /*214d0*/  WARPGROUP.ARRIVE ;  /* 0x00000000000079c5 */ /* 0x000fce0000000000 */
[----:B------:R-:W-:Y:S01]  /*214e0*/  HGMMA.64x128x16.F32 R152, gdesc[UR8], R152, gsb0 ;  /* 0x01e00000089879f0 */ /* 0x000fe20008000898 */
[----:B------:R-:W-:Y:S02]  /*214f0*/  R2UR UR10, R4 ;  /* 0x00000000040a72ca */ /* 0x000fe400000e0000 */
[----:B------:R-:W-:Y:S02]  /*21500*/  R2UR UR11, R5 ;  /* 0x00000000050b72ca */ /* 0x000fe400000e0000 */
[----:B-----5:R-:W-:Y:S02]  /*21510*/  R2UR UR8, R22 ;  /* 0x00000000160872ca */ /* 0x020fe400000e0000 */
[----:B------:R-:W-:Y:S01]  /*21520*/  R2UR UR9, R23 ;  /* 0x00000000170972ca */ /* 0x000fe200000e0000 */
[----:B------:R-:W-:Y:S01]  /*21530*/  IMAD.MOV.U32 R5, RZ, RZ, 0x40000040 ;  /* 0x40000040ff057424 */ /* 0x000fe200078e00ff */
[----:B------:R-:W-:Y:S01]  /*21540*/  IADD3 R4, R2, 0x400, RZ ;  /* 0x0000040002047810 */ /* 0x000fe20007ffe0ff */
[----:B------:R-:W5:Y:S01]  /*21550*/  LDL.64 R22, [R1+0x268] ;  /* 0x0002680001167983 */ /* 0x000f620000100a00 */
[----:B------:R-:W-:-:S02]  /*21560*/  WARPGROUP.DEPBAR.LE gsb0, 0x0 ;  /* 0x00008000000079c5 */ /* 0x000fc40000010000 */
[----:B------:R-:W-:-:S07]  /*21570*/  WARPGROUP.ARRIVE ;  /* 0x00000000000079c5 */ /* 0x000fce0000000000 */
[----:B------:R-:W-:Y:S01]  /*21580*/  HGMMA.64x128x16.F32 R152, gdesc[UR8], R152, gsb0 ;  /* 0x01e00000089879f0 */ /* 0x000fe20008000898 */
[----:B------:R-:W-:Y:S02]  /*21590*/  R2UR UR10, R4 ;  /* 0x00000000040a72ca */ /* 0x000fe400000e0000 */
[----:B------:R-:W-:Y:S02]  /*215a0*/  R2UR UR11, R5 ;  /* 0x00000000050b72ca */ /* 0x000fe400000e0000 */
[----:B------:R-:W-:Y:S02]  /*215b0*/  R2UR UR8, R216 ;  /* 0x00000000d80872ca */ /* 0x000fe400000e0000 */
        /* <DEDUP_REMOVED lines=9> */
[----:B--2---:R-:W-:Y:S02]  /*21650*/  R2UR UR8, R20 ;  /* 0x00000000140872ca */ /* 0x004fe400000e0000 */
[----:B------:R-:W-:Y:S01]  /*21660*/  R2UR UR9, R21 ;  /* 0x00000000150972ca */ /* 0x000fe200000e0000 */
[----:B------:R-:W-:Y:S01]  /*21670*/  IMAD.MOV.U32 R5, RZ, RZ, 0x40000040 ;  /* 0x40000040ff057424 */ /* 0x000fe200078e00ff */
[----:B------:R-:W-:Y:S01]  /*21680*/  IADD3 R4, R2, 0x404, RZ ;  /* 0x0000040402047810 */ /* 0x000fe20007ffe0ff */
[----:B------:R-:W2:Y:S01]  /*21690*/  LDL.64 R20, [R1+0x258] ;  /* 0x0002580001147983 */ /* 0x000ea20000100a00 */
[----:B------:R-:W-:-:S02]  /*216a0*/  WARPGROUP.DEPBAR.LE gsb0, 0x0 ;  /* 0x00008000000079c5 */ /* 0x000fc40000010000 */
[----:B------:R-:W-:-:S07]  /*216b0*/  WARPGROUP.ARRIVE ;  /* 0x00000000000079c5 */ /* 0x000fce0000000000 */
[----:B------:R-:W-:Y:S01]  /*216c0*/  HGMMA.64x128x16.F32 R152, gdesc[UR8], R152, gsb0 ;  /* 0x01e00000089879f0 */ /* 0x000fe20008000898 */
[----:B------:R-:W-:Y:S02]  /*216d0*/  R2UR UR10, R4 ;  /* 0x00000000040a72ca */ /* 0x000fe400000e0000 */
[----:B------:R-:W-:Y:S02]  /*216e0*/  R2UR UR11, R5 ;  /* 0x00000000050b72ca */ /* 0x000fe400000e0000 */
[----:B---3--:R-:W-:Y:S02]  /*216f0*/  R2UR UR8, R14 ;  /* 0x000000000e0872ca */ /* 0x008fe400000e0000 */
[----:B------:R-:W-:Y:S01]  /*21700*/  R2UR UR9, R15 ;  /* 0x000000000f0972ca */ /* 0x000fe200000e0000 */
[----:B------:R-:W-:Y:S01]  /*21710*/  IMAD.MOV.U32 R5, RZ, RZ, 0x40000040 ;  /* 0x40000040ff057424 */ /* 0x000fe200078e00ff */
[----:B------:R-:W-:Y:S01]  /*21720*/  IADD3 R4, R2, 0x406, RZ ;  /* 0x0000040602047810 */ /* 0x000fe20007ffe0ff */
[----:B------:R-:W3:Y:S01]  /*21730*/  LDL.64 R14, [R1+0x250] ;  /* 0x00025000010e7983 */ /* 0x000ee20000100a00 */
[----:B------:R-:W-:-:S02]  /*21740*/  WARPGROUP.DEPBAR.LE gsb0, 0x0 ;  /* 0x00008000000079c5 */ /* 0x000fc40000010000 */
[----:B------:R-:W-:-:S07]  /*21750*/  WARPGROUP.ARRIVE ;  /* 0x00000000000079c5 */ /* 0x000fce0000000000 */
[----:B------:R-:W-:Y:S01]  /*21760*/  HGMMA.64x128x16.F32 R152, gdesc[UR8], R152, gsb0 ;  /* 0x01e00000089879f0 */ /* 0x000fe20008000898 */
[----:B------:R-:W-:Y:S02]  /*21770*/  R2UR UR10, R4 ;  /* 0x00000000040a72ca */ /* 0x000fe400000e0000 */
[----:B------:R-:W-:Y:S02]  /*21780*/  R2UR UR11, R5 ;  /* 0x00000000050b72ca */ /* 0x000fe400000e0000 */
[----:B----4-:R-:W-:Y:S02]  /*21790*/  R2UR UR8, R12 ;  /* 0x000000000c0872ca */ /* 0x010fe400000e0000 */
[----:B------:R-:W-:Y:S01]  /*217a0*/  R2UR UR9, R13 ;  /* 0x000000000d0972ca */ /* 0x000fe200000e0000 */
[----:B------:R-:W-:Y:S01]  /*217b0*/  IMAD.MOV.U32 R5, RZ, RZ, 0x40000040 ;  /* 0x40000040ff057424 */ /* 0x000fe200078e00ff */
[----:B------:R-:W-:Y:S01]  /*217c0*/  IADD3 R4, R2, 0x800, RZ ;  /* 0x0000080002047810 */ /* 0x000fe20007ffe0ff */
[----:B------:R-:W4:Y:S01]  /*217d0*/  LDL.64 R12, [R1+0x248] ;  /* 0x00024800010c7983 */ /* 0x000f220000100a00 */
        /* <DEDUP_REMOVED lines=69> */
[----:B------:R-:W-:-:S02]  /*21c30*/  WARPGROUP.DEPBAR.LE gsb0, 0x0 ;  /* 0x00008000000079c5 */ /* 0x000fc40000010000 */
[----:B------:R-:W-:-:S08]  /*21c40*/  WARPGROUP.ARRIVE ;  /* 0x00000000000079c5 */ /* 0x000fd00000000000 */
        /* <DEDUP_REMOVED lines=69> */
[----:B---3--:R-:W-:Y:S02]  /*220a0*/  R2UR UR8, R14 ;  /* 0x000000000e0872ca */ /* 0x008fe400000e0000 */
        /* <DEDUP_REMOVED lines=8> */
[----:B----4-:R-:W-:Y:S02]  /*22130*/  R2UR UR8, R12 ;  /* 0x000000000c0872ca */ /* 0x010fe400000e0000 */
        /* <DEDUP_REMOVED lines=25> */
[----:B------:R-:W-:Y:S01]  /*222d0*/  R2UR UR11, R5 ;  /* 0x00000000050b72ca */ /* 0x000fe200000e0000 */
[----:B------:R-:W-:Y:S01]  /*222e0*/  UMOV UR8, UR56 ;  /* 0x0000003800087c82 */ /* 0x000fe20008000000 */
[----:B------:R-:W-:Y:S01]  /*222f0*/  UMOV UR9, UR57 ;  /* 0x0000003900097c82 */ /* 0x000fe20008000000 */
[----:B------:R-:W-:Y:S01]  /*22300*/  IMAD.MOV.U32 R5, RZ, RZ, 0x40000040 ;  /* 0x40000040ff057424 */ /* 0x000fe200078e00ff */
[----:B------:R-:W-:Y:S01]  /*22310*/  IADD3 R4, R2, 0x1806, RZ ;  /* 0x0000180602047810 */ /* 0x000fe20007ffe0ff */
[----:B------:R-:W-:Y:S02]  /*22320*/  WARPGROUP.DEPBAR.LE gsb0, 0x0 ;  /* 0x00008000000079c5 */ /* 0x000fe40000010000 */
[----:B------:R-:W-:-:S06]  /*22330*/  WARPGROUP.ARRIVE ;  /* 0x00000000000079c5 */ /* 0x000fcc0000000000 */
        /* <DEDUP_REMOVED lines=33> */
[----:B------:R-:W-:-:S04]  /*22550*/  IADD3 R2, R2, 0x1c06, RZ ;  /* 0x00001c0602027810 */ /* 0x000fc80007ffe0ff */
[----:B------:R-:W-:Y:S02]  /*22560*/  R2UR UR6, R2 ;  /* 0x00000000020672ca */ /* 0x000fe400000e0000 */
[----:B------:R-:W-:Y:S01]  /*22570*/  R2UR UR7, R3 ;  /* 0x00000000030772ca */ /* 0x000fe200000e0000 */
        /* <DEDUP_REMOVED lines=19> */
.L_x_113:
[----:B------:R-:W-:Y:S05]  /*226b0*/  @P3 BRA `(.L_x_42) ;  /* 0x00000000001c3947 */ /* 0x000fea0003800000 */
[----:B------:R-:W2:Y:S01]  /*226c0*/  S2R R3, SR_TID.X ;  /* 0x0000000000037919 */ /* 0x000ea20000002100 */
[----:B-1----:R-:W-:-:S04]  /*226d0*/  IMAD.MOV.U32 R2, RZ, RZ, 0x20000 ;  /* 0x00020000ff027424 */ /* 0x002fc800078e00ff */
[----:B------:R3:W-:Y:S01]  /*226e0*/  SYNCS.ARRIVE.TRANS64 RZ, [R0+URZ+0x90000], R2 ;  /* 0x0900000200ff79a7 */ /* 0x0007e2000800003f */
[----:B--2---:R-:W-:-:S04]  /*226f0*/  LOP3.LUT R3, R3, 0x1f, RZ, 0xc0, !PT ;  /* 0x0000001f03037812 */ /* 0x004fc800078ec0ff */
[----:B------:R-:W-:-:S13]  /*22700*/  ISETP.NE.AND P2, PT, R3, RZ, PT ;  /* 0x000000ff0300720c */ /* 0x000fda0003f45270 */
[----:B---3--:R-:W-:Y:S05]  /*22710*/  @!P2 BRA `(.L_x_42) ;  /* 0x000000000004a947 */ /* 0x008fea0003800000 */
[----:B------:R-:W-:Y:S01]  /*22720*/  BPT.TRAP 0x1 ;  /* 0x000000040000795c */ /* 0x000fe20000300000 */
.L_x_42:
[----:B------:R-:W2:Y:S01]  /*22730*/  S2R R5, SR_CgaCtaId ;  /* 0x0000000000057919 */ /* 0x000ea20000008800 */
[----:B-1----:R-:W1:Y:S01]  /*22740*/  LDC.64 R2, c[0x0][0x198] ;  /* 0x00006600ff027b82 */ /* 0x002e620000000a00 */
[----:B------:R-:W-:Y:S01]  /*22750*/  MOV R4, 0x400 ;  /* 0x0000040000047802 */ /* 0x000fe20000000f00 */
        /* <DEDUP_REMOVED lines=12> */
[----:B------:R-:W-:-:S02]  /*22820*/  UMOV UR29, UR37 ;  /* 0x00000025001d7c82 */ /* 0x000fc40008000000 */
[----:B------:R-:W-:Y:S02]  /*22830*/  USHF.L.U32 UR19, UR6, 0x7, URZ ;  /* 0x0000000706137899 */ /* 0x000fe4000800063f */
        /* <DEDUP_REMOVED lines=9> */
[----:B-1----:R-:W-:-:S04]  /*228d0*/  IADD3 R0, P2, R2, 0x1f0, RZ ;  /* 0x000001f002007810 */ /* 0x002fc80007f5e0ff */
        /* <DEDUP_REMOVED lines=29> */
.L_x_40:
[----:B------:R-:W-:-:S07]  /*22ab0*/  VIADD R17, R17, 0xffffffff ;  /* 0xffffffff11117836 */ /* 0x000fce0000000000 */
.L_x_39:
[----:B------:R-:W-:Y:S01]  /*22ac0*/  IADD3 R6, R6, 0x1, RZ ;  /* 0x0000000106067810 */ /* 0x000fe20007ffe0ff */
[----:B------:R-:W-:Y:S05]  /*22ad0*/  WARPSYNC.ALL ;  /* 0x0000000000007948 */ /* 0x000fea0003800000 */
[----:B------:R-:W-:-:S04]  /*22ae0*/  ISETP.NE.AND P2, PT, R6, 0x4, PT ;  /* 0x000000040600780c */ /* 0x000fc80003f45270 */
[----:B------:R-:W-:Y:S02]  /*22af0*/  SEL R0, RZ, 0x1, P2 ;  /* 0x00000001ff007807 */ /* 0x000fe40001000000 */
[----:B------:R-:W-:Y:S02]  /*22b00*/  SEL R235, R6, RZ, P2 ;  /* 0x000000ff06eb7207 */ /* 0x000fe40001000000 */
[----:B------:R-:W-:Y:S01]  /*22b10*/  LOP3.LUT R239, R9, R0, RZ, 0x3c, !PT ;  /* 0x0000000009ef7212 */ /* 0x000fe200078e3cff */
[----:B------:R-:W1:Y:S01]  /*22b20*/  S2R R3, SR_CgaCtaId ;  /* 0x0000000000037919 */ /* 0x000e620000008800 */
[----:B------:R-:W-:Y:S01]  /*22b30*/  MOV R2, 0x400 ;  /* 0x0000040000027802 */ /* 0x000fe20000000f00 */
[----:B------:R-:W-:Y:S01]  /*22b40*/  BSSY B0, `(.L_x_43) ;  /* 0x00000d7000007945 */ /* 0x000fe20003800000 */
[----:B------:R-:W-:Y:S01]  /*22b50*/  IADD3 R0, R7, 0x1, RZ ;  /* 0x0000000107007810 */ /* 0x000fe20007ffe0ff */
[----:B------:R-:W2:Y:S01]  /*22b60*/  S2R R217, SR_CgaCtaId ;  /* 0x0000000000d97919 */ /* 0x000ea20000008800 */
[----:B------:R-:W-:-:S02]  /*22b70*/  MOV R6, 0x400 ;  /* 0x0000040000067802 */ /* 0x000fc40000000f00 */
[----:B-1----:R-:W-:Y:S02]  /*22b80*/  LEA R2, R3, R2, 0x18 ;  /* 0x0000000203027211 */ /* 0x002fe400078ec0ff */
[----:B--2---:R-:W-:-:S03]  /*22b90*/  LEA R6, R217, R6, 0x18 ;  /* 0x00000006d9067211 */ /* 0x004fc600078ec0ff */
[----:B------:R-:W-:Y:S02]  /*22ba0*/  IMAD.MOV.U32 R237, RZ, RZ, R2 ;  /* 0x000000ffffed7224 */ /* 0x000fe400078e0002 */
[----:B------:R-:W1:Y:S01]  /*22bb0*/  LDC R2, c[0x0][0x28c] ;  /* 0x0000a300ff027b82 */ /* 0x000e620000000800 */
[----:B------:R-:W-:Y:S01]  /*22bc0*/  VIADD R6, R6, 0x90020 ;  /* 0x0009002006067836 */ /* 0x000fe20000000000 */
[-C--:B-1----:R-:W-:Y:S01]  /*22bd0*/  ISETP.GE.AND P4, PT, R0, R2.reuse, PT ;  /* 0x000000020000720c */ /* 0x082fe20003f86270 */
[C---:B------:R-:W-:Y:S01]  /*22be0*/  VIADD R0, R7.reuse, 0x8 ;  /* 0x0000000807007836 */ /* 0x040fe20000000000 */
[-C--:B------:R-:W-:Y:S02]  /*22bf0*/  ISETP.GE.AND P2, PT, R7, R2.reuse, PT ;  /* 0x000000020700720c */ /* 0x080fe40003f46270 */
[----:B------:R-:W-:Y:S02]  /*22c00*/  FSEL R153, R153, -INF , !P4 ;  /* 0xff80000099997808 */ /* 0x000fe40006000000 */
[----:B------:R-:W-:-:S02]  /*22c10*/  ISETP.GE.AND P3, PT, R0, R2, PT ;  /* 0x000000020000720c */ /* 0x000fc40003f66270 */
[C---:B------:R-:W-:Y:S02]  /*22c20*/  IADD3 R0, R7.reuse, 0x9, RZ ;  /* 0x0000000907007810 */ /* 0x040fe40007ffe0ff */
[----:B------:R-:W-:Y:S02]  /*22c30*/  FSEL R10, R152, -INF , !P2 ;  /* 0xff800000980a7808 */ /* 0x000fe40005000000 */
[-C--:B------:R-:W-:Y:S01]  /*22c40*/  ISETP.GE.AND P6, PT, R0, R2.reuse, PT ;  /* 0x000000020000720c */ /* 0x080fe20003fc6270 */
[----:B------:R-:W-:Y:S01]  /*22c50*/  VIADD R0, R7, 0x10 ;  /* 0x0000001007007836 */ /* 0x000fe20000000000 */
[----:B------:R-:W-:Y:S02]  /*22c60*/  FSEL R4, R154, -INF , !P2 ;  /* 0xff8000009a047808 */ /* 0x000fe40005000000 */
        /* <DEDUP_REMOVED lines=9> */
[----:B------:R-:W-:Y:S02]  /*22d00*/  IADD3 R0, R7, 0x19, RZ ;  /* 0x0000001907007810 */ /* 0x000fe40007ffe0ff */
        /* <DEDUP_REMOVED lines=22> */
[----:B------:R-:W-:Y:S02]  /*22e70*/  FSEL R170, R170, -INF , !P6 ;  /* 0xff800000aaaa7808 */ /* 0x000fe40007000000 */
[----:B------:R-:W-:Y:S01]  /*22e80*/  ISETP.GE.AND P6, PT, R0, R2, PT ;  /* 0x000000020000720c */ /* 0x000fe20003fc6270 */
[----:B------:R-:W-:Y:S01]  /*22e90*/  VIADD R0, R7, 0x38 ;  /* 0x0000003807007836 */ /* 0x000fe20000000000 */
[----:B------:R-:W-:Y:S02]  /*22ea0*/  FSEL R169, R169, -INF , !P5 ;  /* 0xff800000a9a97808 */ /* 0x000fe40006800000 */
[----:B------:R-:W-:-:S02]  /*22eb0*/  FSEL R171, R171, -INF , !P5 ;  /* 0xff800000abab7808 */ /* 0x000fc40006800000 */
[-C--:B------:R-:W-:Y:S02]  /*22ec0*/  ISETP.GE.AND P5, PT, R0, R2.reuse, PT ;  /* 0x000000020000720c */ /* 0x080fe40003fa6270 */
[C---:B------:R-:W-:Y:S02]  /*22ed0*/  IADD3 R0, R7.reuse, 0x39, RZ ;  /* 0x0000003907007810 */ /* 0x040fe40007ffe0ff */
[----:B------:R-:W-:Y:S02]  /*22ee0*/  FSEL R172, R172, -INF , !P2 ;  /* 0xff800000acac7808 */ /* 0x000fe40005000000 */
[----:B------:R-:W-:Y:S02]  /*22ef0*/  FSEL R174, R174, -INF , !P2 ;  /* 0xff800000aeae7808 */ /* 0x000fe40005000000 */
[----:B------:R-:W-:Y:S01]  /*22f00*/  ISETP.GE.AND P2, PT, R0, R2, PT ;  /* 0x000000020000720c */ /* 0x000fe20003f46270 */
[----:B------:R-:W-:Y:S01]  /*22f10*/  VIADD R0, R7, 0x40 ;  /* 0x0000004007007836 */ /* 0x000fe20000000000 */
[----:B------:R-:W-:-:S02]  /*22f20*/  FSEL R173, R173, -INF , !P4 ;  /* 0xff800000adad7808 */ /* 0x000fc40006000000 */
[----:B------:R-:W-:Y:S02]  /*22f30*/  FSEL R175, R175, -INF , !P4 ;  /* 0xff800000afaf7808 */ /* 0x000fe40006000000 */
        /* <DEDUP_REMOVED lines=57> */
[----:B------:R-:W-:Y:S02]  /*232d0*/  IADD3 R0, R7, 0x79, RZ ;  /* 0x0000007907007810 */ /* 0x000fe40007ffe0ff */
[----:B------:R-:W-:Y:S02]  /*232e0*/  FSEL R230, R204, -INF , !P4 ;  /* 0xff800000cce67808 */ /* 0x000fe40006000000 */
[----:B------:R-:W-:Y:S02]  /*232f0*/  FSEL R234, R206, -INF , !P4 ;  /* 0xff800000ceea7808 */ /* 0x000fe40006000000 */
[----:B------:R-:W-:-:S02]  /*23300*/  ISETP.GE.AND P4, PT, R0, R2, PT ;  /* 0x000000020000720c */ /* 0x000fc40003f86270 */
[----:B------:R-:W-:Y:S02]  /*23310*/  FMNMX R0, R10, R11, !PT ;  /* 0x0000000b0a007209 */ /* 0x000fe40007800000 */
[----:B------:R-:W-:Y:S02]  /*23320*/  FSEL R13, R205, -INF , !P3 ;  /* 0xff800000cd0d7808 */ /* 0x000fe40005800000 */
[----:B------:R-:W-:Y:S02]  /*23330*/  FMNMX R0, R153, R0, !PT ;  /* 0x0000000099007209 */ /* 0x000fe40007800000 */
[----:B------:R-:W-:Y:S02]  /*23340*/  FSEL R208, R208, -INF , !P6 ;  /* 0xff800000d0d07808 */ /* 0x000fe40007000000 */
[----:B------:R-:W-:Y:S02]  /*23350*/  FMNMX R0, R156, R0, !PT ;  /* 0x000000009c007209 */ /* 0x000fe40007800000 */
[----:B------:R-:W-:-:S02]  /*23360*/  FSEL R209, R209, -INF , !P5 ;  /* 0xff800000d1d17808 */ /* 0x000fc40006800000 */
[----:B------:R-:W-:Y:S02]  /*23370*/  FMNMX R0, R157, R0, !PT ;  /* 0x000000009d007209 */ /* 0x000fe40007800000 */
[----:B------:R-:W-:Y:S02]  /*23380*/  FSEL R212, R212, -INF , !P2 ;  /* 0xff800000d4d47808 */ /* 0x000fe40005000000 */
[----:B------:R-:W-:Y:S02]  /*23390*/  FMNMX R0, R160, R0, !PT ;  /* 0x00000000a0007209 */ /* 0x000fe40007800000 */
[----:B------:R-:W-:Y:S02]  /*233a0*/  FSEL R213, R213, -INF , !P4 ;  /* 0xff800000d5d57808 */ /* 0x000fe40006000000 */
        /* <DEDUP_REMOVED lines=52> */
[----:B------:R-:W-:Y:S02]  /*236f0*/  FSEL R207, R207, -INF , !P3 ;  /* 0xff800000cfcf7808 */ /* 0x000fe40005800000 */
[----:B------:R-:W-:Y:S02]  /*23700*/  FMNMX R0, R234, R0, !PT ;  /* 0x00000000ea007209 */ /* 0x000fe40007800000 */
[----:B------:R-:W-:Y:S02]  /*23710*/  FMNMX R216, R213, R216, !PT ;  /* 0x000000d8d5d87209 */ /* 0x000fe40007800000 */
[----:B------:R-:W-:-:S02]  /*23720*/  FSEL R210, R210, -INF , !P6 ;  /* 0xff800000d2d27808 */ /* 0x000fc40007000000 */
[----:B------:R-:W-:Y:S01]  /*23730*/  FMNMX R0, R207, R0, !PT ;  /* 0x00000000cf007209 */ /* 0x000fe20007800000 */
[----:B------:R-:W1:Y:S01]  /*23740*/  SHFL.BFLY PT, R3, R216, 0x1, 0x1f ;  /* 0x0c201f00d8037f89 */ /* 0x000e6200000e0000 */
[----:B------:R-:W-:Y:S02]  /*23750*/  FSEL R211, R211, -INF , !P5 ;  /* 0xff800000d3d37808 */ /* 0x000fe40006800000 */
[----:B------:R-:W-:Y:S02]  /*23760*/  FMNMX R0, R210, R0, !PT ;  /* 0x00000000d2007209 */ /* 0x000fe40007800000 */
[----:B------:R-:W-:Y:S02]  /*23770*/  FSEL R214, R214, -INF , !P2 ;  /* 0xff800000d6d67808 */ /* 0x000fe40005000000 */
[----:B------:R-:W-:Y:S02]  /*23780*/  FMNMX R0, R211, R0, !PT ;  /* 0x00000000d3007209 */ /* 0x000fe40007800000 */
[----:B------:R-:W-:-:S02]  /*23790*/  FSEL R215, R215, -INF , !P4 ;  /* 0xff800000d7d77808 */ /* 0x000fc40006000000 */
[----:B------:R-:W-:-:S04]  /*237a0*/  FMNMX R0, R214, R0, !PT ;  /* 0x00000000d6007209 */ /* 0x000fc80007800000 */
[----:B------:R-:W-:-:S05]  /*237b0*/  FMNMX R0, R215, R0, !PT ;  /* 0x00000000d7007209 */ /* 0x000fca0007800000 */
[----:B------:R-:W2:Y:S01]  /*237c0*/  SHFL.BFLY PT, R2, R0, 0x1, 0x1f ;  /* 0x0c201f0000027f89 */ /* 0x000ea200000e0000 */
[----:B-1----:R-:W-:-:S05]  /*237d0*/  FMNMX R216, R216, R3, !PT ;  /* 0x00000003d8d87209 */ /* 0x002fca0007800000 */
[----:B------:R-:W1:Y:S01]  /*237e0*/  SHFL.BFLY PT, R3, R216, 0x2, 0x1f ;  /* 0x0c401f00d8037f89 */ /* 0x000e6200000e0000 */
[----:B--2---:R-:W-:Y:S02]  /*237f0*/  FMNMX R0, R0, R2, !PT ;  /* 0x0000000200007209 */ /* 0x004fe40007800000 */
[----:B------:R-:W-:-:S03]  /*23800*/  LEA R2, R236, R6, 0x3 ;  /* 0x00000006ec027211 */ /* 0x000fc600078e18ff */
[----:B------:R-:W2:Y:S01]  /*23810*/  SHFL.BFLY PT, R217, R0, 0x2, 0x1f ;  /* 0x0c401f0000d97f89 */ /* 0x000ea200000e0000 */
[----:B------:R-:W-:Y:S02]  /*23820*/  PRMT R2, RZ, 0x654, R2 ;  /* 0x00000654ff027816 */ /* 0x000fe40000000002 */
[----:B-1----:R-:W-:Y:S02]  /*23830*/  FMNMX R216, R216, R3, !PT ;  /* 0x00000003d8d87209 */ /* 0x002fe40007800000 */
[----:B------:R1:W-:Y:S01]  /*23840*/  SYNCS.ARRIVE.TRANS64.RED.A1T0 RZ, [R2+URZ], RZ ;  /* 0x000000ff02ff79a7 */ /* 0x0003e2000810043f */
[----:B------:R-:W-:Y:S01]  /*23850*/  SHF.L.U32 R3, R239, 0x1f, RZ ;  /* 0x0000001fef037819 */ /* 0x000fe200000006ff */
[----:B-1----:R-:W-:Y:S02]  /*23860*/  IMAD R2, R235, 0x8, R237 ;  /* 0x00000008eb027824 */ /* 0x002fe400078e02ed */
[----:B------:R-:W1:Y:S02]  /*23870*/  LDC R237, c[0x0][0x604] ;  /* 0x00018100ffed7b82 */ /* 0x000e640000000800 */
[----:B------:R-:W3:Y:S01]  /*23880*/  SYNCS.PHASECHK.TRANS64.TRYWAIT P2, [R2+URZ+0x90000], R3 ;  /* 0x09000003020075a7 */ /* 0x000ee2000804017f */
[----:B--2---:R-:W-:Y:S01]  /*23890*/  FMNMX R217, R0, R217, !PT ;  /* 0x000000d900d97209 */ /* 0x004fe20007800000 */
[----:B---3--:R-:W-:Y:S06]  /*238a0*/  @!P2 BRA `(.L_x_44) ;  /* 0x0000014c0018a947 */ /* 0x008fec0003800000 */
.L_x_114:
[----:B------:R-:W-:Y:S05]  /*238b0*/  BSYNC B0 ;  /* 0x0000000000007941 */ /* 0x000fea0003800000 */
.L_x_43:
[----:B------:R-:W3:Y:S04]  /*238c0*/  LDL R181, [R1+0x2b0] ;  /* 0x0002b00001b57983 */ /* 0x000ee80000100800 */
        /* <DEDUP_REMOVED lines=64> */
[----:B----4-:R-:W4:Y:S04]  /*23cd0*/  LDL.LU.64 R24, [R1] ;  /* 0x0000000001187983 */ /* 0x010f280000300a00 */
[----:B------:R-:W3:Y:S04]  /*23ce0*/  LDL.LU.64 R26, [R1+0x8] ;  /* 0x00000800011a7983 */ /* 0x000ee80000300a00 */
        /* <DEDUP_REMOVED lines=61> */
[----:B------:R-:W3:Y:S01]  /*240c0*/  LDL.LU.64 R150, [R1+0x1f8] ;  /* 0x0001f80001967983 */ /* 0x000ee20000300a00 */
[C---:B------:R-:W-:Y:S01]  /*240d0*/  FSETP.NEU.AND P2, PT, R216.reuse, -INF , PT ;  /* 0xff800000d800780b */ /* 0x040fe20003f4d000 */
[----:B------:R-:W-:Y:S05]  /*240e0*/  WARPSYNC.ALL ;  /* 0x0000000000007948 */ /* 0x000fea0003800000 */
[----:B------:R-:W-:Y:S01]  /*240f0*/  FSEL R6, R216, RZ, P2 ;  /* 0x000000ffd8067208 */ /* 0x000fe20001000000 */
[----:B------:R-:W-:Y:S01]  /*24100*/  STL [R1+0x12bc], R160 ;  /* 0x0012bca001007387 */ /* 0x000fe20000100800 */
[----:B------:R-:W-:-:S03]  /*24110*/  FSETP.NEU.AND P2, PT, R217, -INF , PT ;  /* 0xff800000d900780b */ /* 0x000fc60003f4d000 */
[C---:B--2---:R-:W-:Y:S01]  /*24120*/  FADD R2, -R6.reuse, R11 ;  /* 0x0000000b06027221 */ /* 0x044fe20000000100 */
[----:B------:R-:W-:Y:S01]  /*24130*/  FSEL R3, R217, RZ, P2 ;  /* 0x000000ffd9037208 */ /* 0x000fe20001000000 */
[-C--:B-1----:R-:W-:Y:S01]  /*24140*/  FMUL R6, R6, R237.reuse ;  /* 0x000000ed06067220 */ /* 0x082fe20000400000 */
[----:B------:R-:W-:Y:S01]  /*24150*/  STL [R1+0x12b8], R161 ;  /* 0x0012b8a101007387 */ /* 0x000fe20000100800 */
[-C--:B------:R-:W-:Y:S02]  /*24160*/  FMUL R2, R2, R237.reuse ;  /* 0x000000ed02027220 */ /* 0x080fe40000400000 */
[C---:B------:R-:W-:Y:S01]  /*24170*/  FADD R0, -R3.reuse, R220 ;  /* 0x000000dc03007221 */ /* 0x040fe20000000100 */
[-C--:B------:R-:W-:Y:S01]  /*24180*/  FMUL R3, R3, R237.reuse ;  /* 0x000000ed03037220 */ /* 0x080fe20000400000 */
[-C--:B------:R-:W-:Y:S01]  /*24190*/  FFMA R10, R10, R237.reuse, -R6 ;  /* 0x000000ed0a0a7223 */ /* 0x080fe20000000806 */
[----:B------:R-:W-:Y:S01]  /*241a0*/  FSETP.GEU.AND P2, PT, R2, -126, PT ;  /* 0xc2fc00000200780b */ /* 0x000fe20003f4e000 */
[-C--:B------:R-:W-:Y:S01]  /*241b0*/  FMUL R0, R0, R237.reuse ;  /* 0x000000ed00007220 */ /* 0x080fe20000400000 */
[-CC-:B------:R-:W-:Y:S01]  /*241c0*/  FFMA R4, R4, R237.reuse, -R3.reuse ;  /* 0x000000ed04047223 */ /* 0x180fe20000000803 */
[-CC-:B------:R-:W-:Y:S01]  /*241d0*/  FFMA R9, R9, R237.reuse, -R3.reuse ;  /* 0x000000ed09097223 */ /* 0x180fe20000000803 */
[----:B------:R-:W-:Y:S01]  /*241e0*/  FFMA R5, R5, R237, -R3 ;  /* 0x000000ed05057223 */ /* 0x000fe20000000803 */
[----:B------:R-:W-:Y:S01]  /*241f0*/  STL [R1+0x12b4], R162 ;  /* 0x0012b4a201007387 */ /* 0x000fe20000100800 */
[----:B------:R-:W-:-:S02]  /*24200*/  FSETP.GEU.AND P4, PT, R0, -126, PT ;  /* 0xc2fc00000000780b */ /* 0x000fc40003f8e000 */
[----:B------:R-:W-:Y:S01]  /*24210*/  FSETP.GEU.AND P6, PT, R4, -126, PT ;  /* 0xc2fc00000400780b */ /* 0x000fe20003fce000 */
[----:B------:R-:W-:Y:S01]  /*24220*/  STL [R1+0x12b0], R163 ;  /* 0x0012b0a301007387 */ /* 0x000fe20000100800 */
[----:B------:R-:W-:Y:S02]  /*24230*/  FSETP.GEU.AND P5, PT, R9, -126, PT ;  /* 0xc2fc00000900780b */ /* 0x000fe40003fae000 */
[----:B------:R-:W-:Y:S01]  /*24240*/  FSETP.GEU.AND P3, PT, R5, -126, PT ;  /* 0xc2fc00000500780b */ /* 0x000fe20003f6e000 */
[----:B------:R-:W-:Y:S01]  /*24250*/  @!P2 FMUL R2, R2, 0.5 ;  /* 0x3f0000000202a820 */ /* 0x000fe20000400000 */
[----:B------:R-:W-:Y:S04]  /*24260*/  STL [R1+0x12ac], R12 ;  /* 0x0012ac0c01007387 */ /* 0x000fe80000100800 */
[----:B------:R-:W-:Y:S01]  /*24270*/  STL [R1+0x12a8], R165 ;  /* 0x0012a8a501007387 */ /* 0x000fe20000100800 */
[----:B------:R-:W1:Y:S01]  /*24280*/  MUFU.EX2 R2, R2 ;  /* 0x0000000200027308 */ /* 0x000e620000000800 */
[----:B------:R-:W-:Y:S01]  /*24290*/  @!P4 FMUL R0, R0, 0.5 ;  /* 0x3f0000000000c820 */ /* 0x000fe20000400000 */
[----:B------:R-:W-:Y:S01]  /*242a0*/  @!P6 FMUL R4, R4, 0.5 ;  /* 0x3f0000000404e820 */ /* 0x000fe20000400000 */
[----:B------:R-:W-:Y:S01]  /*242b0*/  STL [R1+0x12a4], R166 ;  /* 0x0012a4a601007387 */ /* 0x000fe20000100800 */
[----:B------:R-:W-:-:S02]  /*242c0*/  @!P5 FMUL R9, R9, 0.5 ;  /* 0x3f0000000909d820 */ /* 0x000fc40000400000 */
[----:B------:R-:W-:Y:S01]  /*242d0*/  @!P3 FMUL R5, R5, 0.5 ;  /* 0x3f0000000505b820 */ /* 0x000fe20000400000 */
[----:B------:R-:W-:Y:S01]  /*242e0*/  STL [R1+0x12a0], R167 ;  /* 0x0012a0a701007387 */ /* 0x000fe20000100800 */
[----:B------:R2:W3:Y:S03]  /*242f0*/  MUFU.EX2 R206, R4 ;  /* 0x0000000400ce7308 */ /* 0x0004e60000000800 */
[----:B------:R-:W-:Y:S04]  /*24300*/  STL [R1+0x129c], R168 ;  /* 0x00129ca801007387 */ /* 0x000fe80000100800 */
[----:B------:R-:W-:Y:S01]  /*24310*/  STL [R1+0x1298], R169 ;  /* 0x001298a901007387 */ /* 0x000fe20000100800 */
[----:B------:R-:W3:Y:S01]  /*24320*/  MUFU.EX2 R0, R0 ;  /* 0x0000000000007308 */ /* 0x000ee20000000800 */
[-C--:B--2---:R-:W-:Y:S01]  /*24330*/  FFMA R4, R159, R237.reuse, -R3 ;  /* 0x000000ed9f047223 */ /* 0x084fe20000000803 */
[----:B-1----:R-:W-:Y:S01]  /*24340*/  @!P2 FMUL R2, R2, R2 ;  /* 0x000000020202a220 */ /* 0x002fe20000400000 */
[----:B------:R-:W-:Y:S03]  /*24350*/  STL [R1+0x1294], R170 ;  /* 0x001294aa01007387 */ /* 0x000fe60000100800 */
[----:B------:R-:W-:Y:S01]  /*24360*/  FSETP.GEU.AND P2, PT, R4, -126, PT ;  /* 0xc2fc00000400780b */ /* 0x000fe20003f4e000 */
[----:B----4-:R-:W-:Y:S01]  /*24370*/  FMUL R24, R24, R2 ;  /* 0x0000000218187220 */ /* 0x010fe20000400000 */
[----:B------:R1:W2:Y:S01]  /*24380*/  MUFU.EX2 R205, R9 ;  /* 0x0000000900cd7308 */ /* 0x0002a20000000800 */
[----:B---3--:R-:W-:Y:S01]  /*24390*/  @!P6 FMUL R206, R206, R206 ;  /* 0x000000cececee220 */ /* 0x008fe20000400000 */
[-C--:B------:R-:W-:Y:S01]  /*243a0*/  FMUL R25, R25, R2.reuse ;  /* 0x0000000219197220 */ /* 0x080fe20000400000 */
[-C--:B------:R-:W-:Y:S01]  /*243b0*/  FMUL R28, R28, R2.reuse ;  /* 0x000000021c1c7220 */ /* 0x080fe20000400000 */
[-C--:B------:R-:W-:Y:S01]  /*243c0*/  FMUL R29, R29, R2.reuse ;  /* 0x000000021d1d7220 */ /* 0x080fe20000400000 */
[-C--:B------:R-:W-:Y:S01]  /*243d0*/  FMUL R32, R32, R2.reuse ;  /* 0x0000000220207220 */ /* 0x080fe20000400000 */
[----:B------:R-:W-:Y:S01]  /*243e0*/  FMUL R33, R33, R2 ;  /* 0x0000000221217220 */ /* 0x000fe20000400000 */
[----:B------:R-:W-:Y:S01]  /*243f0*/  STL [R1+0x1290], R171 ;  /* 0x001290ab01007387 */ /* 0x000fe20000100800 */
[----:B------:R3:W4:Y:S01]  /*24400*/  MUFU.EX2 R204, R5 ;  /* 0x0000000500cc7308 */ /* 0x0007220000000800 */
[-CC-:B-1----:R-:W-:Y:S01]  /*24410*/  FFMA R9, R153, R237.reuse, -R6.reuse ;  /* 0x000000ed99097223 */ /* 0x182fe20000000806 */
[----:B------:R-:W-:Y:S01]  /*24420*/  @!P4 FMUL R0, R0, R0 ;  /* 0x000000000000c220 */ /* 0x000fe20000400000 */
[----:B------:R-:W-:Y:S01]  /*24430*/  @!P2 FMUL R4, R4, 0.5 ;  /* 0x3f0000000404a820 */ /* 0x000fe20000400000 */
[----:B------:R-:W-:Y:S01]  /*24440*/  FSETP.GEU.AND P4, PT, R10, -126, PT ;  /* 0xc2fc00000a00780b */ /* 0x000fe20003f8e000 */
[-C--:B------:R-:W-:Y:S01]  /*24450*/  FMUL R36, R36, R2.reuse ;  /* 0x0000000224247220 */ /* 0x080fe20000400000 */
[----:B------:R-:W-:Y:S01]  /*24460*/  FSETP.GEU.AND P6, PT, R9, -126, PT ;  /* 0xc2fc00000900780b */ /* 0x000fe20003fce000 */
[-C--:B------:R-:W-:Y:S01]  /*24470*/  FMUL R37, R37, R2.reuse ;  /* 0x0000000225257220 */ /* 0x080fe20000400000 */
[----:B------:R1:W4:Y:S01]  /*24480*/  MUFU.EX2 R203, R4 ;  /* 0x0000000400cb7308 */ /* 0x0003220000000800 */
[--C-:B---3--:R-:W-:Y:S01]  /*24490*/  FFMA R5, R156, R237, -R6.reuse ;  /* 0x000000ed9c057223 */ /* 0x108fe20000000806 */
[----:B--2---:R-:W-:Y:S01]  /*244a0*/  @!P5 FMUL R205, R205, R205 ;  /* 0x000000cdcdcdd220 */ /* 0x004fe20000400000 */
[-C--:B------:R-:W-:Y:S01]  /*244b0*/  FMUL R40, R40, R2.reuse ;  /* 0x0000000228287220 */ /* 0x080fe20000400000 */
[----:B------:R-:W-:Y:S01]  /*244c0*/  FMUL R41, R41, R2 ;  /* 0x0000000229297220 */ /* 0x000fe20000400000 */
[-C--:B------:R-:W-:Y:S01]  /*244d0*/  FMUL R26, R26, R0.reuse ;  /* 0x000000001a1a7220 */ /* 0x080fe20000400000 */
[----:B------:R-:W-:Y:S01]  /*244e0*/  FSETP.GEU.AND P5, PT, R5, -126, PT ;  /* 0xc2fc00000500780b */ /* 0x000fe20003fae000 */
[----:B------:R-:W-:Y:S01]  /*244f0*/  FMUL R27, R27, R0 ;  /* 0x000000001b1b7220 */ /* 0x000fe20000400000 */
[----:B------:R-:W-:Y:S01]  /*24500*/  FMUL R44, R44, R2 ;  /* 0x000000022c2c7220 */ /* 0x000fe20000400000 */
[----:B-1----:R-:W-:Y:S01]  /*24510*/  FFMA R4, R157, R237, -R6 ;  /* 0x000000ed9d047223 */ /* 0x002fe20000000806 */
[----:B----4-:R-:W-:Y:S01]  /*24520*/  @!P3 FMUL R204, R204, R204 ;  /* 0x000000ccccccb220 */ /* 0x010fe20000400000 */
[----:B------:R-:W-:Y:S01]  /*24530*/  @!P4 FMUL R10, R10, 0.5 ;  /* 0x3f0000000a0ac820 */ /* 0x000fe20000400000 */
[----:B------:R-:W-:Y:S01]  /*24540*/  @!P6 FMUL R9, R9, 0.5 ;  /* 0x3f0000000909e820 */ /* 0x000fe20000400000 */
[-C--:B------:R-:W-:Y:S01]  /*24550*/  FMUL R45, R45, R2.reuse ;  /* 0x000000022d2d7220 */ /* 0x080fe20000400000 */
[----:B------:R-:W-:Y:S01]  /*24560*/  FSETP.GEU.AND P3, PT, R4, -126, PT ;  /* 0xc2fc00000400780b */ /* 0x000fe20003f6e000 */
[----:B------:R-:W1:Y:S01]  /*24570*/  MUFU.EX2 R202, R10 ;  /* 0x0000000a00ca7308 */ /* 0x000e620000000800 */
[-C--:B------:R-:W-:Y:S01]  /*24580*/  FMUL R48, R48, R2.reuse ;  /* 0x0000000230307220 */ /* 0x080fe20000400000 */
[----:B------:R-:W-:Y:S01]  /*24590*/  @!P2 FMUL R203, R203, R203 ;  /* 0x000000cbcbcba220 */ /* 0x000fe20000400000 */
[----:B------:R-:W-:Y:S01]  /*245a0*/  FMUL R49, R49, R2 ;  /* 0x0000000231317220 */ /* 0x000fe20000400000 */
[----:B------:R-:W-:Y:S01]  /*245b0*/  @!P5 FMUL R5, R5, 0.5 ;  /* 0x3f0000000505d820 */ /* 0x000fe20000400000 */
[-C--:B------:R-:W-:Y:S01]  /*245c0*/  FMUL R30, R30, R0.reuse ;  /* 0x000000001e1e7220 */ /* 0x080fe20000400000 */
[-C--:B------:R-:W-:Y:S01]  /*245d0*/  FMUL R31, R31, R0.reuse ;  /* 0x000000001f1f7220 */ /* 0x080fe20000400000 */
[----:B------:R-:W-:Y:S01]  /*245e0*/  FMUL R34, R34, R0 ;  /* 0x0000000022227220 */ /* 0x000fe20000400000 */
[----:B------:R-:W2:Y:S01]  /*245f0*/  MUFU.EX2 R201, R9 ;  /* 0x0000000900c97308 */ /* 0x000ea20000000800 */
[-C--:B------:R-:W-:Y:S01]  /*24600*/  FMUL R52, R52, R2.reuse ;  /* 0x0000000234347220 */ /* 0x080fe20000400000 */
[----:B------:R-:W-:Y:S01]  /*24610*/  FMUL R53, R53, R2 ;  /* 0x0000000235357220 */ /* 0x000fe20000400000 */
[-C--:B------:R-:W-:Y:S01]  /*24620*/  FMUL R35, R35, R0.reuse ;  /* 0x0000000023237220 */ /* 0x080fe20000400000 */
[----:B------:R-:W-:Y:S01]  /*24630*/  @!P3 FMUL R4, R4, 0.5 ;  /* 0x3f0000000404b820 */ /* 0x000fe20000400000 */
[-C--:B------:R-:W-:Y:S01]  /*24640*/  FMUL R38, R38, R0.reuse ;  /* 0x0000000026267220 */ /* 0x080fe20000400000 */
[-C--:B------:R-:W-:Y:S01]  /*24650*/  FMUL R39, R39, R0.reuse ;  /* 0x0000000027277220 */ /* 0x080fe20000400000 */
[----:B------:R-:W-:Y:S01]  /*24660*/  FMUL R42, R42, R0 ;  /* 0x000000002a2a7220 */ /* 0x000fe20000400000 */
[----:B------:R3:W4:Y:S01]  /*24670*/  MUFU.EX2 R200, R5 ;  /* 0x0000000500c87308 */ /* 0x0007220000000800 */
[----:B-1----:R-:W-:Y:S01]  /*24680*/  @!P4 FMUL R202, R202, R202 ;  /* 0x000000cacacac220 */ /* 0x002fe20000400000 */
[-C--:B------:R-:W-:Y:S01]  /*24690*/  FMUL R56, R56, R2.reuse ;  /* 0x0000000238387220 */ /* 0x080fe20000400000 */
[----:B------:R-:W-:Y:S01]  /*246a0*/  FMUL R57, R57, R2 ;  /* 0x0000000239397220 */ /* 0x000fe20000400000 */
[-C--:B------:R-:W-:Y:S01]  /*246b0*/  FMUL R43, R43, R0.reuse ;  /* 0x000000002b2b7220 */ /* 0x080fe20000400000 */
[-C--:B------:R-:W-:Y:S01]  /*246c0*/  FMUL R46, R46, R0.reuse ;  /* 0x000000002e2e7220 */ /* 0x080fe20000400000 */
[-C--:B------:R-:W-:Y:S01]  /*246d0*/  FMUL R47, R47, R0.reuse ;  /* 0x000000002f2f7220 */ /* 0x080fe20000400000 */
[----:B------:R-:W-:Y:S01]  /*246e0*/  FMUL R50, R50, R0 ;  /* 0x0000000032327220 */ /* 0x000fe20000400000 */
[----:B------:R1:W4:Y:S01]  /*246f0*/  MUFU.EX2 R199, R4 ;  /* 0x0000000400c77308 */ /* 0x0003220000000800 */
[----:B---3--:R-:W-:-:S02]  /*24700*/  IMAD.MOV.U32 R5, RZ, RZ, 0x40000040 ;  /* 0x40000040ff057424 */ /* 0x008fc400078e00ff */
[----:B--2---:R-:W-:Y:S01]  /*24710*/  @!P6 FMUL R201, R201, R201 ;  /* 0x000000c9c9c9e220 */ /* 0x004fe20000400000 */
[-C--:B------:R-:W-:Y:S01]  /*24720*/  FMUL R60, R60, R2.reuse ;  /* 0x000000023c3c7220 */ /* 0x080fe20000400000 */
[----:B------:R-:W-:Y:S01]  /*24730*/  FMUL R61, R61, R2 ;  /* 0x000000023d3d7220 */ /* 0x000fe20000400000 */
[-C--:B------:R-:W-:Y:S01]  /*24740*/  FMUL R51, R51, R0.reuse ;  /* 0x0000000033337220 */ /* 0x080fe20000400000 */
[----:B------:R-:W-:Y:S01]  /*24750*/  R2UR UR7, R5 ;  /* 0x00000000050772ca */ /* 0x000fe200000e0000 */
[-C--:B------:R-:W-:Y:S01]  /*24760*/  FMUL R54, R54, R0.reuse ;  /* 0x0000000036367220 */ /* 0x080fe20000400000 */
[----:B------:R-:W-:Y:S01]  /*24770*/  FMUL R55, R55, R0 ;  /* 0x0000000037377220 */ /* 0x000fe20000400000 */
[----:B-1----:R-:W-:Y:S01]  /*24780*/  LEA R4, R235, R181, 0xd ;  /* 0x000000b5eb047211 */ /* 0x002fe200078e68ff */
[----:B----4-:R-:W-:Y:S01]  /*24790*/  @!P5 FMUL R200, R200, R200 ;  /* 0x000000c8c8c8d220 */ /* 0x010fe20000400000 */
[-C--:B------:R-:W-:Y:S01]  /*247a0*/  FMUL R64, R64, R2.reuse ;  /* 0x0000000240407220 */ /* 0x080fe20000400000 */
[----:B------:R-:W-:Y:S01]  /*247b0*/  FMUL R65, R65, R2 ;  /* 0x0000000241417220 */ /* 0x000fe20000400000 */
[----:B------:R-:W-:Y:S01]  /*247c0*/  R2UR UR6, R4 ;  /* 0x00000000040672ca */ /* 0x000fe200000e0000 */
[-C--:B------:R-:W-:Y:S01]  /*247d0*/  FMUL R58, R58, R0.reuse ;  /* 0x000000003a3a7220 */ /* 0x080fe20000400000 */
[-C--:B------:R-:W-:Y:S01]  /*247e0*/  FMUL R59, R59, R0.reuse ;  /* 0x000000003b3b7220 */ /* 0x080fe20000400000 */
[----:B------:R-:W-:Y:S01]  /*247f0*/  FMUL R62, R62, R0 ;  /* 0x000000003e3e7220 */ /* 0x000fe20000400000 */
[----:B------:R-:W-:Y:S01]  /*24800*/  @!P3 FMUL R199, R199, R199 ;  /* 0x000000c7c7c7b220 */ /* 0x000fe20000400000 */
[-C--:B------:R-:W-:Y:S01]  /*24810*/  FMUL R68, R68, R2.reuse ;  /* 0x0000000244447220 */ /* 0x080fe20000400000 */
[----:B------:R-:W-:Y:S01]  /*24820*/  FMUL R69, R69, R2 ;  /* 0x0000000245457220 */ /* 0x000fe20000400000 */
[-C--:B------:R-:W-:Y:S01]  /*24830*/  FMUL R63, R63, R0.reuse ;  /* 0x000000003f3f7220 */ /* 0x080fe20000400000 */
[-C--:B------:R-:W-:Y:S01]  /*24840*/  FMUL R66, R66, R0.reuse ;  /* 0x0000000042427220 */ /* 0x080fe20000400000 */
[-C--:B------:R-:W-:Y:S01]  /*24850*/  FMUL R67, R67, R0.reuse ;  /* 0x0000000043437220 */ /* 0x080fe20000400000 */
[-C--:B------:R-:W-:Y:S01]  /*24860*/  FMUL R70, R70, R0.reuse ;  /* 0x0000000046467220 */ /* 0x080fe20000400000 */
[----:B------:R-:W-:Y:S01]  /*24870*/  FMUL R71, R71, R0 ;  /* 0x0000000047477220 */ /* 0x000fe20000400000 */
[-C--:B------:R-:W-:Y:S01]  /*24880*/  FMUL R72, R72, R2.reuse ;  /* 0x0000000248487220 */ /* 0x080fe20000400000 */
[----:B------:R-:W-:Y:S01]  /*24890*/  FMUL R73, R73, R2 ;  /* 0x0000000249497220 */ /* 0x000fe20000400000 */
[----:B------:R-:W-:Y:S01]  /*248a0*/  F2FP.F16.F32.PACK_AB R153, R205, R206 ;  /* 0x000000cecd99723e */ /* 0x000fe200000000ff */
[----:B------:R-:W-:Y:S01]  /*248b0*/  STL [R1+0x128c], R172 ;  /* 0x00128cac01007387 */ /* 0x000fe20000100800 */
        /* <DEDUP_REMOVED lines=159> */
[----:B------:R4:W-:Y:S01]  /*252b0*/  STL [R1+0x554], R235 ;  /* 0x000554eb01007387 */ /* 0x0009e20000100800 */
[----:B------:R-:W-:-:S03]  /*252c0*/  WARPGROUP.DEPBAR.LE gsb0, 0x0 ;  /* 0x00008000000079c5 */ /* 0x000fc60000010000 */
[----:B------:R-:W-:Y:S01]  /*252d0*/  STL.64 [R1], R24 ;  /* 0x0000001801007387 */ /* 0x000fe20000100a00 */
[----:B-1----:R-:W-:Y:S01]  /*252e0*/  IMAD.MOV.U32 R8, RZ, RZ, R150 ;  /* 0x000000ffff087224 */ /* 0x002fe200078e0096 */
[----:B--2---:R-:W-:Y:S01]  /*252f0*/  MOV R7, R151 ;  /* 0x0000009700077202 */ /* 0x004fe20000000f00 */
[----:B------:R-:W-:Y:S01]  /*25300*/  IMAD.MOV.U32 R14, RZ, RZ, R147 ;  /* 0x000000ffff0e7224 */ /* 0x000fe200078e0093 */
[----:B------:R-:W-:Y:S01]  /*25310*/  STL.64 [R1+0x8], R26 ;  /* 0x0000081a01007387 */ /* 0x000fe20000100a00 */
[----:B------:R-:W-:Y:S01]  /*25320*/  MOV R13, R148 ;  /* 0x00000094000d7202 */ /* 0x000fe20000000f00 */
[----:B------:R-:W-:Y:S01]  /*25330*/  IMAD.MOV.U32 R16, RZ, RZ, R145 ;  /* 0x000000ffff107224 */ /* 0x000fe200078e0091 */
[----:B------:R-:W-:Y:S01]  /*25340*/  MOV R9, R149 ;  /* 0x0000009500097202 */ /* 0x000fe20000000f00 */
        /* <DEDUP_REMOVED lines=16> */
[----:B------:R1:W-:Y:S01]  /*25450*/  STL.64 [R1+0x30], R36 ;  /* 0x0000302401007387 */ /* 0x0003e20000100a00 */
        /* <DEDUP_REMOVED lines=32> */
[----:B---3--:R-:W-:Y:S01]  /*25660*/  MOV R200, R108 ;  /* 0x0000006c00c87202 */ /* 0x008fe20000000f00 */
[----:B----4-:R-:W-:Y:S01]  /*25670*/  IMAD.MOV.U32 R199, RZ, RZ, R109 ;  /* 0x000000ffffc77224 */ /* 0x010fe200078e006d */
        /* <DEDUP_REMOVED lines=124> */
[----:B------:R-:W4:Y:S04]  /*25e40*/  LDL.LU.64 R26, [R1+0x12d0] ;  /* 0x0012d000011a7983 */ /* 0x000f280000300a00 */
[----:B------:R-:W4:Y:S01]  /*25e50*/  LDL.LU.64 R24, [R1+0x12c8] ;  /* 0x0012c80001187983 */ /* 0x000f220000300a00 */
[----:B------:R-:W-:Y:S01]  /*25e60*/  IMAD.MOV.U32 R11, RZ, RZ, 0x40000040 ;  /* 0x40000040ff0b7424 */ /* 0x000fe200078e00ff */
[----:B------:R-:W-:-:S04]  /*25e70*/  IADD3 R10, R4, 0x1000, RZ ;  /* 0x00001000040a7810 */ /* 0x000fc80007ffe0ff */
[----:B------:R-:W-:Y:S02]  /*25e80*/  R2UR UR6, R10 ;  /* 0x000000000a0672ca */ /* 0x000fe400000e0000 */
[----:B------:R-:W-:Y:S01]  /*25e90*/  R2UR UR7, R11 ;  /* 0x000000000b0772ca */ /* 0x000fe200000e0000 */
[-C--:B--2---:R-:W-:Y:S01]  /*25ea0*/  FMUL R150, R150, R0.reuse ;  /* 0x0000000096967220 */ /* 0x084fe20000400000 */
        /* <DEDUP_REMOVED lines=208> */
[----:B------:R-:W-:-:S03]  /*26bb0*/  MOV R39, R3 ;  /* 0x0000000300277202 */ /* 0x000fc60000000f00 */
[----:B------:R-:W2:Y:S01]  /*26bc0*/  LDL.LU R35, [R1+0x2c] ;  /* 0x00002c0001237983 */ /* 0x000ea20000300800 */
[----:B------:R-:W-:-:S03]  /*26bd0*/  IMAD.MOV.U32 R40, RZ, RZ, R160 ;  /* 0x000000ffff287224 */ /* 0x000fc600078e00a0 */
[----:B------:R-:W2:Y:S01]  /*26be0*/  LDL.LU R36, [R1+0x30] ;  /* 0x0000300001247983 */ /* 0x000ea20000300800 */
[----:B------:R-:W-:-:S03]  /*26bf0*/  MOV R41, R161 ;  /* 0x000000a100297202 */ /* 0x000fc60000000f00 */
[----:B------:R-:W2:Y:S01]  /*26c00*/  LDL.LU R37, [R1+0x34] ;  /* 0x0000340001257983 */ /* 0x000ea20000300800 */
[----:B------:R-:W-:-:S03]  /*26c10*/  MOV R42, R162 ;  /* 0x000000a2002a7202 */ /* 0x000fc60000000f00 */
[----:B------:R-:W3:Y:S04]  /*26c20*/  LDL.LU R6, [R1+0x12c4] ;  /* 0x0012c40001067983 */ /* 0x000ee80000300800 */
[----:B------:R-:W4:Y:S04]  /*26c30*/  LDL.LU R3, [R1+0x12c0] ;  /* 0x0012c00001037983 */ /* 0x000f280000300800 */
[----:B------:R-:W3:Y:S04]  /*26c40*/  LDL.LU R160, [R1+0x12bc] ;  /* 0x0012bc0001a07983 */ /* 0x000ee80000300800 */
[----:B------:R-:W2:Y:S04]  /*26c50*/  LDL.LU R161, [R1+0x12b8] ;  /* 0x0012b80001a17983 */ /* 0x000ea80000300800 */
[----:B------:R-:W4:Y:S01]  /*26c60*/  LDL.LU R162, [R1+0x12b4] ;  /* 0x0012b40001a27983 */ /* 0x000f220000300800 */
[----:B------:R-:W-:Y:S01]  /*26c70*/  IMAD.MOV.U32 R43, RZ, RZ, R163 ;  /* 0x000000ffff2b7224 */ /* 0x000fe200078e00a3 */
[----:B------:R-:W-:-:S02]  /*26c80*/  MOV R44, R12 ;  /* 0x0000000c002c7202 */ /* 0x000fc40000000f00 */
[----:B------:R-:W4:Y:S01]  /*26c90*/  LDL.LU R163, [R1+0x12b0] ;  /* 0x0012b00001a37983 */ /* 0x000f220000300800 */
[----:B------:R-:W-:Y:S01]  /*26ca0*/  MOV R45, R165 ;  /* 0x000000a5002d7202 */ /* 0x000fe20000000f00 */
[----:B------:R-:W-:Y:S02]  /*26cb0*/  IMAD.MOV.U32 R46, RZ, RZ, R166 ;  /* 0x000000ffff2e7224 */ /* 0x000fe400078e00a6 */
[----:B------:R-:W4:Y:S01]  /*26cc0*/  LDL.LU R12, [R1+0x12ac] ;  /* 0x0012ac00010c7983 */ /* 0x000f220000300800 */
[----:B------:R-:W-:-:S03]  /*26cd0*/  MOV R47, R167 ;  /* 0x000000a7002f7202 */ /* 0x000fc60000000f00 */
[----:B------:R-:W4:Y:S04]  /*26ce0*/  LDL.LU R165, [R1+0x12a8] ;  /* 0x0012a80001a57983 */ /* 0x000f280000300800 */
[----:B------:R-:W4:Y:S04]  /*26cf0*/  LDL.LU R166, [R1+0x12a4] ;  /* 0x0012a40001a67983 */ /* 0x000f280000300800 */
[----:B------:R-:W4:Y:S01]  /*26d00*/  LDL.LU R167, [R1+0x12a0] ;  /* 0x0012a00001a77983 */ /* 0x000f220000300800 */
[----:B------:R-:W-:Y:S02]  /*26d10*/  MOV R56, R237 ;  /* 0x000000ed00387202 */ /* 0x000fe40000000f00 */
[----:B------:R-:W3:Y:S01]  /*26d20*/  LDC R237, c[0x0][0x604] ;  /* 0x00018100ffed7b82 */ /* 0x000ee20000000800 */
[----:B------:R-:W-:Y:S01]  /*26d30*/  MOV R149, R9 ;  /* 0x0000000900957202 */ /* 0x000fe20000000f00 */
[----:B------:R-:W-:Y:S01]  /*26d40*/  IMAD.MOV.U32 R112, RZ, RZ, R196 ;  /* 0x000000ffff707224 */ /* 0x000fe200078e00c4 */
[----:B------:R-:W-:-:S02]  /*26d50*/  MOV R110, R198 ;  /* 0x000000c6006e7202 */ /* 0x000fc40000000f00 */
[----:B------:R-:W-:Y:S01]  /*26d60*/  MOV R111, R197 ;  /* 0x000000c5006f7202 */ /* 0x000fe20000000f00 */
[----:B------:R-:W-:Y:S01]  /*26d70*/  IMAD.MOV.U32 R115, RZ, RZ, R193 ;  /* 0x000000ffff737224 */ /* 0x000fe200078e00c1 */
[----:B------:R-:W-:Y:S02]  /*26d80*/  MOV R113, R195 ;  /* 0x000000c300717202 */ /* 0x000fe40000000f00 */
[----:B------:R-:W-:Y:S02]  /*26d90*/  MOV R114, R194 ;  /* 0x000000c200727202 */ /* 0x000fe40000000f00 */
[----:B------:R-:W-:Y:S02]  /*26da0*/  MOV R116, R192 ;  /* 0x000000c000747202 */ /* 0x000fe40000000f00 */
        /* <DEDUP_REMOVED lines=67> */
[----:B------:R-:W4:Y:S01]  /*271e0*/  LDL.LU R168, [R1+0x129c] ;  /* 0x00129c0001a87983 */ /* 0x000f220000300800 */
[----:B------:R-:W-:-:S02]  /*271f0*/  MOV R99, R209 ;  /* 0x000000d100637202 */ /* 0x000fc40000000f00 */
[----:B------:R-:W-:Y:S01]  /*27200*/  MOV R101, R207 ;  /* 0x000000cf00657202 */ /* 0x000fe20000000f00 */
[----:B------:R-:W4:Y:S01]  /*27210*/  LDL.LU R169, [R1+0x1298] ;  /* 0x0012980001a97983 */ /* 0x000f220000300800 */
[----:B------:R-:W-:Y:S02]  /*27220*/  MOV R102, R206 ;  /* 0x000000ce00667202 */ /* 0x000fe40000000f00 */
[----:B------:R-:W-:Y:S01]  /*27230*/  MOV R104, R204 ;  /* 0x000000cc00687202 */ /* 0x000fe20000000f00 */
[----:B------:R-:W4:Y:S01]  /*27240*/  LDL.LU R170, [R1+0x1294] ;  /* 0x0012940001aa7983 */ /* 0x000f220000300800 */
[----:B------:R-:W-:Y:S02]  /*27250*/  MOV R105, R203 ;  /* 0x000000cb00697202 */ /* 0x000fe40000000f00 */
        /* <DEDUP_REMOVED lines=15> */
[----:B------:R-:W-:Y:S02]  /*27350*/  MOV R131, R177 ;  /* 0x000000b100837202 */ /* 0x000fe40000000f00 */
[----:B------:R-:W-:Y:S02]  /*27360*/  MOV R132, R176 ;  /* 0x000000b000847202 */ /* 0x000fe40000000f00 */
[----:B------:R-:W-:Y:S02]  /*27370*/  MOV R134, R159 ;  /* 0x0000009f00867202 */ /* 0x000fe40000000f00 */
[----:B------:R-:W-:-:S02]  /*27380*/  MOV R135, R158 ;  /* 0x0000009e00877202 */ /* 0x000fc40000000f00 */
[----:B------:R-:W-:Y:S02]  /*27390*/  MOV R137, R156 ;  /* 0x0000009c00897202 */ /* 0x000fe40000000f00 */
[----:B------:R-:W-:Y:S02]  /*273a0*/  MOV R138, R23 ;  /* 0x00000017008a7202 */ /* 0x000fe40000000f00 */
[----:B------:R-:W-:Y:S02]  /*273b0*/  MOV R140, R21 ;  /* 0x00000015008c7202 */ /* 0x000fe40000000f00 */
[----:B------:R-:W-:Y:S02]  /*273c0*/  MOV R141, R20 ;  /* 0x00000014008d7202 */ /* 0x000fe40000000f00 */
[----:B------:R-:W-:Y:S02]  /*273d0*/  MOV R143, R18 ;  /* 0x00000012008f7202 */ /* 0x000fe40000000f00 */
[----:B------:R-:W-:-:S02]  /*273e0*/  MOV R144, R17 ;  /* 0x0000001100907202 */ /* 0x000fc40000000f00 */
[----:B------:R-:W-:Y:S02]  /*273f0*/  MOV R146, R15 ;  /* 0x0000000f00927202 */ /* 0x000fe40000000f00 */
[----:B------:R-:W-:Y:S02]  /*27400*/  MOV R147, R14 ;  /* 0x0000000e00937202 */ /* 0x000fe40000000f00 */
[----:B------:R-:W-:Y:S01]  /*27410*/  MOV R150, R8 ;  /* 0x0000000800967202 */ /* 0x000fe20000000f00 */
[-CC-:B---3--:R-:W-:Y:S01]  /*27420*/  FFMA R10, R160, R237.reuse, -R6.reuse ;  /* 0x000000eda00a7223 */ /* 0x188fe20000000806 */
[-C--:B--2---:R-:W-:Y:S01]  /*27430*/  FFMA R9, R161, R237.reuse, -R6 ;  /* 0x000000eda1097223 */ /* 0x084fe20000000806 */
[----:B----4-:R-:W-:-:S03]  /*27440*/  FFMA R5, R162, R237, -R3 ;  /* 0x000000eda2057223 */ /* 0x010fc60000000803 */
[----:B------:R-:W-:Y:S02]  /*27450*/  FSETP.GEU.AND P3, PT, R10, -126, PT ;  /* 0xc2fc00000a00780b */ /* 0x000fe40003f6e000 */
[----:B------:R-:W-:Y:S02]  /*27460*/  FSETP.GEU.AND P6, PT, R9, -126, PT ;  /* 0xc2fc00000900780b */ /* 0x000fe40003fce000 */
[----:B------:R-:W-:-:S09]  /*27470*/  FSETP.GEU.AND P5, PT, R5, -126, PT ;  /* 0xc2fc00000500780b */ /* 0x000fd20003fae000 */
[----:B------:R-:W-:Y:S02]  /*27480*/  @!P3 FMUL R10, R10, 0.5 ;  /* 0x3f0000000a0ab820 */ /* 0x000fe40000400000 */
[----:B------:R-:W-:Y:S02]  /*27490*/  @!P6 FMUL R9, R9, 0.5 ;  /* 0x3f0000000909e820 */ /* 0x000fe40000400000 */
[----:B------:R-:W-:Y:S01]  /*274a0*/  @!P5 FMUL R5, R5, 0.5 ;  /* 0x3f0000000505d820 */ /* 0x000fe20000400000 */
[----:B------:R1:W2:Y:S08]  /*274b0*/  MUFU.EX2 R198, R10 ;  /* 0x0000000a00c67308 */ /* 0x0002b00000000800 */
[----:B------:R3:W4:Y:S08]  /*274c0*/  MUFU.EX2 R197, R9 ;  /* 0x0000000900c57308 */ /* 0x0007300000000800 */
[----:B------:R4:W4:Y:S01]  /*274d0*/  MUFU.EX2 R196, R5 ;  /* 0x0000000500c47308 */ /* 0x0009220000000800 */
[-CC-:B------:R-:W-:Y:S01]  /*274e0*/  FFMA R11, R163, R237.reuse, -R3.reuse ;  /* 0x000000eda30b7223 */ /* 0x180fe20000000803 */
[-CC-:B------:R-:W-:Y:S01]  /*274f0*/  FFMA R12, R12, R237.reuse, -R6.reuse ;  /* 0x000000ed0c0c7223 */ /* 0x180fe20000000806 */
[-C--:B-1----:R-:W-:Y:S01]  /*27500*/  FFMA R10, R165, R237.reuse, -R6 ;  /* 0x000000eda50a7223 */ /* 0x082fe20000000806 */
[-CC-:B---3--:R-:W-:Y:S01]  /*27510*/  FFMA R9, R166, R237.reuse, -R3.reuse ;  /* 0x000000eda6097223 */ /* 0x188fe20000000803 */
[----:B--2---:R-:W-:Y:S01]  /*27520*/  @!P3 FMUL R198, R198, R198 ;  /* 0x000000c6c6c6b220 */ /* 0x004fe20000400000 */
[----:B----4-:R-:W-:Y:S01]  /*27530*/  FFMA R5, R167, R237, -R3 ;  /* 0x000000eda7057223 */ /* 0x010fe20000000803 */
[----:B------:R-:W-:Y:S01]  /*27540*/  @!P6 FMUL R197, R197, R197 ;  /* 0x000000c5c5c5e220 */ /* 0x000fe20000400000 */
[----:B------:R-:W-:-:S02]  /*27550*/  FSETP.GEU.AND P2, PT, R11, -126, PT ;  /* 0xc2fc00000b00780b */ /* 0x000fc40003f4e000 */
[----:B------:R-:W-:Y:S02]  /*27560*/  FSETP.GEU.AND P4, PT, R12, -126, PT ;  /* 0xc2fc00000c00780b */ /* 0x000fe40003f8e000 */
[----:B------:R-:W-:Y:S01]  /*27570*/  FSETP.GEU.AND P3, PT, R10, -126, PT ;  /* 0xc2fc00000a00780b */ /* 0x000fe20003f6e000 */
[----:B------:R-:W-:Y:S01]  /*27580*/  @!P5 FMUL R196, R196, R196 ;  /* 0x000000c4c4c4d220 */ /* 0x000fe20000400000 */
[----:B------:R-:W-:Y:S02]  /*27590*/  FSETP.GEU.AND P6, PT, R9, -126, PT ;  /* 0xc2fc00000900780b */ /* 0x000fe40003fce000 */
[----:B------:R-:W-:-:S05]  /*275a0*/  FSETP.GEU.AND P5, PT, R5, -126, PT ;  /* 0xc2fc00000500780b */ /* 0x000fca0003fae000 */
[----:B------:R-:W-:Y:S02]  /*275b0*/  @!P2 FMUL R11, R11, 0.5 ;  /* 0x3f0000000b0ba820 */ /* 0x000fe40000400000 */
[----:B------:R-:W-:Y:S02]  /*275c0*/  @!P4 FMUL R12, R12, 0.5 ;  /* 0x3f0000000c0cc820 */ /* 0x000fe40000400000 */
[----:B------:R-:W-:Y:S02]  /*275d0*/  @!P3 FMUL R10, R10, 0.5 ;  /* 0x3f0000000a0ab820 */ /* 0x000fe40000400000 */
[----:B------:R-:W-:Y:S02]  /*275e0*/  @!P6 FMUL R9, R9, 0.5 ;  /* 0x3f0000000909e820 */ /* 0x000fe40000400000 */
[----:B------:R-:W-:Y:S01]  /*275f0*/  @!P5 FMUL R5, R5, 0.5 ;  /* 0x3f0000000505d820 */ /* 0x000fe20000400000 */
[----:B------:R-:W1:Y:S08]  /*27600*/  MUFU.EX2 R195, R11 ;  /* 0x0000000b00c37308 */ /* 0x000e700000000800 */
[----:B------:R-:W2:Y:S08]  /*27610*/  MUFU.EX2 R194, R12 ;  /* 0x0000000c00c27308 */ /* 0x000eb00000000800 */
[----:B------:R3:W4:Y:S08]  /*27620*/  MUFU.EX2 R193, R10 ;  /* 0x0000000a00c17308 */ /* 0x0007300000000800 */
[----:B------:R-:W4:Y:S08]  /*27630*/  MUFU.EX2 R192, R9 ;  /* 0x0000000900c07308 */ /* 0x000f300000000800 */
[----:B------:R-:W4:Y:S01]  /*27640*/  MUFU.EX2 R191, R5 ;  /* 0x0000000500bf7308 */ /* 0x000f220000000800 */
[----:B---3--:R-:W-:-:S02]  /*27650*/  IADD3 R10, R4, 0x80, RZ ;  /* 0x00000080040a7810 */ /* 0x008fc40007ffe0ff */
[----:B------:R-:W-:Y:S01]  /*27660*/  MOV R11, 0x40000040 ;  /* 0x40000040000b7802 */ /* 0x000fe20000000f00 */
[----:B-1----:R-:W-:Y:S01]  /*27670*/  @!P2 FMUL R195, R195, R195 ;  /* 0x000000c3c3c3a220 */ /* 0x002fe20000400000 */
[----:B--2---:R-:W-:Y:S01]  /*27680*/  @!P4 FMUL R194, R194, R194 ;  /* 0x000000c2c2c2c220 */ /* 0x004fe20000400000 */
[----:B----4-:R-:W-:Y:S01]  /*27690*/  @!P3 FMUL R193, R193, R193 ;  /* 0x000000c1c1c1b220 */ /* 0x010fe20000400000 */
[----:B------:R-:W-:Y:S01]  /*276a0*/  R2UR UR6, R10 ;  /* 0x000000000a0672ca */ /* 0x000fe200000e0000 */
[----:B------:R-:W-:Y:S01]  /*276b0*/  @!P6 FMUL R192, R192, R192 ;  /* 0x000000c0c0c0e220 */ /* 0x000fe20000400000 */
[----:B------:R-:W-:Y:S02]  /*276c0*/  R2UR UR7, R11 ;  /* 0x000000000b0772ca */ /* 0x000fe400000e0000 */
[----:B------:R-:W-:Y:S01]  /*276d0*/  F2FP.F16.F32.PACK_AB R152, R197, R198 ;  /* 0x000000c6c598723e */ /* 0x000fe200000000ff */
[----:B------:R-:W-:Y:S01]  /*276e0*/  @!P5 FMUL R191, R191, R191 ;  /* 0x000000bfbfbfd220 */ /* 0x000fe20000400000 */
[----:B------:R-:W-:-:S02]  /*276f0*/  F2FP.F16.F32.PACK_AB R153, R195, R196 ;  /* 0x000000c4c399723e */ /* 0x000fc400000000ff */
[----:B------:R-:W-:Y:S02]  /*27700*/  F2FP.F16.F32.PACK_AB R154, R193, R194 ;  /* 0x000000c2c19a723e */ /* 0x000fe400000000ff */
        /* <DEDUP_REMOVED lines=140> */
[----:B------:R-:W-:Y:S01]  /*27fd0*/  VIADD R10, R4, 0x1080 ;  /* 0x00001080040a7836 */ /* 0x000fe20000000000 */
[----:B------:R-:W-:-:S04]  /*27fe0*/  MOV R11, 0x40000040 ;  /* 0x40000040000b7802 */ /* 0x000fc80000000f00 */
[----:B------:R-:W-:Y:S02]  /*27ff0*/  R2UR UR6, R10 ;  /* 0x000000000a0672ca */ /* 0x000fe400000e0000 */
[----:B------:R-:W-:Y:S01]  /*28000*/  R2UR UR7, R11 ;  /* 0x000000000b0772ca */ /* 0x000fe200000e0000 */
[----:B--2---:R-:W-:-:S12]  /*28010*/  WARPGROUP.ARRIVE ;  /* 0x00000000000079c5 */ /* 0x004fd80000000000 */
        /* <DEDUP_REMOVED lines=131> */
[-C--:B------:R-:W-:Y:S01]  /*28850*/  FFMA R9, R169, R237.reuse, -R6 ;  /* 0x000000eda9097223 */ /* 0x080fe20000000806 */
[----:B------:R-:W-:-:S03]  /*28860*/  FFMA R5, R170, R237, -R3 ;  /* 0x000000edaa057223 */ /* 0x000fc60000000803 */
[----:B------:R-:W-:Y:S02]  /*28870*/  FSETP.GEU.AND P3, PT, R10, -126, PT ;  /* 0xc2fc00000a00780b */ /* 0x000fe40003f6e000 */
[----:B------:R-:W-:Y:S02]  /*28880*/  FSETP.GEU.AND P6, PT, R9, -126, PT ;  /* 0xc2fc00000900780b */ /* 0x000fe40003fce000 */
[----:B------:R-:W-:-:S09]  /*28890*/  FSETP.GEU.AND P5, PT, R5, -126, PT ;  /* 0xc2fc00000500780b */ /* 0x000fd20003fae000 */
[----:B------:R-:W-:Y:S02]  /*288a0*/  @!P3 FMUL R10, R10, 0.5 ;  /* 0x3f0000000a0ab820 */ /* 0x000fe40000400000 */
[----:B------:R-:W-:Y:S02]  /*288b0*/  @!P6 FMUL R9, R9, 0.5 ;  /* 0x3f0000000909e820 */ /* 0x000fe40000400000 */
[----:B------:R-:W-:Y:S01]  /*288c0*/  @!P5 FMUL R5, R5, 0.5 ;  /* 0x3f0000000505d820 */ /* 0x000fe20000400000 */
[----:B------:R1:W3:Y:S08]  /*288d0*/  MUFU.EX2 R190, R10 ;  /* 0x0000000a00be7308 */ /* 0x0002f00000000800 */
[----:B------:R4:W3:Y:S08]  /*288e0*/  MUFU.EX2 R189, R9 ;  /* 0x0000000900bd7308 */ /* 0x0008f00000000800 */
[----:B------:R3:W3:Y:S01]  /*288f0*/  MUFU.EX2 R188, R5 ;  /* 0x0000000500bc7308 */ /* 0x0006e20000000800 */
[-CC-:B------:R-:W-:Y:S01]  /*28900*/  FFMA R11, R171, R237.reuse, -R3.reuse ;  /* 0x000000edab0b7223 */ /* 0x180fe20000000803 */
[-CC-:B------:R-:W-:Y:S01]  /*28910*/  FFMA R12, R172, R237.reuse, -R6.reuse ;  /* 0x000000edac0c7223 */ /* 0x180fe20000000806 */
[-C--:B-1----:R-:W-:Y:S01]  /*28920*/  FFMA R10, R173, R237.reuse, -R6 ;  /* 0x000000edad0a7223 */ /* 0x082fe20000000806 */
[-CC-:B----4-:R-:W-:Y:S01]  /*28930*/  FFMA R9, R174, R237.reuse, -R3.reuse ;  /* 0x000000edae097223 */ /* 0x190fe20000000803 */
[----:B---3--:R-:W-:Y:S01]  /*28940*/  @!P3 FMUL R190, R190, R190 ;  /* 0x000000bebebeb220 */ /* 0x008fe20000400000 */
[----:B------:R-:W-:Y:S01]  /*28950*/  FFMA R5, R175, R237, -R3 ;  /* 0x000000edaf057223 */ /* 0x000fe20000000803 */
        /* <DEDUP_REMOVED lines=12> */
[----:B------:R1:W3:Y:S08]  /*28a20*/  MUFU.EX2 R187, R11 ;  /* 0x0000000b00bb7308 */ /* 0x0002f00000000800 */
[----:B------:R-:W4:Y:S08]  /*28a30*/  MUFU.EX2 R186, R12 ;  /* 0x0000000c00ba7308 */ /* 0x000f300000000800 */
[----:B------:R3:W4:Y:S08]  /*28a40*/  MUFU.EX2 R185, R10 ;  /* 0x0000000a00b97308 */ /* 0x0007300000000800 */
[----:B------:R-:W4:Y:S08]  /*28a50*/  MUFU.EX2 R184, R9 ;  /* 0x0000000900b87308 */ /* 0x000f300000000800 */
[----:B------:R-:W4:Y:S01]  /*28a60*/  MUFU.EX2 R183, R5 ;  /* 0x0000000500b77308 */ /* 0x000f220000000800 */
[----:B-1----:R-:W-:Y:S01]  /*28a70*/  IMAD.MOV.U32 R11, RZ, RZ, 0x40000040 ;  /* 0x40000040ff0b7424 */ /* 0x002fe200078e00ff */
[----:B---3--:R-:W-:Y:S01]  /*28a80*/  IADD3 R10, R4, 0x100, RZ ;  /* 0x00000100040a7810 */ /* 0x008fe20007ffe0ff */
[----:B------:R-:W-:Y:S01]  /*28a90*/  @!P2 FMUL R187, R187, R187 ;  /* 0x000000bbbbbba220 */ /* 0x000fe20000400000 */
[----:B----4-:R-:W-:Y:S01]  /*28aa0*/  @!P4 FMUL R186, R186, R186 ;  /* 0x000000bababac220 */ /* 0x010fe20000400000 */
[----:B------:R-:W-:Y:S01]  /*28ab0*/  @!P3 FMUL R185, R185, R185 ;  /* 0x000000b9b9b9b220 */ /* 0x000fe20000400000 */
[----:B------:R-:W-:Y:S01]  /*28ac0*/  R2UR UR6, R10 ;  /* 0x000000000a0672ca */ /* 0x000fe200000e0000 */
[----:B------:R-:W-:Y:S01]  /*28ad0*/  @!P6 FMUL R184, R184, R184 ;  /* 0x000000b8b8b8e220 */ /* 0x000fe20000400000 */
[----:B------:R-:W-:-:S02]  /*28ae0*/  R2UR UR7, R11 ;  /* 0x000000000b0772ca */ /* 0x000fc400000e0000 */
[----:B------:R-:W-:Y:S01]  /*28af0*/  F2FP.F16.F32.PACK_AB R152, R189, R190 ;  /* 0x000000bebd98723e */ /* 0x000fe200000000ff */
[----:B------:R-:W-:Y:S01]  /*28b00*/  @!P5 FMUL R183, R183, R183 ;  /* 0x000000b7b7b7d220 */ /* 0x000fe20000400000 */
[----:B------:R-:W-:Y:S02]  /*28b10*/  F2FP.F16.F32.PACK_AB R153, R187, R188 ;  /* 0x000000bcbb99723e */ /* 0x000fe400000000ff */
[----:B------:R-:W-:Y:S02]  /*28b20*/  F2FP.F16.F32.PACK_AB R154, R185, R186 ;  /* 0x000000bab99a723e */ /* 0x000fe400000000ff */
[----:B------:R-:W-:Y:S01]  /*28b30*/  F2FP.F16.F32.PACK_AB R155, R183, R184 ;  /* 0x000000b8b79b723e */ /* 0x000fe200000000ff */
[----:B------:R-:W-:Y:S04]  /*28b40*/  STL [R1+0x584], R190 ;  /* 0x000584be01007387 */ /* 0x000fe80000100800 */
[----:B------:R-:W-:Y:S04]  /*28b50*/  STL [R1+0x580], R189 ;  /* 0x000580bd01007387 */ /* 0x000fe80000100800 */
[----:B------:R-:W-:Y:S01]  /*28b60*/  STL [R1+0x58c], R188 ;  /* 0x00058cbc01007387 */ /* 0x000fe20000100800 */
[----:B--2---:R-:W-:-:S06]  /*28b70*/  WARPGROUP.ARRIVE ;  /* 0x00000000000079c5 */ /* 0x004fcc0000000000 */
[----:B------:R-:W-:Y:S01]  /*28b80*/  HGMMA.64x256x16.F32 R24, R152, gdesc[UR4].tnspB, R24, gsb0 ;  /* 0x43e0000498187df0 */ /* 0x000fe20008000818 */
[----:B------:R-:W-:Y:S04]  /*28b90*/  STL [R1+0x588], R187 ;  /* 0x000588bb01007387 */ /* 0x000fe80000100800 */
[----:B------:R-:W-:Y:S04]  /*28ba0*/  STL [R1+0x594], R186 ;  /* 0x000594ba01007387 */ /* 0x000fe80000100800 */
[----:B------:R-:W-:Y:S04]  /*28bb0*/  STL [R1+0x590], R185 ;  /* 0x000590b901007387 */ /* 0x000fe80000100800 */
[----:B------:R-:W-:Y:S04]  /*28bc0*/  STL [R1+0x59c], R184 ;  /* 0x00059cb801007387 */ /* 0x000fe80000100800 */
[----:B------:R1:W-:Y:S01]  /*28bd0*/  STL [R1+0x598], R183 ;  /* 0x000598b701007387 */ /* 0x0003e20000100800 */
[----:B------:R-:W-:-:S03]  /*28be0*/  WARPGROUP.DEPBAR.LE gsb0, 0x0 ;  /* 0x00008000000079c5 */ /* 0x000fc60000010000 */
[----:B------:R-:W-:Y:S04]  /*28bf0*/  STL.64 [R1], R24 ;  /* 0x0000001801007387 */ /* 0x000fe80000100a00 */
[----:B------:R-:W-:Y:S04]  /*28c00*/  STL.64 [R1+0x8], R26 ;  /* 0x0000081a01007387 */ /* 0x000fe80000100a00 */
[----:B------:R-:W-:Y:S01]  /*28c10*/  STL.64 [R1+0x10], R28 ;  /* 0x0000101c01007387 */ /* 0x000fe20000100a00 */
[----:B------:R-:W-:-:S03]  /*28c20*/  MOV R2, R150 ;  /* 0x0000009600027202 */ /* 0x000fc60000000f00 */
[----:B------:R-:W-:Y:S01]  /*28c30*/  STL.64 [R1+0x18], R30 ;  /* 0x0000181e01007387 */ /* 0x000fe20000100a00 */
[----:B------:R-:W-:-:S03]  /*28c40*/  IMAD.MOV.U32 R0, RZ, RZ, R151 ;  /* 0x000000ffff007224 */ /* 0x000fc600078e0097 */
[----:B------:R-:W-:Y:S01]  /*28c50*/  STL.64 [R1+0x20], R32 ;  /* 0x0000202001007387 */ /* 0x000fe20000100a00 */
[----:B------:R-:W-:Y:S01]  /*28c60*/  IMAD.MOV.U32 R8, RZ, RZ, R148 ;  /* 0x000000ffff087224 */ /* 0x000fe200078e0094 */
[----:B------:R-:W-:Y:S02]  /*28c70*/  MOV R7, R149 ;  /* 0x0000009500077202 */ /* 0x000fe40000000f00 */
[----:B------:R-:W-:Y:S01]  /*28c80*/  STL.64 [R1+0x28], R34 ;  /* 0x0000282201007387 */ /* 0x000fe20000100a00 */
[----:B------:R-:W-:-:S03]  /*28c90*/  MOV R12, R146 ;  /* 0x00000092000c7202 */ /* 0x000fc60000000f00 */
[----:B------:R2:W-:Y:S01]  /*28ca0*/  STL.64 [R1+0x30], R36 ;  /* 0x0000302401007387 */ /* 0x0005e20000100a00 */
[----:B------:R-:W-:Y:S01]  /*28cb0*/  MOV R9, R147 ;  /* 0x0000009300097202 */ /* 0x000fe20000000f00 */
[----:B------:R-:W-:Y:S02]  /*28cc0*/  IMAD.MOV.U32 R13, RZ, RZ, R145 ;  /* 0x000000ffff0d7224 */ /* 0x000fe400078e0091 */
[----:B------:R-:W3:Y:S01]  /*28cd0*/  LDL.LU.64 R150, [R1+0x1078] ;  /* 0x0010780001967983 */ /* 0x000ee20000300a00 */
[----:B------:R-:W-:Y:S01]  /*28ce0*/  MOV R17, R144 ;  /* 0x0000009000117202 */ /* 0x000fe20000000f00 */
[----:B------:R-:W-:Y:S02]  /*28cf0*/  IMAD.MOV.U32 R156, RZ, RZ, R142 ;  /* 0x000000ffff9c7224 */ /* 0x000fe400078e008e */
[----:B------:R-:W3:Y:S01]  /*28d00*/  LDL.LU.64 R148, [R1+0x1070] ;  /* 0x0010700001947983 */ /* 0x000ee20000300a00 */
[----:B------:R-:W-:-:S03]  /*28d10*/  MOV R18, R143 ;  /* 0x0000008f00127202 */ /* 0x000fc60000000f00 */
[----:B------:R-:W3:Y:S01]  /*28d20*/  LDL.LU.64 R146, [R1+0x1068] ;  /* 0x0010680001927983 */ /* 0x000ee20000300a00 */
[----:B------:R-:W-:Y:S01]  /*28d30*/  MOV R159, R140 ;  /* 0x0000008c009f7202 */ /* 0x000fe20000000f00 */
[----:B------:R-:W-:Y:S01]  /*28d40*/  IMAD.MOV.U32 R160, RZ, RZ, R139 ;  /* 0x000000ffffa07224 */ /* 0x000fe200078e008b */
[----:B------:R-:W-:Y:S01]  /*28d50*/  MOV R157, R141 ;  /* 0x0000008d009d7202 */ /* 0x000fe20000000f00 */
        /* <DEDUP_REMOVED lines=24> */
[----:B-1----:R-:W-:Y:S01]  /*28ee0*/  MOV R183, R122 ;  /* 0x0000007a00b77202 */ /* 0x002fe20000000f00 */
        /* <DEDUP_REMOVED lines=125> */
[----:B------:R-:W-:Y:S02]  /*296c0*/  MOV R176, R38 ;  /* 0x0000002600b07202 */ /* 0x000fe40000000f00 */
[----:B------:R-:W-:Y:S01]  /*296d0*/  MOV R177, R39 ;  /* 0x0000002700b17202 */ /* 0x000fe20000000f00 */
[----:B------:R-:W3:Y:S04]  /*296e0*/  LDL.LU.64 R42, [R1+0xec8] ;  /* 0x000ec800012a7983 */ /* 0x000ee80000300a00 */
[----:B------:R-:W3:Y:S04]  /*296f0*/  LDL.LU.64 R40, [R1+0xec0] ;  /* 0x000ec00001287983 */ /* 0x000ee80000300a00 */
[----:B------:R-:W3:Y:S04]  /*29700*/  LDL.LU.64 R38, [R1+0xeb8] ;  /* 0x000eb80001267983 */ /* 0x000ee80000300a00 */
[----:B--2---:R-:W3:Y:S04]  /*29710*/  LDL.LU.64 R36, [R1+0xeb0] ;  /* 0x000eb00001247983 */ /* 0x004ee80000300a00 */
[----:B------:R-:W3:Y:S04]  /*29720*/  LDL.LU.64 R34, [R1+0xea8] ;  /* 0x000ea80001227983 */ /* 0x000ee80000300a00 */
[----:B------:R-:W3:Y:S04]  /*29730*/  LDL.LU.64 R32, [R1+0xea0] ;  /* 0x000ea00001207983 */ /* 0x000ee80000300a00 */
[----:B------:R-:W3:Y:S04]  /*29740*/  LDL.LU.64 R30, [R1+0xe98] ;  /* 0x000e9800011e7983 */ /* 0x000ee80000300a00 */
[----:B------:R-:W3:Y:S04]  /*29750*/  LDL.LU.64 R28, [R1+0xe90] ;  /* 0x000e9000011c7983 */ /* 0x000ee80000300a00 */
[----:B------:R-:W3:Y:S04]  /*29760*/  LDL.LU.64 R26, [R1+0xe88] ;  /* 0x000e8800011a7983 */ /* 0x000ee80000300a00 */
[----:B------:R-:W3:Y:S01]  /*29770*/  LDL.LU.64 R24, [R1+0xe80] ;  /* 0x000e800001187983 */ /* 0x000ee20000300a00 */
[----:B------:R-:W-:-:S02]  /*29780*/  IADD3 R10, R4, 0x1100, RZ ;  /* 0x00001100040a7810 */ /* 0x000fc40007ffe0ff */
[----:B------:R-:W-:Y:S02]  /*29790*/  MOV R11, 0x40000040 ;  /* 0x40000040000b7802 */ /* 0x000fe40000000f00 */
[----:B------:R-:W-:Y:S02]  /*297a0*/  R2UR UR6, R10 ;  /* 0x000000000a0672ca */ /* 0x000fe400000e0000 */
[----:B------:R-:W-:Y:S01]  /*297b0*/  R2UR UR7, R11 ;  /* 0x000000000b0772ca */ /* 0x000fe200000e0000 */
[----:B---3--:R-:W-:-:S12]  /*297c0*/  WARPGROUP.ARRIVE ;  /* 0x00000000000079c5 */ /* 0x008fd80000000000 */
        /* <DEDUP_REMOVED lines=80> */
[----:B------:R-:W-:-:S03]  /*29cd0*/  MOV R40, R178 ;  /* 0x000000b200287202 */ /* 0x000fc60000000f00 */
[----:B------:R-:W2:Y:S04]  /*29ce0*/  LDL.LU R36, [R1+0x30] ;  /* 0x0000300001247983 */ /* 0x000ea80000300800 */
[----:B------:R-:W2:Y:S04]  /*29cf0*/  LDL.LU R37, [R1+0x34] ;  /* 0x0000340001257983 */ /* 0x000ea80000300800 */
        /* <DEDUP_REMOVED lines=10> */
[----:B------:R-:W2:Y:S04]  /*29da0*/  LDL.LU R14, [R1+0xe68] ;  /* 0x000e6800010e7983 */ /* 0x000ea80000300800 */
[----:B------:R-:W2:Y:S04]  /*29db0*/  LDL.LU R16, [R1+0xe64] ;  /* 0x000e640001107983 */ /* 0x000ea80000300800 */
[----:B------:R-:W2:Y:S01]  /*29dc0*/  LDL.LU R15, [R1+0xe60] ;  /* 0x000e6000010f7983 */ /* 0x000ea20000300800 */
[----:B------:R-:W-:-:S02]  /*29dd0*/  MOV R54, R237 ;  /* 0x000000ed00367202 */ /* 0x000fc40000000f00 */
[----:B------:R-:W3:Y:S01]  /*29de0*/  LDC R237, c[0x0][0x604] ;  /* 0x00018100ffed7b82 */ /* 0x000ee20000000800 */
[----:B------:R-:W-:Y:S01]  /*29df0*/  MOV R147, R9 ;  /* 0x0000000900937202 */ /* 0x000fe20000000f00 */
[----:B------:R-:W-:Y:S01]  /*29e00*/  IMAD.MOV.U32 R146, RZ, RZ, R12 ;  /* 0x000000ffff927224 */ /* 0x000fe200078e000c */
        /* <DEDUP_REMOVED lines=70> */
[----:B------:R-:W2:Y:S01]  /*2a270*/  LDL.LU R23, [R1+0xe5c] ;  /* 0x000e5c0001177983 */ /* 0x000ea20000300800 */
[----:B------:R-:W-:-:S02]  /*2a280*/  MOV R99, R206 ;  /* 0x000000ce00637202 */ /* 0x000fc40000000f00 */
[----:B------:R-:W-:Y:S01]  /*2a290*/  MOV R100, R205 ;  /* 0x000000cd00647202 */ /* 0x000fe20000000f00 */
[----:B------:R-:W2:Y:S01]  /*2a2a0*/  LDL.LU R19, [R1+0xe58] ;  /* 0x000e580001137983 */ /* 0x000ea20000300800 */
[----:B------:R-:W-:Y:S02]  /*2a2b0*/  MOV R102, R203 ;  /* 0x000000cb00667202 */ /* 0x000fe40000000f00 */
[----:B------:R-:W-:Y:S01]  /*2a2c0*/  MOV R103, R202 ;  /* 0x000000ca00677202 */ /* 0x000fe20000000f00 */
[----:B------:R-:W2:Y:S01]  /*2a2d0*/  LDL.LU R164, [R1+0xe54] ;  /* 0x000e540001a47983 */ /* 0x000ea20000300800 */
[----:B------:R-:W-:Y:S02]  /*2a2e0*/  MOV R105, R200 ;  /* 0x000000c800697202 */ /* 0x000fe40000000f00 */
        /* <DEDUP_REMOVED lines=32> */
[----:B------:R-:W-:Y:S01]  /*2a4f0*/  MOV R151, R0 ;  /* 0x0000000000977202 */ /* 0x000fe20000000f00 */
[-CC-:B---3--:R-:W-:Y:S01]  /*2a500*/  FFMA R10, R176, R237.reuse, -R6.reuse ;  /* 0x000000edb00a7223 */ /* 0x188fe20000000806 */
[-C--:B----4-:R-:W-:Y:S01]  /*2a510*/  FFMA R9, R177, R237.reuse, -R6 ;  /* 0x000000edb1097223 */ /* 0x090fe20000000806 */
[----:B--2---:R-:W-:-:S03]  /*2a520*/  FFMA R5, R178, R237, -R3 ;  /* 0x000000edb2057223 */ /* 0x004fc60000000803 */
[----:B------:R-:W-:Y:S02]  /*2a530*/  FSETP.GEU.AND P3, PT, R10, -126, PT ;  /* 0xc2fc00000a00780b */ /* 0x000fe40003f6e000 */
[----:B------:R-:W-:Y:S02]  /*2a540*/  FSETP.GEU.AND P6, PT, R9, -126, PT ;  /* 0xc2fc00000900780b */ /* 0x000fe40003fce000 */
[----:B------:R-:W-:Y:S01]  /*2a550*/  FSETP.GEU.AND P5, PT, R5, -126, PT ;  /* 0xc2fc00000500780b */ /* 0x000fe20003fae000 */
[----:B------:R-:W-:-:S08]  /*2a560*/  FFMA R12, R180, R237, -R6 ;  /* 0x000000edb40c7223 */ /* 0x000fd00000000806 */
[----:B------:R-:W-:Y:S02]  /*2a570*/  @!P3 FMUL R10, R10, 0.5 ;  /* 0x3f0000000a0ab820 */ /* 0x000fe40000400000 */
[----:B------:R-:W-:Y:S02]  /*2a580*/  @!P6 FMUL R9, R9, 0.5 ;  /* 0x3f0000000909e820 */ /* 0x000fe40000400000 */
[----:B------:R-:W-:Y:S01]  /*2a590*/  @!P5 FMUL R5, R5, 0.5 ;  /* 0x3f0000000505d820 */ /* 0x000fe20000400000 */
[----:B------:R1:W2:Y:S08]  /*2a5a0*/  MUFU.EX2 R182, R10 ;  /* 0x0000000a00b67308 */ /* 0x0002b00000000800 */
[----:B------:R3:W4:Y:S08]  /*2a5b0*/  MUFU.EX2 R181, R9 ;  /* 0x0000000900b57308 */ /* 0x0007300000000800 */
[----:B------:R4:W4:Y:S01]  /*2a5c0*/  MUFU.EX2 R180, R5 ;  /* 0x0000000500b47308 */ /* 0x0009220000000800 */
        /* <DEDUP_REMOVED lines=22> */
[----:B---3--:R-:W-:Y:S01]  /*2a730*/  VIADD R10, R4, 0x180 ;  /* 0x00000180040a7836 */ /* 0x008fe20000000000 */
[----:B------:R-:W-:Y:S01]  /*2a740*/  MOV R11, 0x40000040 ;  /* 0x40000040000b7802 */ /* 0x000fe20000000f00 */
[----:B-1----:R-:W-:Y:S01]  /*2a750*/  @!P2 FMUL R179, R179, R179 ;  /* 0x000000b3b3b3a220 */ /* 0x002fe20000400000 */
[----:B--2---:R-:W-:Y:S01]  /*2a760*/  @!P4 FMUL R178, R178, R178 ;  /* 0x000000b2b2b2c220 */ /* 0x004fe20000400000 */
[----:B----4-:R-:W-:Y:S01]  /*2a770*/  @!P3 FMUL R177, R177, R177 ;  /* 0x000000b1b1b1b220 */ /* 0x010fe20000400000 */
[----:B------:R-:W-:Y:S01]  /*2a780*/  R2UR UR6, R10 ;  /* 0x000000000a0672ca */ /* 0x000fe200000e0000 */
[----:B------:R-:W-:Y:S01]  /*2a790*/  @!P6 FMUL R176, R176, R176 ;  /* 0x000000b0b0b0e220 */ /* 0x000fe20000400000 */
[----:B------:R-:W-:-:S02]  /*2a7a0*/  R2UR UR7, R11 ;  /* 0x000000000b0772ca */ /* 0x000fc400000e0000 */
[----:B------:R-:W-:Y:S01]  /*2a7b0*/  F2FP.F16.F32.PACK_AB R152, R181, R182 ;  /* 0x000000b6b598723e */ /* 0x000fe200000000ff */
[----:B------:R-:W-:Y:S01]  /*2a7c0*/  @!P5 FMUL R175, R175, R175 ;  /* 0x000000afafafd220 */ /* 0x000fe20000400000 */
[----:B------:R-:W-:Y:S02]  /*2a7d0*/  F2FP.F16.F32.PACK_AB R153, R179, R180 ;  /* 0x000000b4b399723e */ /* 0x000fe400000000ff */
        /* <DEDUP_REMOVED lines=141> */
[----:B------:R-:W-:Y:S01]  /*2b0b0*/  IMAD.MOV.U32 R11, RZ, RZ, 0x40000040 ;  /* 0x40000040ff0b7424 */ /* 0x000fe200078e00ff */
[----:B------:R-:W-:-:S04]  /*2b0c0*/  IADD3 R10, R4, 0x1180, RZ ;  /* 0x00001180040a7810 */ /* 0x000fc80007ffe0ff */
        /* <DEDUP_REMOVED lines=164> */
[----:B------:R-:W3:Y:S08]  /*2bb10*/  MUFU.EX2 R170, R12 ;  /* 0x0000000c00aa7308 */ /* 0x000ef00000000800 */
[----:B------:R4:W3:Y:S08]  /*2bb20*/  MUFU.EX2 R169, R10 ;  /* 0x0000000a00a97308 */ /* 0x0008f00000000800 */
[----:B------:R-:W3:Y:S08]  /*2bb30*/  MUFU.EX2 R168, R9 ;  /* 0x0000000900a87308 */ /* 0x000ef00000000800 */
[----:B------:R-:W3:Y:S01]  /*2bb40*/  MUFU.EX2 R167, R5 ;  /* 0x0000000500a77308 */ /* 0x000ee20000000800 */
[----:B----4-:R-:W-:-:S02]  /*2bb50*/  IADD3 R10, R4, 0x200, RZ ;  /* 0x00000200040a7810 */ /* 0x010fc40007ffe0ff */
[----:B------:R-:W-:Y:S01]  /*2bb60*/  MOV R11, 0x40000040 ;  /* 0x40000040000b7802 */ /* 0x000fe20000000f00 */
[----:B-1----:R-:W-:Y:S01]  /*2bb70*/  @!P2 FMUL R171, R171, R171 ;  /* 0x000000abababa220 */ /* 0x002fe20000400000 */
[----:B---3--:R-:W-:Y:S01]  /*2bb80*/  @!P4 FMUL R170, R170, R170 ;  /* 0x000000aaaaaac220 */ /* 0x008fe20000400000 */
[----:B------:R-:W-:Y:S01]  /*2bb90*/  @!P3 FMUL R169, R169, R169 ;  /* 0x000000a9a9a9b220 */ /* 0x000fe20000400000 */
[----:B------:R-:W-:Y:S01]  /*2bba0*/  R2UR UR6, R10 ;  /* 0x000000000a0672ca */ /* 0x000fe200000e0000 */
[----:B------:R-:W-:Y:S01]  /*2bbb0*/  @!P6 FMUL R168, R168, R168 ;  /* 0x000000a8a8a8e220 */ /* 0x000fe20000400000 */
[----:B------:R-:W-:Y:S02]  /*2bbc0*/  R2UR UR7, R11 ;  /* 0x000000000b0772ca */ /* 0x000fe400000e0000 */
[----:B------:R-:W-:Y:S01]  /*2bbd0*/  F2FP.F16.F32.PACK_AB R152, R173, R174 ;  /* 0x000000aead98723e */ /* 0x000fe200000000ff */
[----:B------:R-:W-:Y:S01]  /*2bbe0*/  @!P5 FMUL R167, R167, R167 ;  /* 0x000000a7a7a7d220 */ /* 0x000fe20000400000 */
[----:B------:R-:W-:-:S02]  /*2bbf0*/  F2FP.F16.F32.PACK_AB R153, R171, R172 ;  /* 0x000000acab99723e */ /* 0x000fc400000000ff */
        /* <DEDUP_REMOVED lines=18> */
[----:B------:R-:W-:-:S03]  /*2bd20*/  MOV R0, R151 ;  /* 0x0000009700007202 */ /* 0x000fc60000000f00 */
[----:B------:R-:W-:Y:S01]  /*2bd30*/  STL.64 [R1+0x20], R32 ;  /* 0x0000202001007387 */ /* 0x000fe20000100a00 */
[----:B------:R-:W-:Y:S01]  /*2bd40*/  MOV R8, R148 ;  /* 0x0000009400087202 */ /* 0x000fe20000000f00 */
[----:B------:R-:W-:Y:S02]  /*2bd50*/  IMAD.MOV.U32 R7, RZ, RZ, R149 ;  /* 0x000000ffff077224 */ /* 0x000fe400078e0095 */
[----:B------:R-:W-:Y:S01]  /*2bd60*/  STL.64 [R1+0x28], R34 ;  /* 0x0000282201007387 */ /* 0x000fe20000100a00 */
[----:B------:R-:W-:Y:S01]  /*2bd70*/  IMAD.MOV.U32 R12, RZ, RZ, R146 ;  /* 0x000000ffff0c7224 */ /* 0x000fe200078e0092 */
[----:B------:R-:W-:Y:S02]  /*2bd80*/  MOV R9, R147 ;  /* 0x0000009300097202 */ /* 0x000fe40000000f00 */
[----:B------:R2:W-:Y:S01]  /*2bd90*/  STL.64 [R1+0x30], R36 ;  /* 0x0000302401007387 */ /* 0x0005e20000100a00 */
[----:B------:R-:W-:-:S03]  /*2bda0*/  MOV R15, R144 ;  /* 0x00000090000f7202 */ /* 0x000fc60000000f00 */
[----:B------:R-:W3:Y:S01]  /*2bdb0*/  LDL.LU.64 R150, [R1+0xc38] ;  /* 0x000c380001967983 */ /* 0x000ee20000300a00 */
        /* <DEDUP_REMOVED lines=30> */
[----:B-1----:R-:W-:Y:S01]  /*2bfa0*/  MOV R167, R124 ;  /* 0x0000007c00a77202 */ /* 0x002fe20000000f00 */
        /* <DEDUP_REMOVED lines=139> */
[----:B------:R-:W-:Y:S01]  /*2c860*/  VIADD R10, R4, 0x1200 ;  /* 0x00001200040a7836 */ /* 0x000fe20000000000 */
[----:B------:R-:W-:-:S04]  /*2c870*/  MOV R11, 0x40000040 ;  /* 0x40000040000b7802 */ /* 0x000fc80000000f00 */
        /* <DEDUP_REMOVED lines=85> */
[----:B------:R-:W2:Y:S04]  /*2cdd0*/  LDL.LU R37, [R1+0x34] ;  /* 0x0000340001257983 */ /* 0x000ea80000300800 */
[----:B------:R-:W3:Y:S04]  /*2cde0*/  LDL.LU R225, [R1+0xa3c] ;  /* 0x000a3c0001e17983 */ /* 0x000ee80000300800 */
[----:B------:R-:W4:Y:S04]  /*2cdf0*/  LDL.LU R221, [R1+0xa38] ;  /* 0x000a380001dd7983 */ /* 0x000f280000300800 */
[----:B------:R-:W2:Y:S01]  /*2ce00*/  LDL.LU R227, [R1+0xa34] ;  /* 0x000a340001e37983 */ /* 0x000ea20000300800 */
[----:B------:R-:W-:Y:S01]  /*2ce10*/  MOV R41, R224 ;  /* 0x000000e000297202 */ /* 0x000fe20000000f00 */
[----:B------:R-:W-:Y:S01]  /*2ce20*/  IMAD.MOV.U32 R42, RZ, RZ, R223 ;  /* 0x000000ffff2a7224 */ /* 0x000fe200078e00df */
[----:B------:R-:W-:Y:S01]  /*2ce30*/  MOV R43, R222 ;  /* 0x000000de002b7202 */ /* 0x000fe20000000f00 */
[----:B------:R-:W2:Y:S01]  /*2ce40*/  LDL.LU R224, [R1+0xa30] ;  /* 0x000a300001e07983 */ /* 0x000ea20000300800 */
[----:B------:R-:W-:Y:S01]  /*2ce50*/  MOV R44, R228 ;  /* 0x000000e4002c7202 */ /* 0x000fe20000000f00 */
[----:B------:R-:W-:-:S02]  /*2ce60*/  IMAD.MOV.U32 R45, RZ, RZ, R226 ;  /* 0x000000ffff2d7224 */ /* 0x000fc400078e00e2 */
[----:B------:R-:W2:Y:S04]  /*2ce70*/  LDL.LU R223, [R1+0xa2c] ;  /* 0x000a2c0001df7983 */ /* 0x000ea80000300800 */
[----:B------:R-:W2:Y:S04]  /*2ce80*/  LDL.LU R222, [R1+0xa28] ;  /* 0x000a280001de7983 */ /* 0x000ea80000300800 */
[----:B------:R-:W2:Y:S04]  /*2ce90*/  LDL.LU R228, [R1+0xa24] ;  /* 0x000a240001e47983 */ /* 0x000ea80000300800 */
[----:B------:R-:W2:Y:S01]  /*2cea0*/  LDL.LU R226, [R1+0xa20] ;  /* 0x000a200001e27983 */ /* 0x000ea20000300800 */
[----:B------:R-:W-:-:S02]  /*2ceb0*/  IMAD.MOV.U32 R54, RZ, RZ, R237 ;  /* 0x000000ffff367224 */ /* 0x000fc400078e00ed */
[----:B------:R-:W3:Y:S01]  /*2cec0*/  LDC R237, c[0x0][0x604] ;  /* 0x00018100ffed7b82 */ /* 0x000ee20000000800 */
[----:B------:R-:W-:Y:S01]  /*2ced0*/  IMAD.MOV.U32 R147, RZ, RZ, R9 ;  /* 0x000000ffff937224 */ /* 0x000fe200078e0009 */
[----:B------:R-:W-:Y:S01]  /*2cee0*/  MOV R125, R166 ;  /* 0x000000a6007d7202 */ /* 0x000fe20000000f00 */
[----:B------:R-:W-:Y:S01]  /*2cef0*/  IMAD.MOV.U32 R126, RZ, RZ, R165 ;  /* 0x000000ffff7e7224 */ /* 0x000fe200078e00a5 */
[----:B------:R-:W-:Y:S02]  /*2cf00*/  MOV R127, R164 ;  /* 0x000000a4007f7202 */ /* 0x000fe40000000f00 */
[----:B------:R-:W-:Y:S01]  /*2cf10*/  MOV R146, R12 ;  /* 0x0000000c00927202 */ /* 0x000fe20000000f00 */
[----:B------:R-:W-:Y:S01]  /*2cf20*/  IMAD.MOV.U32 R129, RZ, RZ, R162 ;  /* 0x000000ffff817224 */ /* 0x000fe200078e00a2 */
[----:B------:R-:W-:Y:S01]  /*2cf30*/  MOV R128, R163 ;  /* 0x000000a300807202 */ /* 0x000fe20000000f00 */
[----:B------:R-:W-:Y:S01]  /*2cf40*/  IMAD.MOV.U32 R132, RZ, RZ, R159 ;  /* 0x000000ffff847224 */ /* 0x000fe200078e009f */
[----:B------:R-:W-:-:S02]  /*2cf50*/  MOV R130, R161 ;  /* 0x000000a100827202 */ /* 0x000fc40000000f00 */
        /* <DEDUP_REMOVED lines=103> */
[----:B------:R-:W-:Y:S01]  /*2d5d0*/  MOV R151, R0 ;  /* 0x0000000000977202 */ /* 0x000fe20000000f00 */
[-CC-:B---3--:R-:W-:Y:S01]  /*2d5e0*/  FFMA R10, R225, R237.reuse, -R6.reuse ;  /* 0x000000ede10a7223 */ /* 0x188fe20000000806 */
[-C--:B----4-:R-:W-:Y:S01]  /*2d5f0*/  FFMA R9, R221, R237.reuse, -R6 ;  /* 0x000000eddd097223 */ /* 0x090fe20000000806 */
[----:B--2---:R-:W-:-:S03]  /*2d600*/  FFMA R5, R227, R237, -R3 ;  /* 0x000000ede3057223 */ /* 0x004fc60000000803 */
        /* <DEDUP_REMOVED lines=27> */
[----:B------:R1:W2:Y:S08]  /*2d7c0*/  MUFU.EX2 R163, R11 ;  /* 0x0000000b00a37308 */ /* 0x0002b00000000800 */
[----:B------:R-:W3:Y:S08]  /*2d7d0*/  MUFU.EX2 R162, R12 ;  /* 0x0000000c00a27308 */ /* 0x000ef00000000800 */
[----:B------:R4:W3:Y:S08]  /*2d7e0*/  MUFU.EX2 R161, R10 ;  /* 0x0000000a00a17308 */ /* 0x0008f00000000800 */
[----:B------:R-:W3:Y:S08]  /*2d7f0*/  MUFU.EX2 R160, R9 ;  /* 0x0000000900a07308 */ /* 0x000ef00000000800 */
[----:B------:R-:W3:Y:S01]  /*2d800*/  MUFU.EX2 R159, R5 ;  /* 0x00000005009f7308 */ /* 0x000ee20000000800 */
[----:B-1----:R-:W-:Y:S01]  /*2d810*/  IMAD.MOV.U32 R11, RZ, RZ, 0x40000040 ;  /* 0x40000040ff0b7424 */ /* 0x002fe200078e00ff */
[----:B----4-:R-:W-:Y:S01]  /*2d820*/  IADD3 R10, R4, 0x280, RZ ;  /* 0x00000280040a7810 */ /* 0x010fe20007ffe0ff */
[----:B--2---:R-:W-:Y:S01]  /*2d830*/  @!P2 FMUL R163, R163, R163 ;  /* 0x000000a3a3a3a220 */ /* 0x004fe20000400000 */
[----:B---3--:R-:W-:Y:S01]  /*2d840*/  @!P4 FMUL R162, R162, R162 ;  /* 0x000000a2a2a2c220 */ /* 0x008fe20000400000 */
        /* <DEDUP_REMOVED lines=148> */
[----:B------:R-:W-:-:S02]  /*2e190*/  IADD3 R10, R4, 0x1280, RZ ;  /* 0x00001280040a7810 */ /* 0x000fc40007ffe0ff */
[----:B------:R-:W-:Y:S02]  /*2e1a0*/  MOV R11, 0x40000040 ;  /* 0x40000040000b7802 */ /* 0x000fe40000000f00 */
        /* <DEDUP_REMOVED lines=168> */
[----:B----4-:R-:W-:Y:S01]  /*2ec30*/  VIADD R10, R4, 0x300 ;  /* 0x00000300040a7836 */ /* 0x010fe20000000000 */
[----:B------:R-:W-:Y:S01]  /*2ec40*/  MOV R11, 0x40000040 ;  /* 0x40000040000b7802 */ /* 0x000fe20000000f00 */
[----:B-1----:R-:W-:Y:S01]  /*2ec50*/  @!P2 FMUL R23, R23, R23 ;  /* 0x000000171717a220 */ /* 0x002fe20000400000 */
        /* <DEDUP_REMOVED lines=31> */
[----:B------:R-:W2:Y:S01]  /*2ee50*/  LDL.LU.64 R150, [R1+0x7f8] ;  /* 0x0007f80001967983 */ /* 0x000ea20000300a00 */
[----:B------:R-:W-:Y:S01]  /*2ee60*/  MOV R207, R145 ;  /* 0x0000009100cf7202 */ /* 0x000fe20000000f00 */
[----:B------:R-:W-:Y:S02]  /*2ee70*/  IMAD.MOV.U32 R220, RZ, RZ, R143 ;  /* 0x000000ffffdc7224 */ /* 0x000fe400078e008f */
[----:B------:R-:W2:Y:S01]  /*2ee80*/  LDL.LU.64 R148, [R1+0x7f0] ;  /* 0x0007f00001947983 */ /* 0x000ea20000300a00 */
[----:B------:R-:W-:Y:S01]  /*2ee90*/  MOV R221, R142 ;  /* 0x0000008e00dd7202 */ /* 0x000fe20000000f00 */
[----:B------:R-:W-:Y:S02]  /*2eea0*/  IMAD.MOV.U32 R223, RZ, RZ, R140 ;  /* 0x000000ffffdf7224 */ /* 0x000fe400078e008c */
[----:B------:R-:W2:Y:S01]  /*2eeb0*/  LDL.LU.64 R146, [R1+0x7e8] ;  /* 0x0007e80001927983 */ /* 0x000ea20000300a00 */
[----:B------:R-:W-:-:S03]  /*2eec0*/  MOV R222, R141 ;  /* 0x0000008d00de7202 */ /* 0x000fc60000000f00 */
[----:B------:R-:W2:Y:S01]  /*2eed0*/  LDL.LU.64 R144, [R1+0x7e0] ;  /* 0x0007e00001907983 */ /* 0x000ea20000300a00 */
[----:B------:R-:W-:Y:S01]  /*2eee0*/  MOV R225, R138 ;  /* 0x0000008a00e17202 */ /* 0x000fe20000000f00 */
[----:B------:R-:W-:Y:S01]  /*2eef0*/  IMAD.MOV.U32 R226, RZ, RZ, R137 ;  /* 0x000000ffffe27224 */ /* 0x000fe200078e0089 */
[----:B------:R-:W-:Y:S01]  /*2ef00*/  MOV R224, R139 ;  /* 0x0000008b00e07202 */ /* 0x000fe20000000f00 */
        /* <DEDUP_REMOVED lines=136> */
[----:B------:R-:W-:-:S03]  /*2f790*/  MOV R160, R46 ;  /* 0x0000002e00a07202 */ /* 0x000fc60000000f00 */
        /* <DEDUP_REMOVED lines=110> */
[----:B------:R-:W2:Y:S01]  /*2fe80*/  LDL.LU R45, [R1+0x54] ;  /* 0x00005400012d7983 */ /* 0x000ea20000300800 */
[----:B------:R-:W-:-:S03]  /*2fe90*/  IMAD.MOV.U32 R50, RZ, RZ, R164 ;  /* 0x000000ffff327224 */ /* 0x000fc600078e00a4 */
[----:B------:R-:W3:Y:S01]  /*2fea0*/  LDL.LU R160, [R1+0x5fc] ;  /* 0x0005fc0001a07983 */ /* 0x000ee20000300800 */
[----:B------:R-:W-:-:S03]  /*2feb0*/  MOV R51, R163 ;  /* 0x000000a300337202 */ /* 0x000fc60000000f00 */
[----:B------:R-:W4:Y:S01]  /*2fec0*/  LDL.LU R159, [R1+0x5f8] ;  /* 0x0005f800019f7983 */ /* 0x000f220000300800 */
[----:B------:R-:W-:-:S03]  /*2fed0*/  MOV R52, R166 ;  /* 0x000000a600347202 */ /* 0x000fc60000000f00 */
[----:B------:R-:W4:Y:S01]  /*2fee0*/  LDL.LU R162, [R1+0x5f4] ;  /* 0x0005f40001a27983 */ /* 0x000f220000300800 */
[----:B------:R-:W-:-:S03]  /*2fef0*/  IMAD.MOV.U32 R53, RZ, RZ, R165 ;  /* 0x000000ffff357224 */ /* 0x000fc600078e00a5 */
[----:B------:R-:W4:Y:S01]  /*2ff00*/  LDL.LU R161, [R1+0x5f0] ;  /* 0x0005f00001a17983 */ /* 0x000f220000300800 */
[----:B------:R-:W-:-:S03]  /*2ff10*/  MOV R54, R168 ;  /* 0x000000a800367202 */ /* 0x000fc60000000f00 */
[----:B------:R-:W3:Y:S01]  /*2ff20*/  LDL.LU R164, [R1+0x5ec] ;  /* 0x0005ec0001a47983 */ /* 0x000ee20000300800 */
[----:B------:R-:W-:-:S03]  /*2ff30*/  MOV R55, R167 ;  /* 0x000000a700377202 */ /* 0x000fc60000000f00 */
[----:B------:R-:W4:Y:S01]  /*2ff40*/  LDL.LU R163, [R1+0x5e8] ;  /* 0x0005e80001a37983 */ /* 0x000f220000300800 */
[----:B------:R-:W-:-:S03]  /*2ff50*/  IMAD.MOV.U32 R56, RZ, RZ, R170 ;  /* 0x000000ffff387224 */ /* 0x000fc600078e00aa */
[----:B------:R-:W4:Y:S01]  /*2ff60*/  LDL.LU R166, [R1+0x5e4] ;  /* 0x0005e40001a67983 */ /* 0x000f220000300800 */
[----:B------:R-:W-:-:S03]  /*2ff70*/  MOV R57, R169 ;  /* 0x000000a900397202 */ /* 0x000fc60000000f00 */
[----:B------:R-:W4:Y:S01]  /*2ff80*/  LDL.LU R165, [R1+0x5e0] ;  /* 0x0005e00001a57983 */ /* 0x000f220000300800 */
[----:B------:R-:W-:-:S03]  /*2ff90*/  MOV R58, R172 ;  /* 0x000000ac003a7202 */ /* 0x000fc60000000f00 */
[----:B------:R-:W3:Y:S01]  /*2ffa0*/  LDL.LU R168, [R1+0x5dc] ;  /* 0x0005dc0001a87983 */ /* 0x000ee20000300800 */
[----:B------:R-:W-:-:S03]  /*2ffb0*/  IMAD.MOV.U32 R59, RZ, RZ, R171 ;  /* 0x000000ffff3b7224 */ /* 0x000fc600078e00ab */
[----:B------:R-:W4:Y:S01]  /*2ffc0*/  LDL.LU R167, [R1+0x5d8] ;  /* 0x0005d80001a77983 */ /* 0x000f220000300800 */
[----:B------:R-:W-:-:S03]  /*2ffd0*/  MOV R60, R174 ;  /* 0x000000ae003c7202 */ /* 0x000fc60000000f00 */
[----:B------:R-:W4:Y:S01]  /*2ffe0*/  LDL.LU R170, [R1+0x5d4] ;  /* 0x0005d40001aa7983 */ /* 0x000f220000300800 */
[----:B------:R-:W-:-:S03]  /*2fff0*/  MOV R61, R173 ;  /* 0x000000ad003d7202 */ /* 0x000fc60000000f00 */
[----:B------:R-:W4:Y:S01]  /*30000*/  LDL.LU R169, [R1+0x5d0] ;  /* 0x0005d00001a97983 */ /* 0x000f220000300800 */
        /* <DEDUP_REMOVED lines=61> */
[----:B------:R1:W5:Y:S01]  /*303e0*/  LDL.LU R235, [R1+0x554] ;  /* 0x0005540001eb7983 */ /* 0x0003620000300800 */
[----:B------:R-:W-:-:S03]  /*303f0*/  MOV R93, R204 ;  /* 0x000000cc005d7202 */ /* 0x000fc60000000f00 */
[----:B------:R-:W4:Y:S01]  /*30400*/  LDL.LU R200, [R1+0x550] ;  /* 0x0005500001c87983 */ /* 0x000f220000300800 */
[----:B------:R-:W-:-:S03]  /*30410*/  MOV R94, R203 ;  /* 0x000000cb005e7202 */ /* 0x000fc60000000f00 */
[----:B------:R-:W4:Y:S01]  /*30420*/  LDL.LU R199, [R1+0x54c] ;  /* 0x00054c0001c77983 */ /* 0x000f220000300800 */
[----:B------:R-:W-:-:S03]  /*30430*/  IMAD.MOV.U32 R95, RZ, RZ, R206 ;  /* 0x000000ffff5f7224 */ /* 0x000fc600078e00ce */
[----:B------:R-:W4:Y:S01]  /*30440*/  LDL.LU R202, [R1+0x548] ;  /* 0x0005480001ca7983 */ /* 0x000f220000300800 */
        /* <DEDUP_REMOVED lines=13> */
[----:B------:R1:W5:Y:S01]  /*30520*/  LDL.LU R216, [R1+0x52c] ;  /* 0x00052c0001d87983 */ /* 0x0003620000300800 */
[----:B------:R-:W-:-:S03]  /*30530*/  MOV R103, R210 ;  /* 0x000000d200677202 */ /* 0x000fc60000000f00 */
[----:B------:R-:W2:Y:S04]  /*30540*/  LDL.LU R208, [R1+0x528] ;  /* 0x0005280001d07983 */ /* 0x000ea80000300800 */
[----:B------:R-:W3:Y:S04]  /*30550*/  LDL.LU R209, [R1+0x524] ;  /* 0x0005240001d17983 */ /* 0x000ee80000300800 */
[----:B------:R-:W4:Y:S04]  /*30560*/  LDL.LU R212, [R1+0x520] ;  /* 0x0005200001d47983 */ /* 0x000f280000300800 */
[----:B------:R-:W4:Y:S04]  /*30570*/  LDL.LU R213, [R1+0x51c] ;  /* 0x00051c0001d57983 */ /* 0x000f280000300800 */
[----:B------:R-:W4:Y:S01]  /*30580*/  LDL.LU R210, [R1+0x518] ;  /* 0x0005180001d27983 */ /* 0x000f220000300800 */
[----:B------:R-:W-:Y:S01]  /*30590*/  IMAD.MOV.U32 R104, RZ, RZ, R211 ;  /* 0x000000ffff687224 */ /* 0x000fe200078e00d3 */
[----:B------:R-:W-:-:S02]  /*305a0*/  MOV R105, R214 ;  /* 0x000000d600697202 */ /* 0x000fc40000000f00 */
[----:B------:R-:W4:Y:S01]  /*305b0*/  LDL.LU R211, [R1+0x514] ;  /* 0x0005140001d37983 */ /* 0x000f220000300800 */
[----:B------:R-:W-:-:S03]  /*305c0*/  MOV R106, R215 ;  /* 0x000000d7006a7202 */ /* 0x000fc60000000f00 */
[----:B------:R-:W4:Y:S04]  /*305d0*/  LDL.LU R214, [R1+0x510] ;  /* 0x0005100001d67983 */ /* 0x000f280000300800 */
[----:B------:R-:W4:Y:S01]  /*305e0*/  LDL.LU R215, [R1+0x50c] ;  /* 0x00050c0001d77983 */ /* 0x000f220000300800 */
[----:B------:R-:W-:Y:S02]  /*305f0*/  IMAD.MOV.U32 R128, RZ, RZ, R237 ;  /* 0x000000ffff807224 */ /* 0x000fe400078e00ed */
[----:B------:R-:W2:Y:S01]  /*30600*/  LDC R237, c[0x0][0x604] ;  /* 0x00018100ffed7b82 */ /* 0x000ea20000000800 */
[----:B------:R-:W-:Y:S02]  /*30610*/  MOV R151, R9 ;  /* 0x0000000900977202 */ /* 0x000fe40000000f00 */
        /* <DEDUP_REMOVED lines=39> */
[----:B------:R1:W5:Y:S01]  /*30890*/  LDL.LU R252, [R1+0x4fc] ;  /* 0x0004fc0001fc7983 */ /* 0x0003620000300800 */
[----:B------:R-:W-:-:S02]  /*308a0*/  MOV R136, R227 ;  /* 0x000000e300887202 */ /* 0x000fc40000000f00 */
[----:B------:R-:W-:Y:S01]  /*308b0*/  MOV R138, R225 ;  /* 0x000000e1008a7202 */ /* 0x000fe20000000f00 */
[----:B------:R1:W5:Y:S01]  /*308c0*/  LDL.LU R251, [R1+0x4f8] ;  /* 0x0004f80001fb7983 */ /* 0x0003620000300800 */
[----:B------:R-:W-:Y:S02]  /*308d0*/  MOV R139, R224 ;  /* 0x000000e0008b7202 */ /* 0x000fe40000000f00 */
[----:B------:R-:W-:Y:S01]  /*308e0*/  MOV R141, R222 ;  /* 0x000000de008d7202 */ /* 0x000fe20000000f00 */
[----:B------:R1:W5:Y:S01]  /*308f0*/  LDL.LU R250, [R1+0x4f4] ;  /* 0x0004f40001fa7983 */ /* 0x0003620000300800 */
[----:B------:R-:W-:Y:S02]  /*30900*/  MOV R142, R221 ;  /* 0x000000dd008e7202 */ /* 0x000fe40000000f00 */
[----:B------:R-:W-:Y:S01]  /*30910*/  MOV R144, R219 ;  /* 0x000000db00907202 */ /* 0x000fe20000000f00 */
[----:B------:R1:W5:Y:S01]  /*30920*/  LDL.LU R249, [R1+0x4f0] ;  /* 0x0004f00001f97983 */ /* 0x0003620000300800 */
[----:B------:R-:W-:-:S03]  /*30930*/  MOV R145, R207 ;  /* 0x000000cf00917202 */ /* 0x000fc60000000f00 */
        /* <DEDUP_REMOVED lines=15> */
[----:B---3--:R-:W-:-:S04]  /*30a30*/  FFMA R10, R209, R237, -R6 ;  /* 0x000000edd10a7223 */ /* 0x008fc80000000806 */
[----:B------:R-:W-:Y:S02]  /*30a40*/  FSETP.GEU.AND P3, PT, R9, -126, PT ;  /* 0xc2fc00000900780b */ /* 0x000fe40003f6e000 */
[----:B------:R-:W-:Y:S01]  /*30a50*/  FSETP.GEU.AND P6, PT, R10, -126, PT ;  /* 0xc2fc00000a00780b */ /* 0x000fe20003fce000 */
[----:B----4-:R-:W-:-:S05]  /*30a60*/  FFMA R5, R210, R237, -R3 ;  /* 0x000000edd2057223 */ /* 0x010fca0000000803 */
[----:B------:R-:W-:-:S05]  /*30a70*/  FSETP.GEU.AND P5, PT, R5, -126, PT ;  /* 0xc2fc00000500780b */ /* 0x000fca0003fae000 */
[----:B------:R-:W-:Y:S02]  /*30a80*/  @!P3 FMUL R9, R9, 0.5 ;  /* 0x3f0000000909b820 */ /* 0x000fe40000400000 */
[----:B------:R-:W-:Y:S02]  /*30a90*/  @!P6 FMUL R10, R10, 0.5 ;  /* 0x3f0000000a0ae820 */ /* 0x000fe40000400000 */
[----:B------:R-:W2:Y:S04]  /*30aa0*/  MUFU.EX2 R16, R9 ;  /* 0x0000000900107308 */ /* 0x000ea80000000800 */
[----:B------:R-:W-:-:S04]  /*30ab0*/  @!P5 FMUL R5, R5, 0.5 ;  /* 0x3f0000000505d820 */ /* 0x000fc80000400000 */
[----:B------:R-:W3:Y:S08]  /*30ac0*/  MUFU.EX2 R15, R10 ;  /* 0x0000000a000f7308 */ /* 0x000ef00000000800 */
[----:B------:R4:W1:Y:S01]  /*30ad0*/  MUFU.EX2 R14, R5 ;  /* 0x00000005000e7308 */ /* 0x0008620000000800 */
[-CC-:B------:R-:W-:Y:S01]  /*30ae0*/  FFMA R12, R212, R237.reuse, -R6.reuse ;  /* 0x000000edd40c7223 */ /* 0x180fe20000000806 */
[-C--:B------:R-:W-:Y:S01]  /*30af0*/  FFMA R11, R213, R237.reuse, -R6 ;  /* 0x000000edd50b7223 */ /* 0x080fe20000000806 */
[-CC-:B------:R-:W-:Y:S01]  /*30b00*/  FFMA R6, R211, R237.reuse, -R3.reuse ;  /* 0x000000edd3067223 */ /* 0x180fe20000000803 */
[-CC-:B----4-:R-:W-:Y:S01]  /*30b10*/  FFMA R5, R214, R237.reuse, -R3.reuse ;  /* 0x000000edd6057223 */ /* 0x190fe20000000803 */
[----:B------:R-:W-:-:S03]  /*30b20*/  FFMA R3, R215, R237, -R3 ;  /* 0x000000edd7037223 */ /* 0x000fc60000000803 */
[----:B------:R-:W-:Y:S01]  /*30b30*/  FSETP.GEU.AND P2, PT, R6, -126, PT ;  /* 0xc2fc00000600780b */ /* 0x000fe20003f4e000 */
[----:B--2---:R-:W-:Y:S01]  /*30b40*/  @!P3 FMUL R16, R16, R16 ;  /* 0x000000101010b220 */ /* 0x004fe20000400000 */
[----:B------:R-:W-:Y:S01]  /*30b50*/  FSETP.GEU.AND P4, PT, R12, -126, PT ;  /* 0xc2fc00000c00780b */ /* 0x000fe20003f8e000 */
[----:B---3--:R-:W-:Y:S01]  /*30b60*/  @!P6 FMUL R15, R15, R15 ;  /* 0x0000000f0f0fe220 */ /* 0x008fe20000400000 */
[----:B-1----:R-:W-:Y:S01]  /*30b70*/  @!P5 FMUL R14, R14, R14 ;  /* 0x0000000e0e0ed220 */ /* 0x002fe20000400000 */
[----:B------:R-:W-:Y:S02]  /*30b80*/  FSETP.GEU.AND P5, PT, R3, -126, PT ;  /* 0xc2fc00000300780b */ /* 0x000fe40003fae000 */
[----:B------:R-:W-:Y:S02]  /*30b90*/  FSETP.GEU.AND P3, PT, R11, -126, PT ;  /* 0xc2fc00000b00780b */ /* 0x000fe40003f6e000 */
[----:B------:R-:W-:-:S04]  /*30ba0*/  FSETP.GEU.AND P6, PT, R5, -126, PT ;  /* 0xc2fc00000500780b */ /* 0x000fc80003fce000 */
[----:B------:R-:W-:Y:S02]  /*30bb0*/  @!P2 FMUL R6, R6, 0.5 ;  /* 0x3f0000000606a820 */ /* 0x000fe40000400000 */
[----:B------:R-:W-:-:S03]  /*30bc0*/  @!P4 FMUL R12, R12, 0.5 ;  /* 0x3f0000000c0cc820 */ /* 0x000fc60000400000 */
        /* <DEDUP_REMOVED lines=8> */
[----:B------:R-:W-:Y:S01]  /*30c50*/  VIADD R10, R4, 0x380 ;  /* 0x00000380040a7836 */ /* 0x000fe20000000000 */
[----:B---3--:R-:W-:Y:S01]  /*30c60*/  MOV R11, 0x40000040 ;  /* 0x40000040000b7802 */ /* 0x008fe20000000f00 */
        /* <DEDUP_REMOVED lines=197> */
[----:B------:R-:W-:Y:S02]  /*318c0*/  IADD3 R2, R236, 0x1, RZ ;  /* 0x00000001ec027810 */ /* 0x000fe40007ffe0ff */
[----:B------:R-:W-:Y:S01]  /*318d0*/  MOV R10, 0x400 ;  /* 0x00000400000a7802 */ /* 0x000fe20000000f00 */
[----:B------:R-:W-:Y:S01]  /*318e0*/  FADD R157, R158, R157 ;  /* 0x0000009d9e9d7221 */ /* 0x000fe20000000000 */
[----:B------:R-:W-:Y:S01]  /*318f0*/  FADD R23, R156, R23 ;  /* 0x000000179c177221 */ /* 0x000fe20000000000 */
[C---:B------:R-:W-:Y:S02]  /*31900*/  ISETP.NE.AND P2, PT, R2.reuse, 0x4, PT ;  /* 0x000000040200780c */ /* 0x040fe40003f45270 */
[----:B-1----:R-:W-:Y:S01]  /*31910*/  LEA R10, R11, R10, 0x18 ;  /* 0x0000000a0b0a7211 */ /* 0x002fe200078ec0ff */
[----:B------:R-:W-:Y:S01]  /*31920*/  FADD R22, R157, R22 ;  /* 0x000000169d167221 */ /* 0x000fe20000000000 */
[----:B------:R-:W-:Y:S01]  /*31930*/  FADD R20, R23, R20 ;  /* 0x0000001417147221 */ /* 0x000fe20000000000 */
[----:B------:R-:W-:-:S02]  /*31940*/  SEL R2, R2, RZ, P2 ;  /* 0x000000ff02027207 */ /* 0x000fc40001000000 */
[----:B------:R-:W-:Y:S01]  /*31950*/  IADD3 R10, R10, 0x90020, RZ ;  /* 0x000900200a0a7810 */ /* 0x000fe20007ffe0ff */
[----:B------:R-:W-:Y:S01]  /*31960*/  FADD R21, R22, R21 ;  /* 0x0000001516157221 */ /* 0x000fe20000000000 */
[----:B------:R-:W-:-:S03]  /*31970*/  FADD R19, R20, R19 ;  /* 0x0000001314137221 */ /* 0x000fc60000000000 */
[----:B------:R-:W-:Y:S02]  /*31980*/  IMAD R0, R2, 0x8, R10 ;  /* 0x0000000802007824 */ /* 0x000fe400078e020a */
[----:B------:R-:W-:Y:S01]  /*31990*/  FADD R16, R21, R16 ;  /* 0x0000001015107221 */ /* 0x000fe20000000000 */
[----:B------:R-:W-:-:S03]  /*319a0*/  FADD R14, R19, R14 ;  /* 0x0000000e130e7221 */ /* 0x000fc60000000000 */
[----:B------:R-:W-:Y:S01]  /*319b0*/  FADD R15, R16, R15 ;  /* 0x0000000f100f7221 */ /* 0x000fe20000000000 */
[----:B------:R-:W-:Y:S01]  /*319c0*/  FADD R13, R14, R13 ;  /* 0x0000000d0e0d7221 */ /* 0x000fe20000000000 */
[----:B------:R-:W-:Y:S01]  /*319d0*/  PRMT R0, RZ, 0x654, R0 ;  /* 0x00000654ff007816 */ /* 0x000fe20000000000 */
[----:B--2---:R-:W-:-:S06]  /*319e0*/  WARPGROUP.ARRIVE ;  /* 0x00000000000079c5 */ /* 0x004fcc0000000000 */
[----:B------:R-:W-:Y:S01]  /*319f0*/  HGMMA.64x256x16.F32 R24, R152, gdesc[UR4].tnspB, R24, gsb0 ;  /* 0x43e0000498187df0 */ /* 0x000fe20008000818 */
[----:B------:R-:W-:Y:S01]  /*31a00*/  FADD R12, R15, R12 ;  /* 0x0000000c0f0c7221 */ /* 0x000fe20000000000 */
[----:B------:R-:W-:-:S03]  /*31a10*/  FADD R6, R13, R6 ;  /* 0x000000060d067221 */ /* 0x000fc60000000000 */
[----:B------:R-:W-:Y:S01]  /*31a20*/  FADD R241, R12, R9 ;  /* 0x000000090cf17221 */ /* 0x000fe20000000000 */
[----:B------:R-:W-:Y:S01]  /*31a30*/  FADD R242, R6, R3 ;  /* 0x0000000306f27221 */ /* 0x000fe20000000000 */
[----:B------:R-:W-:Y:S02]  /*31a40*/  WARPGROUP.DEPBAR.LE gsb0, 0x0 ;  /* 0x00008000000079c5 */ /* 0x000fe40000010000 */
[----:B------:R1:W-:Y:S01]  /*31a50*/  SYNCS.ARRIVE.TRANS64.RED.A1T0 RZ, [R0+URZ], RZ ;  /* 0x000000ff00ff79a7 */ /* 0x0003e2000810043f */
[----:B------:R-:W-:Y:S05]  /*31a60*/  @P1 BRA `(.L_x_45) ;  /* 0x0000000400381947 */ /* 0x000fea0003800000 */
[----:B-----5:R-:W-:Y:S01]  /*31a70*/  ISETP.LT.OR P1, PT, R17, 0x1, !P0 ;  /* 0x000000011100780c */ /* 0x020fe20004721670 */
[----:B------:R-:W-:-:S12]  /*31a80*/  BSSY B0, `(.L_x_46) ;  /* 0x000004b000007945 */ /* 0x000fd80003800000 */
[----:B------:R-:W-:Y:S05]  /*31a90*/  @P1 BRA `(.L_x_47) ;  /* 0x0000000400241947 */ /* 0x000fea0003800000 */
[----:B------:R-:W2:Y:S01]  /*31aa0*/  S2R R11, SR_CgaCtaId ;  /* 0x00000000000b7919 */ /* 0x000ea20000008800 */
[----:B------:R-:W-:Y:S02]  /*31ab0*/  MOV R10, 0x400 ;  /* 0x00000400000a7802 */ /* 0x000fe40000000f00 */
[----:B------:R-:W-:Y:S02]  /*31ac0*/  SHF.L.U32 R3, R18, 0x1f, RZ ;  /* 0x0000001f12037819 */ /* 0x000fe400000006ff */
[----:B------:R-:W-:Y:S02]  /*31ad0*/  ISETP.NE.AND P2, PT, R238, RZ, PT ;  /* 0x000000ffee00720c */ /* 0x000fe40003f45270 */
[----:B--2---:R-:W-:-:S04]  /*31ae0*/  LEA R10, R11, R10, 0x18 ;  /* 0x0000000a0b0a7211 */ /* 0x004fc800078ec0ff */
[----:B-1----:R-:W-:-:S04]  /*31af0*/  LEA R0, R8, R10, 0x3 ;  /* 0x0000000a08007211 */ /* 0x002fc800078e18ff */
[----:B------:R-:W1:Y:S02]  /*31b00*/  SYNCS.PHASECHK.TRANS64.TRYWAIT P1, [R0+URZ+0x90020], R3 ;  /* 0x09002003000075a7 */ /* 0x000e64000802017f */
[----:B-1----:R-:W-:Y:S05]  /*31b10*/  @!P1 BRA `(.L_x_48) ;  /* 0x0000006800909947 */ /* 0x002fea0003800000 */
.L_x_115:
[----:B------:R-:W-:Y:S05]  /*31b20*/  @P2 BRA `(.L_x_49) ;  /* 0x00000000001c2947 */ /* 0x000fea0003800000 */
[----:B------:R-:W2:Y:S01]  /*31b30*/  S2R R4, SR_TID.X ;  /* 0x0000000000047919 */ /* 0x000ea20000002100 */
[----:B-1----:R-:W-:-:S04]  /*31b40*/  MOV R3, 0x20000 ;  /* 0x0002000000037802 */ /* 0x002fc80000000f00 */
[----:B------:R3:W-:Y:S01]  /*31b50*/  SYNCS.ARRIVE.TRANS64 RZ, [R0+URZ+0x90000], R3 ;  /* 0x0900000300ff79a7 */ /* 0x0007e2000800003f */
[----:B--2---:R-:W-:-:S04]  /*31b60*/  LOP3.LUT R4, R4, 0x1f, RZ, 0xc0, !PT ;  /* 0x0000001f04047812 */ /* 0x004fc800078ec0ff */
[----:B------:R-:W-:-:S13]  /*31b70*/  ISETP.NE.AND P1, PT, R4, RZ, PT ;  /* 0x000000ff0400720c */ /* 0x000fda0003f25270 */
[----:B---3--:R-:W-:Y:S05]  /*31b80*/  @!P1 BRA `(.L_x_49) ;  /* 0x0000000000049947 */ /* 0x008fea0003800000 */
[----:B------:R-:W-:Y:S01]  /*31b90*/  BPT.TRAP 0x1 ;  /* 0x000000040000795c */ /* 0x000fe20000300000 */
.L_x_49:
[----:B------:R-:W2:Y:S01]  /*31ba0*/  S2R R6, SR_CgaCtaId ;  /* 0x0000000000067919 */ /* 0x000ea20000008800 */
[----:B------:R-:W3:Y:S01]  /*31bb0*/  LDC.64 R4, c[0x0][0x198] ;  /* 0x00006600ff047b82 */ /* 0x000ee20000000a00 */
        /* <DEDUP_REMOVED lines=21> */
[----:B--2---:R-:W-:-:S05]  /*31d10*/  LEA R3, R6, R3, 0x18 ;  /* 0x0000000306037211 */ /* 0x004fca00078ec0ff */
[C---:B------:R-:W-:Y:S01]  /*31d20*/  IMAD R0, R8.reuse, 0x20000, R3 ;  /* 0x0002000008007824 */ /* 0x040fe200078e0203 */
[----:B------:R-:W-:-:S04]  /*31d30*/  IADD3 R8, R8, 0x1, RZ ;  /* 0x0000000108087810 */ /* 0x000fc80007ffe0ff */
[----:B------:R-:W-:Y:S02]  /*31d40*/  R2UR UR14, R0 ;  /* 0x00000000000e72ca */ /* 0x000fe400000e0000 */
[----:B---3--:R-:W-:-:S04]  /*31d50*/  IADD3 R0, P1, R4, 0x2f0, RZ ;  /* 0x000002f004007810 */ /* 0x008fc80007f3e0ff */
        /* <DEDUP_REMOVED lines=29> */
.L_x_47:
[----:B------:R-:W-:Y:S05]  /*31f30*/  BSYNC B0 ;  /* 0x0000000000007941 */ /* 0x000fea0003800000 */
.L_x_46:
[----:B------:R-:W-:-:S07]  /*31f40*/  IADD3 R17, R17, -0x1, RZ ;  /* 0xffffffff11117810 */ /* 0x000fce0007ffe0ff */
.L_x_45:
[----:B-----5:R-:W-:Y:S01]  /*31f50*/  ISETP.GT.AND P3, PT, R240, 0x1, PT ;  /* 0x00000001f000780c */ /* 0x020fe20003f64270 */
[----:B-1----:R-:W-:Y:S01]  /*31f60*/  VIADD R0, R2, 0x1 ;  /* 0x0000000102007836 */ /* 0x002fe20000000000 */
[----:B------:R-:W-:Y:S02]  /*31f70*/  IADD3 R6, R235, 0x1, RZ ;  /* 0x00000001eb067810 */ /* 0x000fe40007ffe0ff */
[----:B------:R-:W-:Y:S02]  /*31f80*/  IADD3 R2, R240, -0x1, RZ ;  /* 0xfffffffff0027810 */ /* 0x000fe40007ffe0ff */
[----:B------:R-:W-:Y:S02]  /*31f90*/  ISETP.NE.AND P1, PT, R6, 0x4, PT ;  /* 0x000000040600780c */ /* 0x000fe40003f25270 */
[----:B------:R-:W-:Y:S01]  /*31fa0*/  ISETP.NE.AND P2, PT, R0, 0x4, PT ;  /* 0x000000040000780c */ /* 0x000fe20003f45270 */
[----:B------:R-:W-:Y:S01]  /*31fb0*/  IMAD.MOV.U32 R240, RZ, RZ, R2 ;  /* 0x000000fffff07224 */ /* 0x000fe200078e0002 */
[----:B------:R-:W-:-:S02]  /*31fc0*/  SEL R9, RZ, 0x1, P1 ;  /* 0x00000001ff097807 */ /* 0x000fc40000800000 */
[----:B------:R-:W-:Y:S02]  /*31fd0*/  IADD3 R7, R7, 0x80, RZ ;  /* 0x0000008007077810 */ /* 0x000fe40007ffe0ff */
[----:B------:R-:W-:Y:S02]  /*31fe0*/  LOP3.LUT R9, R239, R9, RZ, 0x3c, !PT ;  /* 0x00000009ef097212 */ /* 0x000fe400078e3cff */
[----:B------:R-:W-:Y:S02]  /*31ff0*/  SEL R6, R6, RZ, P1 ;  /* 0x000000ff06067207 */ /* 0x000fe40000800000 */
[----:B------:R-:W-:Y:S02]  /*32000*/  SEL R236, R0, RZ, P2 ;  /* 0x000000ff00ec7207 */ /* 0x000fe40001000000 */
[----:B------:R-:W-:Y:S02]  /*32010*/  MOV R11, R216 ;  /* 0x000000d8000b7202 */ /* 0x000fe40000000f00 */
[----:B------:R-:W-:Y:S01]  /*32020*/  MOV R220, R217 ;  /* 0x000000d900dc7202 */ /* 0x000fe20000000f00 */
[----:B------:R-:W-:Y:S06]  /*32030*/  @P3 BRA `(.L_x_50) ;  /* 0xfffffef000783947 */ /* 0x000fec000383ffff */
.L_x_37:
[----:B------:R-:W-:Y:S05]  /*32040*/  WARPSYNC.ALL ;  /* 0x0000000000007948 */ /* 0x000fea0003800000 */
[----:B------:R-:W2:Y:S01]  /*32050*/  SHFL.BFLY PT, R0, R241, 0x1, 0x1f ;  /* 0x0c201f00f1007f89 */ /* 0x000ea200000e0000 */
[----:B------:R-:W-:Y:S01]  /*32060*/  BSSY B0, `(.L_x_51) ;  /* 0x0000025000007945 */ /* 0x000fe20003800000 */
[----:B------:R-:W-:Y:S01]  /*32070*/  IMAD.MOV.U32 R10, RZ, RZ, 0x7f800000 ;  /* 0x7f800000ff0a7424 */ /* 0x000fe200078e00ff */
[----:B-----5:R-:W-:Y:S01]  /*32080*/  MOV R9, 0x3f800000 ;  /* 0x3f80000000097802 */ /* 0x020fe20000000f00 */
[----:B-1----:R-:W1:Y:S01]  /*32090*/  SHFL.BFLY PT, R2, R242, 0x1, 0x1f ;  /* 0x0c201f00f2027f89 */ /* 0x002e6200000e0000 */
[----:B------:R-:W-:-:S02]  /*320a0*/  IMAD.MOV.U32 R8, RZ, RZ, 0x7f800000 ;  /* 0x7f800000ff087424 */ /* 0x000fc400078e00ff */
[----:B--2---:R-:W-:Y:S01]  /*320b0*/  FADD R241, R0, R241 ;  /* 0x000000f100f17221 */ /* 0x004fe20000000000 */
[----:B-1----:R-:W-:-:S04]  /*320c0*/  FADD R242, R2, R242 ;  /* 0x000000f202f27221 */ /* 0x002fc80000000000 */
[----:B------:R-:W1:Y:S04]  /*320d0*/  SHFL.BFLY PT, R0, R241, 0x2, 0x1f ;  /* 0x0c401f00f1007f89 */ /* 0x000e6800000e0000 */
[----:B------:R-:W2:Y:S01]  /*320e0*/  SHFL.BFLY PT, R11, R242, 0x2, 0x1f ;  /* 0x0c401f00f20b7f89 */ /* 0x000ea200000e0000 */
[C---:B-1----:R-:W-:Y:S01]  /*320f0*/  FSETP.NE.AND P0, PT, R241.reuse, -R0, PT ;  /* 0x80000000f100720b */ /* 0x042fe20003f05000 */
[----:B------:R-:W-:Y:S01]  /*32100*/  FADD R241, R241, R0 ;  /* 0x00000000f1f17221 */ /* 0x000fe20000000000 */
[----:B------:R-:W-:Y:S01]  /*32110*/  MOV R0, 0x3f800000 ;  /* 0x3f80000000007802 */ /* 0x000fe20000000f00 */
[----:B--2---:R-:W-:-:S10]  /*32120*/  FADD R4, R242, R11 ;  /* 0x0000000bf2047221 */ /* 0x004fd40000000000 */
[----:B------:R-:W-:Y:S05]  /*32130*/  @!P0 BRA `(.L_x_52) ;  /* 0x00000000005c8947 */ /* 0x000fea0003800000 */
[----:B------:R-:W-:Y:S01]  /*32140*/  MOV R0, R241 ;  /* 0x000000f100007202 */ /* 0x000fe20000000f00 */
[----:B------:R-:W-:Y:S03]  /*32150*/  BSSY B1, `(.L_x_53) ;  /* 0x000000d000017945 */ /* 0x000fe60003800000 */
[----:B------:R-:W-:-:S04]  /*32160*/  IADD3 R2, R0, 0x1800000, RZ ;  /* 0x0180000000027810 */ /* 0x000fc80007ffe0ff */
[----:B------:R-:W-:-:S04]  /*32170*/  LOP3.LUT R2, R2, 0x7f800000, RZ, 0xc0, !PT ;  /* 0x7f80000002027812 */ /* 0x000fc800078ec0ff */
[----:B------:R-:W-:-:S13]  /*32180*/  ISETP.GT.U32.AND P0, PT, R2, 0x1ffffff, PT ;  /* 0x01ffffff0200780c */ /* 0x000fda0003f04070 */
[----:B------:R-:W-:Y:S05]  /*32190*/  @P0 BRA `(.L_x_54) ;  /* 0x0000000000100947 */ /* 0x000fea0003800000 */
[----:B------:R-:W-:-:S07]  /*321a0*/  MOV R7, 0x321c0 ;  /* 0x000321c000077802 */ /* 0x000fce0000000f00 */
[----:B------:R-:W-:Y:S05]  /*321b0*/  CALL.REL.NOINC `($__internal_0_$__cuda_sm20_rcp_rn_f32_slowpath) ;  /* 0x0000006000fc7944 */ /* 0x000fea0003c00000 */
[----:B------:R-:W-:Y:S01]  /*321c0*/  IMAD.MOV.U32 R2, RZ, RZ, R5 ;  /* 0x000000ffff027224 */ /* 0x000fe200078e0005 */
[----:B------:R-:W-:Y:S06]  /*321d0*/  BRA `(.L_x_55) ;  /* 0x0000000000107947 */ /* 0x000fec0003800000 */
.L_x_54:
[----:B------:R-:W1:Y:S02]  /*321e0*/  MUFU.RCP R2, R0 ;  /* 0x0000000000027308 */ /* 0x000e640000001000 */
[----:B-1----:R-:W-:-:S04]  /*321f0*/  FFMA R3, R0, R2, -1 ;  /* 0xbf80000000037423 */ /* 0x002fc80000000002 */
[----:B------:R-:W-:-:S04]  /*32200*/  FADD.FTZ R3, -R3, -RZ ;  /* 0x800000ff03037221 */ /* 0x000fc80000010100 */
[----:B------:R-:W-:-:S07]  /*32210*/  FFMA R2, R2, R3, R2 ;  /* 0x0000000302027223 */ /* 0x000fce0000000002 */
.L_x_55:
[----:B------:R-:W-:Y:S05]  /*32220*/  BSYNC B1 ;  /* 0x0000000000017941 */ /* 0x000fea0003800000 */
.L_x_53:
[----:B------:R-:W-:Y:S01]  /*32230*/  FSETP.GEU.AND P0, PT, |R0|, 1.175494350822287508e-38, PT ;  /* 0x008000000000780b */ /* 0x000fe20003f0e200 */
[----:B------:R-:W1:-:S12]  /*32240*/  LDC R8, c[0x0][0x600] ;  /* 0x00018000ff087b82 */ /* 0x000e580000000800 */
[----:B------:R-:W-:-:S06]  /*32250*/  @!P0 FMUL R0, R0, 16777216 ;  /* 0x4b80000000008820 */ /* 0x000fcc0000400000 */
[----:B------:R-:W2:Y:S02]  /*32260*/  MUFU.LG2 R0, R0 ;  /* 0x0000000000007308 */ /* 0x000ea40000000c00 */
[----:B--2---:R-:W-:-:S04]  /*32270*/  @!P0 FADD R0, R0, -24 ;  /* 0xc1c0000000008421 */ /* 0x004fc80000000000 */
[----:B------:R-:W-:-:S04]  /*32280*/  FMUL R0, R0, 0.69314718246459960938 ;  /* 0x3f31721800007820 */ /* 0x000fc80000400000 */
[----:B-1----:R-:W-:Y:S01]  /*32290*/  FFMA R8, R216, R8, R0 ;  /* 0x00000008d8087223 */ /* 0x002fe20000000000 */
[----:B------:R-:W-:-:S07]  /*322a0*/  MOV R0, R2 ;  /* 0x0000000200007202 */ /* 0x000fce0000000f00 */
.L_x_52:
[----:B------:R-:W-:Y:S05]  /*322b0*/  BSYNC B0 ;  /* 0x0000000000007941 */ /* 0x000fea0003800000 */
.L_x_51:
[----:B------:R-:W2:Y:S01]  /*322c0*/  LDL.LU R166, [R1] ;  /* 0x0000000001a67983 */ /* 0x000ea20000300800 */
[----:B------:R-:W1:Y:S03]  /*322d0*/  LDC R2, c[0x0][0x608] ;  /* 0x00018200ff027b82 */ /* 0x000e660000000800 */
[----:B------:R-:W3:Y:S04]  /*322e0*/  LDL.LU R162, [R1+0x4] ;  /* 0x0000040001a27983 */ /* 0x000ee80000300800 */
[----:B------:R-:W4:Y:S04]  /*322f0*/  LDL.LU R159, [R1+0x10] ;  /* 0x00001000019f7983 */ /* 0x000f280000300800 */
[----:B------:R-:W5:Y:S04]  /*32300*/  LDL.LU R155, [R1+0x14] ;  /* 0x00001400019b7983 */ /* 0x000f680000300800 */
        /* <DEDUP_REMOVED lines=59> */
[----:B------:R-:W5:Y:S01]  /*326c0*/  LDL.LU R3, [R1+0x1f4] ;  /* 0x0001f40001037983 */ /* 0x000f620000300800 */
[----:B-1----:R-:W-:Y:S01]  /*326d0*/  FMUL R0, R0, R2 ;  /* 0x0000000200007220 */ /* 0x002fe20000400000 */
[----:B------:R-:W-:Y:S01]  /*326e0*/  FSETP.NE.AND P0, PT, R242, -R11, PT ;  /* 0x8000000bf200720b */ /* 0x000fe20003f05000 */
[----:B------:R-:W-:Y:S02]  /*326f0*/  BSSY B0, `(.L_x_56) ;  /* 0x00000e1000007945 */ /* 0x000fe40003800000 */
[-C--:B--2---:R-:W-:Y:S01]  /*32700*/  FMUL R166, R166, R0.reuse ;  /* 0x00000000a6a67220 */ /* 0x084fe20000400000 */
[-C--:B---3--:R-:W-:Y:S01]  /*32710*/  FMUL R162, R162, R0.reuse ;  /* 0x00000000a2a27220 */ /* 0x088fe20000400000 */
[-C--:B----4-:R-:W-:Y:S01]  /*32720*/  FMUL R159, R159, R0.reuse ;  /* 0x000000009f9f7220 */ /* 0x090fe20000400000 */
[-C--:B-----5:R-:W-:Y:S01]  /*32730*/  FMUL R155, R155, R0.reuse ;  /* 0x000000009b9b7220 */ /* 0x0a0fe20000400000 */
[-C--:B------:R-:W-:Y:S01]  /*32740*/  FMUL R170, R170, R0.reuse ;  /* 0x00000000aaaa7220 */ /* 0x080fe20000400000 */
        /* <DEDUP_REMOVED lines=48> */
[----:B------:R-:W-:-:S04]  /*32a50*/  FMUL R250, R19, R0 ;  /* 0x0000000013fa7220 */ /* 0x000fc80000400000 */
[----:B------:R1:W-:Y:S01]  /*32a60*/  STL [R1], R2 ;  /* 0x0000000201007387 */ /* 0x0003e20000100800 */
[-C--:B------:R-:W-:Y:S01]  /*32a70*/  FMUL R11, R18, R0.reuse ;  /* 0x00000000120b7220 */ /* 0x080fe20000400000 */
[----:B------:R-:W-:-:S04]  /*32a80*/  FMUL R252, R17, R0 ;  /* 0x0000000011fc7220 */ /* 0x000fc80000400000 */
[----:B------:R2:W-:Y:S01]  /*32a90*/  STL [R1+0x10], R11 ;  /* 0x0000100b01007387 */ /* 0x0005e20000100800 */
[----:B-1----:R-:W-:-:S05]  /*32aa0*/  FMUL R2, R16, R0 ;  /* 0x0000000010027220 */ /* 0x002fca0000400000 */
[----:B------:R1:W-:Y:S01]  /*32ab0*/  STL [R1+0x20], R2 ;  /* 0x0000200201007387 */ /* 0x0003e20000100800 */
[-C--:B--2---:R-:W-:Y:S01]  /*32ac0*/  FMUL R11, R15, R0.reuse ;  /* 0x000000000f0b7220 */ /* 0x084fe20000400000 */
[----:B------:R-:W-:-:S04]  /*32ad0*/  FMUL R14, R14, R0 ;  /* 0x000000000e0e7220 */ /* 0x000fc80000400000 */
[----:B------:R2:W-:Y:S01]  /*32ae0*/  STL [R1+0x4], R11 ;  /* 0x0000040b01007387 */ /* 0x0005e20000100800 */
[----:B-1----:R-:W-:-:S03]  /*32af0*/  FMUL R2, R13, R0 ;  /* 0x000000000d027220 */ /* 0x002fc60000400000 */
[----:B------:R-:W-:Y:S01]  /*32b00*/  STL [R1+0x30], R14 ;  /* 0x0000300e01007387 */ /* 0x000fe20000100800 */
[----:B------:R-:W-:-:S03]  /*32b10*/  FMUL R7, R7, R0 ;  /* 0x0000000007077220 */ /* 0x000fc60000400000 */
[----:B------:R1:W-:Y:S01]  /*32b20*/  STL [R1+0x14], R2 ;  /* 0x0000140201007387 */ /* 0x0003e20000100800 */
[----:B--2---:R-:W-:-:S05]  /*32b30*/  FMUL R11, R12, R0 ;  /* 0x000000000c0b7220 */ /* 0x004fca0000400000 */
[----:B------:R-:W-:Y:S01]  /*32b40*/  STL [R1+0x40], R11 ;  /* 0x0000400b01007387 */ /* 0x000fe20000100800 */
[-C--:B-1----:R-:W-:Y:S01]  /*32b50*/  FMUL R2, R6, R0.reuse ;  /* 0x0000000006027220 */ /* 0x082fe20000400000 */
[-C--:B------:R-:W-:Y:S02]  /*32b60*/  FMUL R6, R3, R0.reuse ;  /* 0x0000000003067220 */ /* 0x080fe40000400000 */
[----:B------:R-:W-:Y:S01]  /*32b70*/  STL [R1+0x24], R7 ;  /* 0x0000240701007387 */ /* 0x000fe20000100800 */
[----:B------:R-:W-:-:S03]  /*32b80*/  FMUL R3, R24, R0 ;  /* 0x0000000018037220 */ /* 0x000fc60000400000 */
[----:B------:R1:W-:Y:S04]  /*32b90*/  STL [R1+0x50], R2 ;  /* 0x0000500201007387 */ /* 0x0003e80000100800 */
[----:B------:R2:W-:Y:S04]  /*32ba0*/  STL [R1+0x34], R6 ;  /* 0x0000340601007387 */ /* 0x0005e80000100800 */
[----:B------:R3:W-:Y:S01]  /*32bb0*/  STL [R1+0x60], R3 ;  /* 0x0000600301007387 */ /* 0x0007e20000100800 */
[-C--:B-1----:R-:W-:Y:S01]  /*32bc0*/  FMUL R2, R25, R0.reuse ;  /* 0x0000000019027220 */ /* 0x082fe20000400000 */
[----:B--2---:R-:W-:-:S04]  /*32bd0*/  FMUL R6, R28, R0 ;  /* 0x000000001c067220 */ /* 0x004fc80000400000 */
[----:B------:R1:W-:Y:S01]  /*32be0*/  STL [R1+0x44], R2 ;  /* 0x0000440201007387 */ /* 0x0003e20000100800 */
[----:B---3--:R-:W-:-:S03]  /*32bf0*/  FMUL R3, R29, R0 ;  /* 0x000000001d037220 */ /* 0x008fc60000400000 */
        /* <DEDUP_REMOVED lines=27> */
[-C--:B------:R-:W-:Y:S01]  /*32db0*/  FMUL R56, R57, R0.reuse ;  /* 0x0000000039387220 */ /* 0x080fe20000400000 */
[----:B--2---:R-:W-:-:S03]  /*32dc0*/  FMUL R6, R60, R0 ;  /* 0x000000003c067220 */ /* 0x004fc60000400000 */
        /* <DEDUP_REMOVED lines=89> */
[----:B------:R-:W-:-:S05]  /*33360*/  FMUL R0, R149, R0 ;  /* 0x0000000095007220 */ /* 0x000fca0000400000 */
[----:B------:R2:W-:Y:S04]  /*33370*/  STL [R1+0x218], R0 ;  /* 0x0002180001007387 */ /* 0x0005e80000100800 */
[----:B------:R2:W-:Y:S01]  /*33380*/  STL [R1+0x220], R2 ;  /* 0x0002200201007387 */ /* 0x0005e20000100800 */
[----:B------:R-:W-:Y:S05]  /*33390*/  @!P0 BRA `(.L_x_57) ;  /* 0x0000000000588947 */ /* 0x000fea0003800000 */
[----:B--2---:R-:W-:Y:S01]  /*333a0*/  IADD3 R0, R4, 0x1800000, RZ ;  /* 0x0180000004007810 */ /* 0x004fe20007ffe0ff */
[----:B------:R-:W-:Y:S03]  /*333b0*/  BSSY B1, `(.L_x_58) ;  /* 0x000000c000017945 */ /* 0x000fe60003800000 */
[----:B------:R-:W-:-:S04]  /*333c0*/  LOP3.LUT R0, R0, 0x7f800000, RZ, 0xc0, !PT ;  /* 0x7f80000000007812 */ /* 0x000fc800078ec0ff */
[----:B------:R-:W-:-:S13]  /*333d0*/  ISETP.GT.U32.AND P0, PT, R0, 0x1ffffff, PT ;  /* 0x01ffffff0000780c */ /* 0x000fda0003f04070 */
[----:B------:R-:W-:Y:S05]  /*333e0*/  @P0 BRA `(.L_x_59) ;  /* 0x0000000000100947 */ /* 0x000fea0003800000 */
[----:B------:R-:W-:Y:S01]  /*333f0*/  IMAD.MOV.U32 R0, RZ, RZ, R4 ;  /* 0x000000ffff007224 */ /* 0x000fe200078e0004 */
[----:B------:R-:W-:-:S07]  /*33400*/  MOV R7, 0x33420 ;  /* 0x0003342000077802 */ /* 0x000fce0000000f00 */
[----:B------:R-:W-:Y:S05]  /*33410*/  CALL.REL.NOINC `($__internal_0_$__cuda_sm20_rcp_rn_f32_slowpath) ;  /* 0x0000005000647944 */ /* 0x000fea0003c00000 */
[----:B------:R-:W-:Y:S05]  /*33420*/  BRA `(.L_x_60) ;  /* 0x0000000000107947 */ /* 0x000fea0003800000 */
.L_x_59:
[----:B------:R-:W1:Y:S02]  /*33430*/  MUFU.RCP R5, R4 ;  /* 0x0000000400057308 */ /* 0x000e640000001000 */
[----:B-1----:R-:W-:-:S04]  /*33440*/  FFMA R0, R4, R5, -1 ;  /* 0xbf80000004007423 */ /* 0x002fc80000000005 */
[----:B------:R-:W-:-:S04]  /*33450*/  FADD.FTZ R0, -R0, -RZ ;  /* 0x800000ff00007221 */ /* 0x000fc80000010100 */
[----:B------:R-:W-:-:S07]  /*33460*/  FFMA R5, R5, R0, R5 ;  /* 0x0000000005057223 */ /* 0x000fce0000000005 */
.L_x_60:
[----:B------:R-:W-:Y:S05]  /*33470*/  BSYNC B1 ;  /* 0x0000000000017941 */ /* 0x000fea0003800000 */
.L_x_58:
[----:B------:R-:W-:Y:S01]  /*33480*/  FSETP.GEU.AND P0, PT, |R4|, 1.175494350822287508e-38, PT ;  /* 0x008000000400780b */ /* 0x000fe20003f0e200 */
[----:B------:R-:W1:Y:S01]  /*33490*/  LDC R10, c[0x0][0x600] ;  /* 0x00018000ff0a7b82 */ /* 0x000e620000000800 */
[----:B------:R-:W-:-:S11]  /*334a0*/  MOV R9, R5 ;  /* 0x0000000500097202 */ /* 0x000fd60000000f00 */
[----:B------:R-:W-:-:S06]  /*334b0*/  @!P0 FMUL R4, R4, 16777216 ;  /* 0x4b80000004048820 */ /* 0x000fcc0000400000 */
[----:B------:R-:W2:Y:S02]  /*334c0*/  MUFU.LG2 R4, R4 ;  /* 0x0000000400047308 */ /* 0x000ea40000000c00 */
[----:B--2---:R-:W-:-:S04]  /*334d0*/  @!P0 FADD R4, R4, -24 ;  /* 0xc1c0000004048421 */ /* 0x004fc80000000000 */
[----:B------:R-:W-:-:S04]  /*334e0*/  FMUL R4, R4, 0.69314718246459960938 ;  /* 0x3f31721804047820 */ /* 0x000fc80000400000 */
[----:B-1----:R-:W-:-:S07]  /*334f0*/  FFMA R10, R217, R10, R4 ;  /* 0x0000000ad90a7223 */ /* 0x002fce0000000004 */
.L_x_57:
[----:B------:R-:W-:Y:S05]  /*33500*/  BSYNC B0 ;  /* 0x0000000000007941 */ /* 0x000fea0003800000 */
.L_x_56:
[----:B--2---:R-:W2:Y:S01]  /*33510*/  LDL.LU R2, [R1+0x8] ;  /* 0x0000080001027983 */ /* 0x004ea20000300800 */
        /* <DEDUP_REMOVED lines=65> */
[----:B------:R-:W-:Y:S01]  /*33930*/  ULDC.64 UR4, c[0x0][0x208] ;  /* 0x0000820000047ab9 */ /* 0x000fe20000000a00 */
[----:B------:R-:W-:Y:S02]  /*33940*/  BSSY B0, `(.L_x_61) ;  /* 0x000009b000007945 */ /* 0x000fe40003800000 */
        /* <DEDUP_REMOVED lines=91> */
[----:B------:R-:W-:-:S02]  /*33f00*/  FMUL R196, R60, R9 ;  /* 0x000000093cc47220 */ /* 0x000fc40000400000 */
[----:B------:R-:W1:Y:S01]  /*33f10*/  S2R R60, SR_TID.X ;  /* 0x00000000003c7919 */ /* 0x000e620000002100 */
        /* <DEDUP_REMOVED lines=15> */
[----:B------:R-:W-:Y:S01]  /*34010*/  FMUL R22, R99, R9 ;  /* 0x0000000963167220 */ /* 0x000fe20000400000 */
[----:B-1----:R-:W-:-:S02]  /*34020*/  LOP3.LUT P0, RZ, R60, 0x3, RZ, 0xc0, !PT ;  /* 0x000000033cff7812 */ /* 0x002fc4000780c0ff */
[----:B------:R-:W-:Y:S01]  /*34030*/  LOP3.LUT R59, R60, 0x7f, RZ, 0xc0, !PT ;  /* 0x0000007f3c3b7812 */ /* 0x000fe200078ec0ff */
[-C--:B------:R-:W-:Y:S01]  /*34040*/  FMUL R177, R21, R9.reuse ;  /* 0x0000000915b17220 */ /* 0x080fe20000400000 */
[-C--:B------:R-:W-:Y:S02]  /*34050*/  FMUL R176, R20, R9.reuse ;  /* 0x0000000914b07220 */ /* 0x080fe40000400000 */
[----:B------:R-:W-:Y:S01]  /*34060*/  SHF.R.U32.HI R55, RZ, 0x5, R59 ;  /* 0x00000005ff377819 */ /* 0x000fe2000001163b */
        /* <DEDUP_REMOVED lines=18> */
[----:B------:R-:W-:Y:S06]  /*34190*/  @P0 BRA `(.L_x_62) ;  /* 0x0000000000540947 */ /* 0x000fec0003800000 */
[----:B------:R-:W-:Y:S01]  /*341a0*/  SHF.R.U32.HI R3, RZ, 0x2, R60 ;  /* 0x00000002ff037819 */ /* 0x000fe2000001163c */
[----:B------:R-:W1:Y:S01]  /*341b0*/  LDC.64 R4, c[0x0][0x688] ;  /* 0x0001a200ff047b82 */ /* 0x000e620000000a00 */
[----:B------:R-:W-:Y:S02]  /*341c0*/  SHF.L.U32 R0, R55, 0x4, RZ ;  /* 0x0000000437007819 */ /* 0x000fe400000006ff */
[----:B------:R-:W-:-:S04]  /*341d0*/  LOP3.LUT R3, R3, 0x7, RZ, 0xc0, !PT ;  /* 0x0000000703037812 */ /* 0x000fc800078ec0ff */
[----:B------:R-:W-:Y:S02]  /*341e0*/  LOP3.LUT R0, R0, 0xfffffff0, R3, 0xe2, !PT ;  /* 0xfffffff000007812 */ /* 0x000fe400078ee203 */
[----:B------:R-:W2:Y:S02]  /*341f0*/  S2R R3, SR_CTAID.X ;  /* 0x0000000000037919 */ /* 0x000ea40000002500 */
[----:B--2---:R-:W-:-:S04]  /*34200*/  IMAD.SHL.U32 R3, R3, 0x40, RZ ;  /* 0x0000004003037824 */ /* 0x004fc800078e00ff */
[----:B-1----:R-:W-:Y:S01]  /*34210*/  IMAD R4, R4, UR36, R3 ;  /* 0x0000002404047c24 */ /* 0x002fe2000f8e0203 */
[----:B------:R-:W-:-:S03]  /*34220*/  LOP3.LUT R3, R0, R3, RZ, 0xfc, !PT ;  /* 0x0000000300037212 */ /* 0x000fc600078efcff */
[----:B------:R-:W-:-:S05]  /*34230*/  IMAD R4, R5, UR37, R4 ;  /* 0x0000002505047c24 */ /* 0x000fca000f8e0204 */
[----:B------:R-:W-:Y:S02]  /*34240*/  IADD3 R0, P2, R0, R4, RZ ;  /* 0x0000000400007210 */ /* 0x000fe40007f5e0ff */
[----:B------:R-:W1:Y:S02]  /*34250*/  LDC R4, c[0x0][0x288] ;  /* 0x0000a200ff047b82 */ /* 0x000e640000000800 */
[C---:B-1----:R-:W-:Y:S02]  /*34260*/  ISETP.GE.U32.AND P0, PT, R3.reuse, R4, PT ;  /* 0x000000040300720c */ /* 0x042fe40003f06070 */
[----:B------:R-:W-:-:S04]  /*34270*/  IADD3 R3, R3, 0x8, RZ ;  /* 0x0000000803037810 */ /* 0x000fc80007ffe0ff */
[----:B------:R-:W-:Y:S02]  /*34280*/  ISETP.GE.U32.AND P1, PT, R3, R4, PT ;  /* 0x000000040300720c */ /* 0x000fe40003f26070 */
[----:B------:R-:W1:Y:S01]  /*34290*/  LDC.64 R4, c[0x0][0x680] ;  /* 0x0001a000ff047b82 */ /* 0x000e620000000a00 */
[----:B------:R-:W-:Y:S02]  /*342a0*/  IADD3.X R3, RZ, RZ, RZ, P2, !PT ;  /* 0x000000ffff037210 */ /* 0x000fe400017fe4ff */
[----:B-1----:R-:W-:-:S04]  /*342b0*/  LEA R4, P3, R0, R4, 0x2 ;  /* 0x0000000400047211 */ /* 0x002fc800078610ff */
[----:B------:R-:W-:-:S05]  /*342c0*/  LEA.HI.X R5, R0, R5, R3, 0x2, P3 ;  /* 0x0000000500057211 */ /* 0x000fca00018f1403 */
[----:B------:R1:W-:Y:S04]  /*342d0*/  @!P0 STG.E desc[UR4][R4.64], R8 ;  /* 0x0000000804008986 */ /* 0x0003e8000c101904 */
[----:B------:R1:W-:Y:S02]  /*342e0*/  @!P1 STG.E desc[UR4][R4.64+0x20], R10 ;  /* 0x0000200a04009986 */ /* 0x0003e4000c101904 */
.L_x_62:
[----:B------:R-:W-:Y:S05]  /*342f0*/  BSYNC B0 ;  /* 0x0000000000007941 */ /* 0x000fea0003800000 */
.L_x_61:
[----:B-1----:R-:W1:Y:S02]  /*34300*/  LDC.64 R4, c[0x0][0x730] ;  /* 0x0001cc00ff047b82 */ /* 0x002e640000000a00 */
[----:B-1----:R-:W-:-:S04]  /*34310*/  ISETP.NE.U32.AND P0, PT, R4, RZ, PT ;  /* 0x000000ff0400720c */ /* 0x002fc80003f05070 */
[----:B------:R-:W-:-:S13]  /*34320*/  ISETP.NE.AND.EX P0, PT, R5, RZ, PT, P0 ;  /* 0x000000ff0500720c */ /* 0x000fda0003f05300 */
[----:B------:R-:W-:Y:S05]  /*34330*/  @P0 BRA `(.L_x_63) ;  /* 0x0000000000200947 */ /* 0x000fea0003800000 */
[----:B------:R-:W1:Y:S02]  /*34340*/  LDC.64 R4, c[0x0][0x728] ;  /* 0x0001ca00ff047b82 */ /* 0x000e640000000a00 */
[----:B-1----:R-:W-:-:S04]  /*34350*/  ISETP.NE.U32.AND P0, PT, R4, RZ, PT ;  /* 0x000000ff0400720c */ /* 0x002fc80003f05070 */
[----:B------:R-:W-:-:S13]  /*34360*/  ISETP.NE.AND.EX P0, PT, R5, RZ, PT, P0 ;  /* 0x000000ff0500720c */ /* 0x000fda0003f05300 */
[----:B------:R-:W-:Y:S05]  /*34370*/  @!P0 BRA `(.L_x_64) ;  /* 0x00000000000c8947 */ /* 0x000fea0003800000 */
[----:B------:R-:W1:Y:S02]  /*34380*/  LDC.64 R4, c[0x0][0x728] ;  /* 0x0001ca00ff047b82 */ /* 0x000e640000000a00 */
[----:B-1----:R2:W5:Y:S01]  /*34390*/  LDG.E R58, desc[UR4][R4.64] ;  /* 0x00000004043a7981 */ /* 0x002562000c1e1900 */
[----:B------:R-:W-:Y:S05]  /*343a0*/  BRA `(.L_x_63) ;  /* 0x0000000000047947 */ /* 0x000fea0003800000 */
.L_x_64:
[----:B------:R-:W1:Y:S02]  /*343b0*/  LDC R58, c[0x0][0x720] ;  /* 0x0001c800ff3a7b82 */ /* 0x000e640000000800 */
.L_x_63:
[----:B------:R-:W-:-:S04]  /*343c0*/  MOV R0, RZ ;  /* 0x000000ff00007202 */ /* 0x000fc80000000f00 */
[----:B------:R-:W-:-:S13]  /*343d0*/  LOP3.LUT P0, RZ, R0, 0x1bf, RZ, 0xc0, !PT ;  /* 0x000001bf00ff7812 */ /* 0x000fda000780c0ff */
[----:B------:R-:W-:Y:S05]  /*343e0*/  @!P0 BRA `(.L_x_65) ;  /* 0x0000000000348947 */ /* 0x000fea0003800000 */
[----:B------:R-:W-:Y:S01]  /*343f0*/  MOV R14, 0x0 ;  /* 0x00000000000e7802 */ /* 0x000fe20000000f00 */
[----:B--2---:R-:W2:Y:S01]  /*34400*/  LDC R4, c[0x4][0x70] ;  /* 0x01001c00ff047b82 */ /* 0x004ea20000000800 */
[----:B------:R-:W-:Y:S01]  /*34410*/  IMAD.MOV.U32 R8, RZ, RZ, 0x70 ;  /* 0x00000070ff087424 */ /* 0x000fe200078e00ff */
[----:B------:R-:W-:Y:S02]  /*34420*/  MOV R12, 0x1 ;  /* 0x00000001000c7802 */ /* 0x000fe40000000f00 */
[----:B------:R-:W-:-:S04]  /*34430*/  MOV R13, RZ ;  /* 0x000000ff000d7202 */ /* 0x000fc80000000f00 */
[----:B------:R-:W3:Y:S08]  /*34440*/  LDC R5, c[0x4][0x74] ;  /* 0x01001d00ff057b82 */ /* 0x000ef00000000800 */
[----:B------:R-:W4:Y:S08]  /*34450*/  LDC R6, c[0x4][0x78] ;  /* 0x01001e00ff067b82 */ /* 0x000f300000000800 */
[----:B------:R-:W1:Y:S08]  /*34460*/  LDC R7, c[0x4][0x7c] ;  /* 0x01001f00ff077b82 */ /* 0x000e700000000800 */
[----:B------:R-:W1:Y:S08]  /*34470*/  LDC R10, c[0x4][0x8] ;  /* 0x01000200ff0a7b82 */ /* 0x000e700000000800 */
[----:B------:R-:W1:Y:S08]  /*34480*/  LDC R11, c[0x4][0xc] ;  /* 0x01000300ff0b7b82 */ /* 0x000e700000000800 */
[----:B--2---:R-:W1:Y:S02]  /*34490*/  LDC.64 R14, c[0x4][R14] ;  /* 0x010000000e0e7b82 */ /* 0x004e640000000a00 */
[----:B------:R-:W-:-:S07]  /*344a0*/  LEPC R20, `(.L_x_65) ;  /* 0x000000001014794e */ /* 0x000fce0000000000 */
[----:B-1-345:R-:W-:Y:S05]  /*344b0*/  CALL.ABS.NOINC R14 ;  /* 0x000000000e007343 */ /* 0x03afea0003c00000 */
.L_x_65:
[----:B------:R-:W3:Y:S01]  /*344c0*/  S2R R21, SR_CgaCtaId ;  /* 0x0000000000157919 */ /* 0x000ee20000008800 */
[----:B------:R-:W-:-:S04]  /*344d0*/  MOV R20, 0x400 ;  /* 0x0000040000147802 */ /* 0x000fc80000000f00 */
[----:B---3--:R-:W-:-:S04]  /*344e0*/  LEA R20, R21, R20, 0x18 ;  /* 0x0000001415147211 */ /* 0x008fc800078ec0ff */
        /* <DEDUP_REMOVED lines=15> */
.L_x_66:
[----:B--2---:R-:W-:Y:S01]  /*345e0*/  SHF.L.U32 R4, R60, 0x5, RZ ;  /* 0x000000053c047819 */ /* 0x004fe200000006ff */
[----:B------:R-:W-:Y:S01]  /*345f0*/  VIADD R59, R59, 0x1f ;  /* 0x0000001f3b3b7836 */ /* 0x000fe20000000000 */
[----:B------:R-:W-:Y:S02]  /*34600*/  SHF.R.U32.HI R3, RZ, 0x1, R60 ;  /* 0x00000001ff037819 */ /* 0x000fe4000001163c */
[----:B------:R-:W-:Y:S02]  /*34610*/  LOP3.LUT R0, R4, 0xc0, RZ, 0xc0, !PT ;  /* 0x000000c004007812 */ /* 0x000fe400078ec0ff */
[----:B------:R-:W-:Y:S02]  /*34620*/  ISETP.GT.U32.AND P1, PT, R59, 0x3e, PT ;  /* 0x0000003e3b00780c */ /* 0x000fe40003f24070 */
[----:B------:R-:W-:Y:S02]  /*34630*/  LOP3.LUT R0, R0, 0x8, R3, 0xf8, !PT ;  /* 0x0000000800007812 */ /* 0x000fe400078ef803 */
[----:B------:R-:W-:-:S02]  /*34640*/  SHF.L.U32 R3, R60, 0x2, RZ ;  /* 0x000000023c037819 */ /* 0x000fc400000006ff */
[----:B------:R-:W-:Y:S02]  /*34650*/  LOP3.LUT P2, RZ, R60, 0x4, RZ, 0xc0, !PT ;  /* 0x000000043cff7812 */ /* 0x000fe4000784c0ff */
[----:B------:R-:W-:Y:S02]  /*34660*/  LOP3.LUT R0, R0, 0x18, R3, 0x78, !PT ;  /* 0x0000001800007812 */ /* 0x000fe400078e7803 */
[C---:B------:R-:W-:Y:S02]  /*34670*/  LOP3.LUT R3, R4.reuse, 0x20, RZ, 0xc0, !PT ;  /* 0x0000002004037812 */ /* 0x040fe400078ec0ff */
[----:B------:R-:W-:-:S03]  /*34680*/  LOP3.LUT R4, R4, 0x100, RZ, 0xc0, !PT ;  /* 0x0000010004047812 */ /* 0x000fc600078ec0ff */
[----:B------:R-:W-:-:S05]  /*34690*/  IMAD R3, R55, 0x200, R3 ;  /* 0x0000020037037824 */ /* 0x000fca00078e0203 */
[----:B------:R-:W-:Y:S02]  /*346a0*/  IADD3 R0, R0, R3, R4 ;  /* 0x0000000300007210 */ /* 0x000fe40007ffe004 */
[----:B------:R-:W2:Y:S02]  /*346b0*/  LDC.64 R4, c[0x0][0x730] ;  /* 0x0001cc00ff047b82 */ /* 0x000ea40000000a00 */
[----:B--2---:R-:W-:-:S04]  /*346c0*/  ISETP.NE.U32.AND P0, PT, R4, RZ, PT ;  /* 0x000000ff0400720c */ /* 0x004fc80003f05070 */
[----:B------:R-:W-:-:S13]  /*346d0*/  ISETP.NE.AND.EX P0, PT, R5, RZ, PT, P0 ;  /* 0x000000ff0500720c */ /* 0x000fda0003f05300 */
[----:B-1---5:R-:W1:Y:S02]  /*346e0*/  @P0 LDC R58, c[0x0][0x720] ;  /* 0x0001c800ff3a0b82 */ /* 0x022e640000000800 */
[-C--:B-1----:R-:W-:Y:S01]  /*346f0*/  FMUL R4, R166, R58.reuse ;  /* 0x0000003aa6047220 */ /* 0x082fe20000400000 */
[-C--:B------:R-:W-:Y:S01]  /*34700*/  FMUL R162, R162, R58.reuse ;  /* 0x0000003aa2a27220 */ /* 0x080fe20000400000 */
[-C--:B------:R-:W-:Y:S01]  /*34710*/  FMUL R2, R2, R58.reuse ;  /* 0x0000003a02027220 */ /* 0x080fe20000400000 */
[-C--:B------:R-:W-:Y:S01]  /*34720*/  FMUL R5, R36, R58.reuse ;  /* 0x0000003a24057220 */ /* 0x080fe20000400000 */
[-C--:B------:R-:W-:Y:S01]  /*34730*/  FMUL R6, R159, R58.reuse ;  /* 0x0000003a9f067220 */ /* 0x080fe20000400000 */
[-C--:B------:R-:W-:Y:S01]  /*34740*/  FMUL R155, R155, R58.reuse ;  /* 0x0000003a9b9b7220 */ /* 0x080fe20000400000 */
[-C--:B------:R-:W-:Y:S01]  /*34750*/  FMUL R7, R40, R58.reuse ;  /* 0x0000003a28077220 */ /* 0x080fe20000400000 */
[----:B------:R-:W-:Y:S01]  /*34760*/  FMUL R41, R41, R58 ;  /* 0x0000003a29297220 */ /* 0x000fe20000400000 */
[----:B------:R-:W-:-:S02]  /*34770*/  F2FP.F16.F32.PACK_AB R4, R162, R4 ;  /* 0x00000004a204723e */ /* 0x000fc400000000ff */
[----:B------:R-:W-:Y:S02]  /*34780*/  F2FP.F16.F32.PACK_AB R5, R5, R2 ;  /* 0x000000020505723e */ /* 0x000fe400000000ff */
[----:B------:R-:W-:Y:S02]  /*34790*/  F2FP.F16.F32.PACK_AB R6, R155, R6 ;  /* 0x000000069b06723e */ /* 0x000fe400000000ff */
[----:B------:R-:W-:Y:S01]  /*347a0*/  F2FP.F16.F32.PACK_AB R7, R41, R7 ;  /* 0x000000072907723e */ /* 0x000fe200000000ff */
[----:B------:R-:W-:Y:S06]  /*347b0*/  @P1 BRA `(.L_x_67) ;  /* 0x0000000000041947 */ /* 0x000fec0003800000 */
[----:B------:R-:W-:-:S04]  /*347c0*/  DEPBAR.LE SB0, 0x1 ;  /* 0x000080400000791a */ /* 0x000fc80000000000 */
.L_x_67:
[----:B------:R-:W1:Y:S01]  /*347d0*/  S2R R40, SR_CgaCtaId ;  /* 0x0000000000287919 */ /* 0x000e620000008800 */
[----:B------:R-:W-:Y:S05]  /*347e0*/  WARPSYNC.ALL ;  /* 0x0000000000007948 */ /* 0x000fea0003800000 */
[----:B------:R-:W-:Y:S01]  /*347f0*/  BAR.SYNC.DEFER_BLOCKING 0x1, 0x80 ;  /* 0x0042000000007b1d */ /* 0x000fe20000010000 */
[----:B------:R-:W-:Y:S01]  /*34800*/  MOV R21, 0x400 ;  /* 0x0000040000157802 */ /* 0x000fe20000000f00 */
[-C--:B------:R-:W-:Y:S01]  /*34810*/  FMUL R29, R29, R58.reuse ;  /* 0x0000003a1d1d7220 */ /* 0x080fe20000400000 */
[----:B------:R-:W-:Y:S01]  /*34820*/  MOV R3, 0x10 ;  /* 0x0000001000037802 */ /* 0x000fe20000000f00 */
[-C--:B------:R-:W-:Y:S01]  /*34830*/  FMUL R163, R163, R58.reuse ;  /* 0x0000003aa3a37220 */ /* 0x080fe20000400000 */
[-C--:B------:R-:W-:Y:S01]  /*34840*/  FMUL R37, R37, R58.reuse ;  /* 0x0000003a25257220 */ /* 0x080fe20000400000 */
[----:B------:R-:W-:Y:S01]  /*34850*/  FMUL R154, R154, R58 ;  /* 0x0000003a9a9a7220 */ /* 0x000fe20000400000 */
[----:B------:R-:W-:Y:S01]  /*34860*/  SEL R8, R3, 0xfffffff0, !P2 ;  /* 0xfffffff003087807 */ /* 0x000fe20005000000 */
[----:B------:R-:W2:Y:S04]  /*34870*/  LDL.LU R20, [R1] ;  /* 0x0000000001147983 */ /* 0x000ea80000300800 */
[----:B------:R-:W3:Y:S04]  /*34880*/  LDL.LU R14, [R1+0x10] ;  /* 0x00001000010e7983 */ /* 0x000ee80000300800 */
[----:B------:R-:W4:Y:S04]  /*34890*/  LDL.LU R3, [R1+0x4] ;  /* 0x0000040001037983 */ /* 0x000f280000300800 */
[----:B------:R-:W5:Y:S04]  /*348a0*/  LDL.LU R13, [R1+0x20] ;  /* 0x00002000010d7983 */ /* 0x000f680000300800 */
[----:B------:R-:W2:Y:S01]  /*348b0*/  LDL.LU R11, [R1+0x14] ;  /* 0x00001400010b7983 */ /* 0x000ea20000300800 */
[----:B-1----:R-:W-:-:S04]  /*348c0*/  LEA R21, R40, R21, 0x18 ;  /* 0x0000001528157211 */ /* 0x002fc800078ec0ff */
[----:B------:R-:W-:Y:S01]  /*348d0*/  LEA R2, R0, R21, 0x1 ;  /* 0x0000001500027211 */ /* 0x000fe200078e08ff */
[----:B------:R-:W-:-:S04]  /*348e0*/  FMUL R0, R33, R58 ;  /* 0x0000003a21007220 */ /* 0x000fc80000400000 */
[----:B------:R1:W-:Y:S02]  /*348f0*/  STSM.16.M88.4 [R2], R4 ;  /* 0x0000000402007844 */ /* 0x0003e40000000200 */
[----:B-1----:R-:W-:Y:S01]  /*34900*/  F2FP.F16.F32.PACK_AB R7, R0, R29 ;  /* 0x0000001d0007723e */ /* 0x002fe200000000ff */
[----:B------:R-:W-:Y:S02]  /*34910*/  IMAD R0, R8, 0x2, R2 ;  /* 0x0000000208007824 */ /* 0x000fe400078e0202 */
[-C--:B------:R-:W-:Y:S01]  /*34920*/  FMUL R4, R170, R58.reuse ;  /* 0x0000003aaa047220 */ /* 0x080fe20000400000 */
[----:B------:R-:W2:Y:S01]  /*34930*/  LDL.LU R8, [R1+0x30] ;  /* 0x0000300001087983 */ /* 0x000ea20000300800 */
[-C--:B------:R-:W-:Y:S01]  /*34940*/  FMUL R5, R32, R58.reuse ;  /* 0x0000003a20057220 */ /* 0x080fe20000400000 */
[----:B------:R-:W-:Y:S02]  /*34950*/  FMUL R6, R158, R58 ;  /* 0x0000003a9e067220 */ /* 0x000fe40000400000 */
[----:B------:R-:W2:Y:S01]  /*34960*/  LDL.LU R12, [R1+0x24] ;  /* 0x00002400010c7983 */ /* 0x000ea20000300800 */
[----:B------:R-:W-:-:S02]  /*34970*/  F2FP.F16.F32.PACK_AB R4, R163, R4 ;  /* 0x00000004a304723e */ /* 0x000fc400000000ff */
[----:B------:R-:W-:Y:S01]  /*34980*/  F2FP.F16.F32.PACK_AB R5, R37, R5 ;  /* 0x000000052505723e */ /* 0x000fe200000000ff */
[----:B------:R-:W2:Y:S01]  /*34990*/  LDL.LU R10, [R1+0x40] ;  /* 0x00004000010a7983 */ /* 0x000ea20000300800 */
[----:B------:R-:W-:-:S03]  /*349a0*/  F2FP.F16.F32.PACK_AB R6, R154, R6 ;  /* 0x000000069a06723e */ /* 0x000fc600000000ff */
[----:B------:R-:W2:Y:S04]  /*349b0*/  LDL.LU R15, [R1+0x34] ;  /* 0x00003400010f7983 */ /* 0x000ea80000300800 */
[----:B------:R-:W2:Y:S01]  /*349c0*/  LDL.LU R9, [R1+0x50] ;  /* 0x0000500001097983 */ /* 0x000ea20000300800 */
[----:B------:R-:W-:-:S03]  /*349d0*/  FMUL R60, R167, R58 ;  /* 0x0000003aa73c7220 */ /* 0x000fc60000400000 */
[----:B------:R1:W-:Y:S01]  /*349e0*/  STSM.16.M88.4 [R0], R4 ;  /* 0x0000000400007844 */ /* 0x0003e20000000200 */
[-C--:B------:R-:W-:Y:S01]  /*349f0*/  FMUL R62, R171, R58.reuse ;  /* 0x0000003aab3e7220 */ /* 0x080fe20000400000 */
[-C--:B------:R-:W-:Y:S01]  /*34a00*/  FMUL R67, R25, R58.reuse ;  /* 0x0000003a19437220 */ /* 0x080fe20000400000 */
[-C--:B------:R-:W-:Y:S01]  /*34a10*/  FMUL R75, R23, R58.reuse ;  /* 0x0000003a174b7220 */ /* 0x080fe20000400000 */
[-C--:B------:R-:W-:Y:S01]  /*34a20*/  FMUL R71, R24, R58.reuse ;  /* 0x0000003a18477220 */ /* 0x080fe20000400000 */
[-C--:B------:R-:W-:Y:S01]  /*34a30*/  FMUL R63, R28, R58.reuse ;  /* 0x0000003a1c3f7220 */ /* 0x080fe20000400000 */
[-C--:B------:R-:W-:Y:S01]  /*34a40*/  FMUL R74, R186, R58.reuse ;  /* 0x0000003aba4a7220 */ /* 0x080fe20000400000 */
[----:B-1----:R-:W2:Y:S04]  /*34a50*/  LDL.LU R6, [R1+0x44] ;  /* 0x0000440001067983 */ /* 0x002ea80000300800 */
[----:B------:R-:W2:Y:S04]  /*34a60*/  LDL.LU R5, [R1+0x60] ;  /* 0x0000600001057983 */ /* 0x000ea80000300800 */
[----:B------:R-:W2:Y:S01]  /*34a70*/  LDL.LU R4, [R1+0x54] ;  /* 0x0000540001047983 */ /* 0x000ea20000300800 */
[-C--:B------:R-:W-:Y:S01]  /*34a80*/  FMUL R68, R179, R58.reuse ;  /* 0x0000003ab3447220 */ /* 0x080fe20000400000 */
[-C--:B------:R-:W-:Y:S01]  /*34a90*/  FMUL R59, R174, R58.reuse ;  /* 0x0000003aae3b7220 */ /* 0x080fe20000400000 */
[-C--:B------:R-:W-:Y:S01]  /*34aa0*/  FMUL R72, R183, R58.reuse ;  /* 0x0000003ab7487220 */ /* 0x080fe20000400000 */
[-C--:B------:R-:W-:Y:S01]  /*34ab0*/  FMUL R66, R178, R58.reuse ;  /* 0x0000003ab2427220 */ /* 0x080fe20000400000 */
[-C--:B------:R-:W-:Y:S01]  /*34ac0*/  FMUL R70, R182, R58.reuse ;  /* 0x0000003ab6467220 */ /* 0x080fe20000400000 */
[-C--:B------:R-:W-:Y:S01]  /*34ad0*/  FMUL R114, R56, R58.reuse ;  /* 0x0000003a38727220 */ /* 0x080fe20000400000 */
[----:B------:R-:W-:Y:S01]  /*34ae0*/  @!PT LDS RZ, [RZ] ;  /* 0x00000000fffff984 */ /* 0x000fe20000000800 */
[----:B------:R-:W-:Y:S01]  /*34af0*/  @!PT LDS RZ, [RZ] ;  /* 0x00000000fffff984 */ /* 0x000fe20000000800 */
[----:B------:R-:W-:Y:S01]  /*34b00*/  @!PT LDS RZ, [RZ] ;  /* 0x00000000fffff984 */ /* 0x000fe20000000800 */
[----:B------:R-:W-:Y:S01]  /*34b10*/  @!PT LDS RZ, [RZ] ;  /* 0x00000000fffff984 */ /* 0x000fe20000000800 */
[----:B------:R1:W-:Y:S06]  /*34b20*/  MEMBAR.ALL.CTA ;  /* 0x0000000000007992 */ /* 0x0003ec0000008000 */
[----:B-1----:R-:W1:Y:S01]  /*34b30*/  FENCE.VIEW.ASYNC.S ;  /* 0x00000000000073c6 */ /* 0x002e620000000000 */
[-C--:B---3--:R-:W-:Y:S01]  /*34b40*/  FMUL R167, R14, R58.reuse ;  /* 0x0000003a0ea77220 */ /* 0x088fe20000400000 */
[----:B----4-:R-:W-:-:S02]  /*34b50*/  FMUL R162, R3, R58 ;  /* 0x0000003a03a27220 */ /* 0x010fc40000400000 */
[----:B------:R-:W3:Y:S01]  /*34b60*/  LDL.LU R3, [R1+0x70] ;  /* 0x0000700001037983 */ /* 0x000ee20000300800 */
[----:B-----5:R-:W-:-:S03]  /*34b70*/  FMUL R163, R13, R58 ;  /* 0x0000003a0da37220 */ /* 0x020fc60000400000 */
[----:B------:R-:W4:Y:S01]  /*34b80*/  LDL.LU R14, [R1+0x64] ;  /* 0x00006400010e7983 */ /* 0x000f220000300800 */
[----:B--2---:R-:W-:-:S03]  /*34b90*/  FMUL R158, R11, R58 ;  /* 0x0000003a0b9e7220 */ /* 0x004fc60000400000 */
[----:B------:R-:W2:Y:S01]  /*34ba0*/  LDL.LU R13, [R1+0x80] ;  /* 0x00008000010d7983 */ /* 0x000ea20000300800 */
[----:B------:R-:W-:-:S03]  /*34bb0*/  FMUL R159, R8, R58 ;  /* 0x0000003a089f7220 */ /* 0x000fc60000400000 */
[----:B------:R-:W5:Y:S01]  /*34bc0*/  LDL.LU R8, [R1+0x74] ;  /* 0x0000740001087983 */ /* 0x000f620000300800 */
[----:B------:R-:W-:-:S03]  /*34bd0*/  FMUL R154, R12, R58 ;  /* 0x0000003a0c9a7220 */ /* 0x000fc60000400000 */
[----:B------:R-:W4:Y:S04]  /*34be0*/  LDL.LU R11, [R1+0x90] ;  /* 0x00009000010b7983 */ /* 0x000f280000300800 */
[----:B------:R-:W2:Y:S01]  /*34bf0*/  LDL.LU R12, [R1+0x84] ;  /* 0x00008400010c7983 */ /* 0x000ea20000300800 */
[----:B------:R-:W-:-:S03]  /*34c00*/  FMUL R155, R10, R58 ;  /* 0x0000003a0a9b7220 */ /* 0x000fc60000400000 */
[----:B------:R-:W2:Y:S01]  /*34c10*/  LDL.LU R10, [R1+0xa0] ;  /* 0x0000a000010a7983 */ /* 0x000ea20000300800 */
[----:B------:R-:W-:-:S03]  /*34c20*/  FMUL R151, R9, R58 ;  /* 0x0000003a09977220 */ /* 0x000fc60000400000 */
[----:B------:R-:W2:Y:S04]  /*34c30*/  LDL.LU R9, [R1+0x94] ;  /* 0x0000940001097983 */ /* 0x000ea80000300800 */
[----:B------:R-:W2:Y:S01]  /*34c40*/  LDL.LU R7, [R1+0xb0] ;  /* 0x0000b00001077983 */ /* 0x000ea20000300800 */
[----:B------:R-:W-:-:S03]  /*34c50*/  FMUL R146, R6, R58 ;  /* 0x0000003a06927220 */ /* 0x000fc60000400000 */
[----:B------:R-:W2:Y:S01]  /*34c60*/  LDL.LU R6, [R1+0xa4] ;  /* 0x0000a40001067983 */ /* 0x000ea20000300800 */
[----:B------:R-:W-:-:S03]  /*34c70*/  FMUL R147, R5, R58 ;  /* 0x0000003a05937220 */ /* 0x000fc60000400000 */
[----:B------:R-:W2:Y:S01]  /*34c80*/  LDL.LU R5, [R1+0xc0] ;  /* 0x0000c00001057983 */ /* 0x000ea20000300800 */
[----:B------:R-:W-:-:S03]  /*34c90*/  FMUL R142, R4, R58 ;  /* 0x0000003a048e7220 */ /* 0x000fc60000400000 */
[----:B------:R-:W2:Y:S01]  /*34ca0*/  LDL.LU R4, [R1+0xb4] ;  /* 0x0000b40001047983 */ /* 0x000ea20000300800 */
        /* <DEDUP_REMOVED lines=8> */
[----:B------:R-:W-:Y:S01]  /*34d30*/  F2FP.F16.F32.PACK_AB R60, R60, R59 ;  /* 0x0000003b3c3c723e */ /* 0x000fe200000000ff */
        /* <DEDUP_REMOVED lines=8> */
[----:B---3--:R-:W-:-:S02]  /*34dc0*/  FMUL R143, R3, R58 ;  /* 0x0000003a038f7220 */ /* 0x008fc40000400000 */
[----:B------:R-:W3:Y:S01]  /*34dd0*/  LDL.LU R3, [R1+0xc4] ;  /* 0x0000c40001037983 */ /* 0x000ee20000300800 */
[----:B-----5:R-:W-:-:S03]  /*34de0*/  FMUL R134, R8, R58 ;  /* 0x0000003a08867220 */ /* 0x020fc60000400000 */
[----:B------:R-:W5:Y:S01]  /*34df0*/  LDL.LU R8, [R1+0xd4] ;  /* 0x0000d40001087983 */ /* 0x000f620000300800 */
[----:B----4-:R-:W-:-:S03]  /*34e00*/  FMUL R135, R11, R58 ;  /* 0x0000003a0b877220 */ /* 0x010fc60000400000 */
[----:B------:R-:W4:Y:S01]  /*34e10*/  LDL.LU R11, [R1+0xd0] ;  /* 0x0000d000010b7983 */ /* 0x000f220000300800 */
[----:B--2---:R-:W-:-:S03]  /*34e20*/  FMUL R130, R12, R58 ;  /* 0x0000003a0c827220 */ /* 0x004fc60000400000 */
[----:B------:R-:W2:Y:S01]  /*34e30*/  LDL.LU R12, [R1+0xe4] ;  /* 0x0000e400010c7983 */ /* 0x000ea20000300800 */
[-C--:B------:R-:W-:Y:S01]  /*34e40*/  FMUL R139, R13, R58.reuse ;  /* 0x0000003a0d8b7220 */ /* 0x080fe20000400000 */
[-C--:B------:R-:W-:Y:S02]  /*34e50*/  FMUL R131, R10, R58.reuse ;  /* 0x0000003a0a837220 */ /* 0x080fe40000400000 */
[----:B------:R-:W2:Y:S01]  /*34e60*/  LDL.LU R13, [R1+0xe0] ;  /* 0x0000e000010d7983 */ /* 0x000ea20000300800 */
[----:B------:R-:W-:-:S03]  /*34e70*/  FMUL R126, R9, R58 ;  /* 0x0000003a097e7220 */ /* 0x000fc60000400000 */
[----:B------:R-:W2:Y:S04]  /*34e80*/  LDL.LU R10, [R1+0xf4] ;  /* 0x0000f400010a7983 */ /* 0x000ea80000300800 */
[----:B------:R-:W2:Y:S01]  /*34e90*/  LDL.LU R9, [R1+0xf0] ;  /* 0x0000f00001097983 */ /* 0x000ea20000300800 */
[-C--:B------:R-:W-:Y:S01]  /*34ea0*/  FMUL R127, R7, R58.reuse ;  /* 0x0000003a077f7220 */ /* 0x080fe20000400000 */
[-C--:B------:R-:W-:Y:S02]  /*34eb0*/  FMUL R122, R6, R58.reuse ;  /* 0x0000003a067a7220 */ /* 0x080fe40000400000 */
[----:B------:R-:W2:Y:S01]  /*34ec0*/  LDL.LU R6, [R1+0x104] ;  /* 0x0001040001067983 */ /* 0x000ea20000300800 */
[----:B------:R-:W-:-:S03]  /*34ed0*/  FMUL R123, R5, R58 ;  /* 0x0000003a057b7220 */ /* 0x000fc60000400000 */
[----:B------:R-:W2:Y:S01]  /*34ee0*/  LDL.LU R5, [R1+0x100] ;  /* 0x0001000001057983 */ /* 0x000ea20000300800 */
[----:B------:R-:W-:-:S03]  /*34ef0*/  FMUL R118, R4, R58 ;  /* 0x0000003a04767220 */ /* 0x000fc60000400000 */
[----:B------:R-:W2:Y:S01]  /*34f00*/  LDL.LU R4, [R1+0x114] ;  /* 0x0001140001047983 */ /* 0x000ea20000300800 */
[-C--:B------:R-:W-:Y:S01]  /*34f10*/  FMUL R237, R237, R58.reuse ;  /* 0x0000003aeded7220 */ /* 0x080fe20000400000 */
[-C--:B------:R-:W-:Y:S01]  /*34f20*/  FMUL R236, R236, R58.reuse ;  /* 0x0000003aecec7220 */ /* 0x080fe20000400000 */
[----:B------:R-:W-:Y:S01]  /*34f30*/  BSSY B0, `(.L_x_68) ;  /* 0x0000100000007945 */ /* 0x000fe20003800000 */
        /* <DEDUP_REMOVED lines=15> */
[----:B------:R-:W3:Y:S04]  /*35030*/  LDL.LU R3, [R1+0x110] ;  /* 0x0001100001037983 */ /* 0x000ee80000300800 */
[----:B------:R-:W3:Y:S01]  /*35040*/  LDL.LU R7, [R1+0x124] ;  /* 0x0001240001077983 */ /* 0x000ee20000300800 */
[----:B-----5:R-:W-:-:S03]  /*35050*/  FMUL R115, R8, R58 ;  /* 0x0000003a08737220 */ /* 0x020fc60000400000 */
[----:B------:R-:W5:Y:S01]  /*35060*/  LDL.LU R8, [R1+0x120] ;  /* 0x0001200001087983 */ /* 0x000f620000300800 */
[----:B----4-:R-:W-:-:S03]  /*35070*/  FMUL R110, R11, R58 ;  /* 0x0000003a0b6e7220 */ /* 0x010fc60000400000 */
[----:B------:R-:W4:Y:S01]  /*35080*/  LDL.LU R11, [R1+0x134] ;  /* 0x00013400010b7983 */ /* 0x000f220000300800 */
[----:B--2---:R-:W-:-:S03]  /*35090*/  FMUL R111, R12, R58 ;  /* 0x0000003a0c6f7220 */ /* 0x004fc60000400000 */
[----:B------:R-:W2:Y:S01]  /*350a0*/  LDL.LU R12, [R1+0x130] ;  /* 0x00013000010c7983 */ /* 0x000ea20000300800 */
[----:B------:R-:W-:-:S03]  /*350b0*/  FMUL R106, R13, R58 ;  /* 0x0000003a0d6a7220 */ /* 0x000fc60000400000 */
        /* <DEDUP_REMOVED lines=31> */
[----:B------:R-:W-:-:S03]  /*352b0*/  FMUL R95, R7, R58 ;  /* 0x0000003a075f7220 */ /* 0x000fc60000400000 */
[----:B------:R-:W3:Y:S04]  /*352c0*/  LDL.LU R4, [R1+0x174] ;  /* 0x0001740001047983 */ /* 0x000ee80000300800 */
[----:B------:R-:W3:Y:S01]  /*352d0*/  LDL.LU R7, [R1+0x170] ;  /* 0x0001700001077983 */ /* 0x000ee20000300800 */
[----:B-----5:R-:W-:-:S03]  /*352e0*/  FMUL R90, R8, R58 ;  /* 0x0000003a085a7220 */ /* 0x020fc60000400000 */
[----:B------:R-:W5:Y:S01]  /*352f0*/  LDL.LU R8, [R1+0x184] ;  /* 0x0001840001087983 */ /* 0x000f620000300800 */
[----:B----4-:R-:W-:-:S03]  /*35300*/  FMUL R91, R11, R58 ;  /* 0x0000003a0b5b7220 */ /* 0x010fc60000400000 */
[----:B------:R-:W4:Y:S01]  /*35310*/  LDL.LU R11, [R1+0x180] ;  /* 0x00018000010b7983 */ /* 0x000f220000300800 */
[----:B--2---:R-:W-:-:S03]  /*35320*/  FMUL R86, R12, R58 ;  /* 0x0000003a0c567220 */ /* 0x004fc60000400000 */
[----:B------:R-:W2:Y:S04]  /*35330*/  LDL.LU R12, [R1+0x194] ;  /* 0x00019400010c7983 */ /* 0x000ea80000300800 */
[----:B------:R-:W2:Y:S04]  /*35340*/  LDL.LU R15, [R1+0x190] ;  /* 0x00019000010f7983 */ /* 0x000ea80000300800 */
[----:B------:R-:W3:Y:S04]  /*35350*/  LDL.LU R36, [R1+0x1a4] ;  /* 0x0001a40001247983 */ /* 0x000ee80000300800 */
[----:B------:R-:W5:Y:S04]  /*35360*/  LDL.LU R25, [R1+0x1a0] ;  /* 0x0001a00001197983 */ /* 0x000f680000300800 */
[----:B------:R-:W2:Y:S04]  /*35370*/  LDL.LU R20, [R1+0x1b4] ;  /* 0x0001b40001147983 */ /* 0x000ea80000300800 */
[----:B------:R-:W2:Y:S01]  /*35380*/  LDL.LU R23, [R1+0x1b0] ;  /* 0x0001b00001177983 */ /* 0x000ea20000300800 */
[----:B------:R-:W-:-:S03]  /*35390*/  FMUL R82, R10, R58 ;  /* 0x0000003a0a527220 */ /* 0x000fc60000400000 */
[----:B------:R-:W2:Y:S01]  /*353a0*/  LDL.LU R24, [R1+0x1c4] ;  /* 0x0001c40001187983 */ /* 0x000ea20000300800 */
[----:B------:R-:W-:-:S03]  /*353b0*/  FMUL R10, R16, R58 ;  /* 0x0000003a100a7220 */ /* 0x000fc60000400000 */
[----:B------:R-:W4:Y:S01]  /*353c0*/  LDL.LU R29, [R1+0x1c0] ;  /* 0x0001c000011d7983 */ /* 0x000f220000300800 */
[----:B------:R-:W-:-:S03]  /*353d0*/  FMUL R187, R245, R58 ;  /* 0x0000003af5bb7220 */ /* 0x000fc60000400000 */
[----:B------:R-:W2:Y:S01]  /*353e0*/  LDL.LU R28, [R1+0x1d4] ;  /* 0x0001d400011c7983 */ /* 0x000ea20000300800 */
[----:B------:R-:W-:-:S03]  /*353f0*/  MOV R245, R21 ;  /* 0x0000001500f57202 */ /* 0x000fc60000000f00 */
[----:B------:R-:W5:Y:S01]  /*35400*/  LDL.LU R33, [R1+0x1d0] ;  /* 0x0001d00001217983 */ /* 0x000f620000300800 */
        /* <DEDUP_REMOVED lines=79> */
[-C--:B------:R-:W-:Y:S01]  /*35900*/  FMUL R78, R6, R58.reuse ;  /* 0x0000003a064e7220 */ /* 0x080fe20000400000 */
[-C--:B------:R-:W-:Y:S01]  /*35910*/  FMUL R6, R18, R58.reuse ;  /* 0x0000003a12067220 */ /* 0x080fe20000400000 */
[-C--:B------:R-:W-:Y:S01]  /*35920*/  FMUL R18, R31, R58.reuse ;  /* 0x0000003a1f127220 */ /* 0x080fe20000400000 */
        /* <DEDUP_REMOVED lines=16> */
[----:B------:R-:W-:-:S02]  /*35a30*/  VIADD R59, R2, 0x1000 ;  /* 0x00001000023b7836 */ /* 0x000fc40000000000 */
[-C--:B------:R-:W-:Y:S01]  /*35a40*/  FMUL R22, R35, R58.reuse ;  /* 0x0000003a23167220 */ /* 0x080fe20000400000 */
[-C--:B------:R-:W-:Y:S01]  /*35a50*/  FMUL R25, R34, R58.reuse ;  /* 0x0000003a22197220 */ /* 0x080fe20000400000 */
[-C--:B----4-:R-:W-:Y:S01]  /*35a60*/  FMUL R27, R29, R58.reuse ;  /* 0x0000003a1d1b7220 */ /* 0x090fe20000400000 */
[-C--:B------:R-:W-:Y:S01]  /*35a70*/  FMUL R29, R38, R58.reuse ;  /* 0x0000003a261d7220 */ /* 0x080fe20000400000 */
[-C--:B------:R-:W-:Y:S01]  /*35a80*/  FMUL R34, R45, R58.reuse ;  /* 0x0000003a2d227220 */ /* 0x080fe20000400000 */
[-C--:B--2---:R-:W-:Y:S01]  /*35a90*/  FMUL R35, R37, R58.reuse ;  /* 0x0000003a25237220 */ /* 0x084fe20000400000 */
        /* <DEDUP_REMOVED lines=34> */
[----:B------:R-:W-:Y:S02]  /*35cc0*/  F2FP.F16.F32.PACK_AB R64, R64, R239 ;  /* 0x000000ef4040723e */ /* 0x000fe400000000ff */
[----:B------:R-:W-:Y:S02]  /*35cd0*/  F2FP.F16.F32.PACK_AB R65, R65, R238 ;  /* 0x000000ee4141723e */ /* 0x000fe400000000ff */
[----:B------:R-:W-:Y:S02]  /*35ce0*/  F2FP.F16.F32.PACK_AB R66, R66, R237 ;  /* 0x000000ed4242723e */ /* 0x000fe400000000ff */
[----:B------:R-:W-:Y:S01]  /*35cf0*/  F2FP.F16.F32.PACK_AB R67, R67, R236 ;  /* 0x000000ec4343723e */ /* 0x000fe200000000ff */
[----:B-1----:R-:W-:Y:S01]  /*35d00*/  BAR.SYNC.DEFER_BLOCKING 0x1, 0x80 ;  /* 0x0042000000007b1d */ /* 0x002fe20000010000 */
[----:B---3--:R-:W-:-:S05]  /*35d10*/  FMUL R52, R244, R58 ;  /* 0x0000003af4347220 */ /* 0x008fca0000400000 */
        /* <DEDUP_REMOVED lines=15> */
[----:B------:R-:W-:-:S04]  /*35e10*/  MOV R244, 0x10 ;  /* 0x0000001000f47802 */ /* 0x000fc80000000f00 */
[----:B------:R-:W-:-:S04]  /*35e20*/  SEL R244, R244, 0xfffffff0, !P0 ;  /* 0xfffffff0f4f47807 */ /* 0x000fc80004000000 */
[----:B------:R-:W-:Y:S01]  /*35e30*/  LEA R59, R244, R59, 0x1 ;  /* 0x0000003bf43b7211 */ /* 0x000fe200078e08ff */
[----:B------:R-:W-:Y:S06]  /*35e40*/  @P1 BRA `(.L_x_69) ;  /* 0x0000000000381947 */ /* 0x000fec0003800000 */
[----:B------:R-:W1:Y:S01]  /*35e50*/  LDC.64 R236, c[0x0][0x198] ;  /* 0x00006600ffec7b82 */ /* 0x000e620000000a00 */
[----:B------:R-:W-:Y:S01]  /*35e60*/  R2UR UR8, R245 ;  /* 0x00000000f50872ca */ /* 0x000fe200000e0000 */
[----:B------:R-:W-:Y:S01]  /*35e70*/  UMOV UR9, URZ ;  /* 0x0000003f00097c82 */ /* 0x000fe20008000000 */
[----:B------:R-:W-:Y:S01]  /*35e80*/  UMOV UR11, UR36 ;  /* 0x00000024000b7c82 */ /* 0x000fe20008000000 */
[----:B------:R-:W-:-:S04]  /*35e90*/  UMOV UR12, UR37 ;  /* 0x00000025000c7c82 */ /* 0x000fc80008000000 */
[----:B------:R-:W2:Y:S01]  /*35ea0*/  S2UR UR10, SR_CTAID.X ;  /* 0x00000000000a79c3 */ /* 0x000ea20000002500 */
[----:B-1----:R-:W-:-:S04]  /*35eb0*/  IADD3 R238, P0, R236, 0x670, RZ ;  /* 0x00000670ecee7810 */ /* 0x002fc80007f1e0ff */
[----:B------:R-:W-:Y:S02]  /*35ec0*/  IADD3.X R236, RZ, R237, RZ, P0, !PT ;  /* 0x000000edffec7210 */ /* 0x000fe400007fe4ff */
[----:B------:R-:W-:Y:S02]  /*35ed0*/  R2UR UR4, R238 ;  /* 0x00000000ee0472ca */ /* 0x000fe400000e0000 */
[----:B------:R-:W-:Y:S01]  /*35ee0*/  R2UR UR5, R236 ;  /* 0x00000000ec0572ca */ /* 0x000fe200000e0000 */
[----:B--2---:R-:W-:-:S12]  /*35ef0*/  USHF.L.U32 UR10, UR10, 0x6, URZ ;  /* 0x000000060a0a7899 */ /* 0x004fd8000800063f */
[----:B------:R1:W-:Y:S01]  /*35f00*/  UTMASTG.4D [UR8], [UR4] ;  /* 0x00000008040073b5 */ /* 0x0003e20008018000 */
[----:B------:R0:W-:Y:S01]  /*35f10*/  UTMACMDFLUSH ;  /* 0x00000000000079b7 */ /* 0x0001e20000000000 */
[----:B-1----:R-:W-:-:S04]  /*35f20*/  DEPBAR.LE SB0, 0x1 ;  /* 0x000080400000791a */ /* 0x002fc80000000000 */
.L_x_69:
[----:B------:R-:W-:Y:S05]  /*35f30*/  BSYNC B0 ;  /* 0x0000000000007941 */ /* 0x000fea0003800000 */
.L_x_68:
[----:B------:R-:W-:Y:S01]  /*35f40*/  BAR.SYNC.DEFER_BLOCKING 0x1, 0x80 ;  /* 0x0042000000007b1d */ /* 0x000fe20000010000 */
[----:B------:R-:W-:Y:S02]  /*35f50*/  F2FP.F16.F32.PACK_AB R68, R235, R68 ;  /* 0x00000044eb44723e */ /* 0x000fe400000000ff */
[----:B------:R-:W-:Y:S02]  /*35f60*/  F2FP.F16.F32.PACK_AB R69, R234, R69 ;  /* 0x00000045ea45723e */ /* 0x000fe400000000ff */
[----:B------:R-:W-:Y:S01]  /*35f70*/  F2FP.F16.F32.PACK_AB R70, R233, R70 ;  /* 0x00000046e946723e */ /* 0x000fe200000000ff */
[----:B------:R-:W-:Y:S01]  /*35f80*/  BSSY B0, `(.L_x_70) ;  /* 0x000001f000007945 */ /* 0x000fe20003800000 */
[----:B------:R-:W-:Y:S02]  /*35f90*/  F2FP.F16.F32.PACK_AB R71, R232, R71 ;  /* 0x00000047e847723e */ /* 0x000fe400000000ff */
[----:B------:R-:W-:Y:S02]  /*35fa0*/  F2FP.F16.F32.PACK_AB R72, R231, R72 ;  /* 0x00000048e748723e */ /* 0x000fe400000000ff */
[----:B------:R-:W-:-:S02]  /*35fb0*/  F2FP.F16.F32.PACK_AB R73, R230, R73 ;  /* 0x00000049e649723e */ /* 0x000fc400000000ff */
[----:B------:R-:W-:Y:S02]  /*35fc0*/  F2FP.F16.F32.PACK_AB R74, R229, R74 ;  /* 0x0000004ae54a723e */ /* 0x000fe400000000ff */
[----:B------:R-:W-:Y:S01]  /*35fd0*/  F2FP.F16.F32.PACK_AB R75, R228, R75 ;  /* 0x0000004be44b723e */ /* 0x000fe200000000ff */
[----:B------:R1:W-:Y:S04]  /*35fe0*/  STSM.16.M88.4 [R2+0x1000], R60 ;  /* 0x0010003c02007844 */ /* 0x0003e80000000200 */
[----:B------:R1:W-:Y:S01]  /*35ff0*/  STSM.16.M88.4 [R0+0x1000], R64 ;  /* 0x0010004000007844 */ /* 0x0003e20000000200 */
[----:B------:R-:W-:Y:S01]  /*36000*/  @!PT LDS RZ, [RZ] ;  /* 0x00000000fffff984 */ /* 0x000fe20000000800 */
[----:B------:R-:W-:Y:S01]  /*36010*/  @!PT LDS RZ, [RZ] ;  /* 0x00000000fffff984 */ /* 0x000fe20000000800 */
[----:B------:R-:W-:Y:S01]  /*36020*/  @!PT LDS RZ, [RZ] ;  /* 0x00000000fffff984 */ /* 0x000fe20000000800 */
[----:B------:R-:W-:Y:S01]  /*36030*/  @!PT LDS RZ, [RZ] ;  /* 0x00000000fffff984 */ /* 0x000fe20000000800 */
[----:B------:R2:W-:Y:S06]  /*36040*/  MEMBAR.ALL.CTA ;  /* 0x0000000000007992 */ /* 0x0005ec0000008000 */
[----:B--2---:R-:W2:Y:S02]  /*36050*/  FENCE.VIEW.ASYNC.S ;  /* 0x00000000000073c6 */ /* 0x004ea40000000000 */
[----:B--2---:R-:W-:Y:S06]  /*36060*/  BAR.SYNC.DEFER_BLOCKING 0x1, 0x80 ;  /* 0x0042000000007b1d */ /* 0x004fec0000010000 */
[----:B------:R-:W-:Y:S05]  /*36070*/  @P1 BRA `(.L_x_71) ;  /* 0x00000000003c1947 */ /* 0x000fea0003800000 */
[----:B-1----:R-:W1:Y:S01]  /*36080*/  LDC.64 R60, c[0x0][0x198] ;  /* 0x00006600ff3c7b82 */ /* 0x002e620000000a00 */
[----:B------:R-:W-:Y:S01]  /*36090*/  R2UR UR8, R245 ;  /* 0x00000000f50872ca */ /* 0x000fe200000e0000 */
[----:B------:R-:W-:Y:S01]  /*360a0*/  UMOV UR9, 0x20 ;  /* 0x0000002000097882 */ /* 0x000fe20000000000 */
[----:B------:R-:W-:Y:S01]  /*360b0*/  UMOV UR11, UR36 ;  /* 0x00000024000b7c82 */ /* 0x000fe20008000000 */
[----:B------:R-:W-:-:S04]  /*360c0*/  UMOV UR12, UR37 ;  /* 0x00000025000c7c82 */ /* 0x000fc80008000000 */
[----:B------:R-:W2:Y:S06]  /*360d0*/  S2UR UR10, SR_CTAID.X ;  /* 0x00000000000a79c3 */ /* 0x000eac0000002500 */
[----:B------:R-:W-:Y:S01]  /*360e0*/  UIADD3 UR8, UR8, 0x1000, URZ ;  /* 0x0000100008087890 */ /* 0x000fe2000fffe03f */
[----:B-1----:R-:W-:-:S04]  /*360f0*/  IADD3 R62, P0, R60, 0x670, RZ ;  /* 0x000006703c3e7810 */ /* 0x002fc80007f1e0ff */
[----:B------:R-:W-:Y:S01]  /*36100*/  R2UR UR4, R62 ;  /* 0x000000003e0472ca */ /* 0x000fe200000e0000 */
[----:B------:R-:W-:Y:S01]  /*36110*/  IMAD.X R60, RZ, RZ, R61, P0 ;  /* 0x000000ffff3c7224 */ /* 0x000fe200000e063d */
[----:B--2---:R-:W-:-:S04]  /*36120*/  USHF.L.U32 UR10, UR10, 0x6, URZ ;  /* 0x000000060a0a7899 */ /* 0x004fc8000800063f */
[----:B------:R-:W-:-:S13]  /*36130*/  R2UR UR5, R60 ;  /* 0x000000003c0572ca */ /* 0x000fda00000e0000 */
[----:B------:R2:W-:Y:S01]  /*36140*/  UTMASTG.4D [UR8], [UR4] ;  /* 0x00000008040073b5 */ /* 0x0005e20008018000 */
[----:B------:R0:W-:Y:S01]  /*36150*/  UTMACMDFLUSH ;  /* 0x00000000000079b7 */ /* 0x0001e20000000000 */
[----:B--2---:R-:W-:-:S04]  /*36160*/  DEPBAR.LE SB0, 0x1 ;  /* 0x000080400000791a */ /* 0x004fc80000000000 */
.L_x_71:
[----:B------:R-:W-:Y:S05]  /*36170*/  BSYNC B0 ;  /* 0x0000000000007941 */ /* 0x000fea0003800000 */
.L_x_70:
[----:B------:R-:W-:Y:S01]  /*36180*/  BAR.SYNC.DEFER_BLOCKING 0x1, 0x80 ;  /* 0x0042000000007b1d */ /* 0x000fe20000010000 */
[----:B-1----:R-:W-:Y:S02]  /*36190*/  F2FP.F16.F32.PACK_AB R60, R227, R226 ;  /* 0x000000e2e33c723e */ /* 0x002fe400000000ff */
        /* <DEDUP_REMOVED lines=8> */
[----:B------:R1:W-:Y:S04]  /*36220*/  STSM.16.M88.4 [R2], R68 ;  /* 0x0000004402007844 */ /* 0x0003e80000000200 */
[----:B------:R1:W-:Y:S01]  /*36230*/  STSM.16.M88.4 [R0], R72 ;  /* 0x0000004800007844 */ /* 0x0003e20000000200 */
        /* <DEDUP_REMOVED lines=21> */
[----:B--2---:R-:W-:-:S04]  /*36390*/  DEPBAR.LE SB0, 0x1 ;  /* 0x000080400000791a */ /* 0x004fc80000000000 */
.L_x_73:
[----:B------:R-:W-:Y:S05]  /*363a0*/  BSYNC B0 ;  /* 0x0000000000007941 */ /* 0x000fea0003800000 */
.L_x_72:
        /* <DEDUP_REMOVED lines=35> */
.L_x_75:
[----:B------:R-:W-:Y:S05]  /*365e0*/  BSYNC B0 ;  /* 0x0000000000007941 */ /* 0x000fea0003800000 */
.L_x_74:
        /* <DEDUP_REMOVED lines=34> */
.L_x_77:
[----:B------:R-:W-:Y:S05]  /*36810*/  BSYNC B0 ;  /* 0x0000000000007941 */ /* 0x000fea0003800000 */
.L_x_76:
        /* <DEDUP_REMOVED lines=35> */
.L_x_79:
[----:B------:R-:W-:Y:S05]  /*36a50*/  BSYNC B0 ;  /* 0x0000000000007941 */ /* 0x000fea0003800000 */
.L_x_78:
        /* <DEDUP_REMOVED lines=34> */
.L_x_81:
[----:B------:R-:W-:Y:S05]  /*36c80*/  BSYNC B0 ;  /* 0x0000000000007941 */ /* 0x000fea0003800000 */
.L_x_80:
        /* <DEDUP_REMOVED lines=35> */
.L_x_83:
[----:B------:R-:W-:Y:S05]  /*36ec0*/  BSYNC B0 ;  /* 0x0000000000007941 */ /* 0x000fea0003800000 */
.L_x_82:
        /* <DEDUP_REMOVED lines=34> */
.L_x_85:
[----:B------:R-:W-:Y:S05]  /*370f0*/  BSYNC B0 ;  /* 0x0000000000007941 */ /* 0x000fea0003800000 */
.L_x_84:
        /* <DEDUP_REMOVED lines=35> */
.L_x_87:
[----:B------:R-:W-:Y:S05]  /*37330*/  BSYNC B0 ;  /* 0x0000000000007941 */ /* 0x000fea0003800000 */
.L_x_86:
        /* <DEDUP_REMOVED lines=34> */
.L_x_89:
[----:B------:R-:W-:Y:S05]  /*37560*/  BSYNC B0 ;  /* 0x0000000000007941 */ /* 0x000fea0003800000 */
.L_x_88:
[----:B------:R-:W-:Y:S01]  /*37570*/  BAR.SYNC.DEFER_BLOCKING 0x1, 0x80 ;  /* 0x0042000000007b1d */ /* 0x000fe20000010000 */
[----:B------:R-:W-:Y:S02]  /*37580*/  F2FP.F16.F32.PACK_AB R5, R5, R6 ;  /* 0x000000060505723e */ /* 0x000fe400000000ff */
[----:B------:R-:W-:Y:S02]  /*37590*/  F2FP.F16.F32.PACK_AB R6, R7, R8 ;  /* 0x000000080706723e */ /* 0x000fe400000000ff */
[----:B-1----:R-:W-:Y:S01]  /*375a0*/  F2FP.F16.F32.PACK_AB R68, R82, R83 ;  /* 0x000000535244723e */ /* 0x002fe200000000ff */
        /* <DEDUP_REMOVED lines=16> */
[----:B------:R-:W2:Y:S01]  /*376b0*/  LDC.64 R8, c[0x0][0x198] ;  /* 0x00006600ff087b82 */ /* 0x000ea20000000a00 */
[----:B------:R-:W-:Y:S01]  /*376c0*/  R2UR UR8, R245 ;  /* 0x00000000f50872ca */ /* 0x000fe200000e0000 */
[----:B------:R-:W-:Y:S01]  /*376d0*/  UMOV UR9, 0x160 ;  /* 0x0000016000097882 */ /* 0x000fe20000000000 */
[----:B------:R-:W-:Y:S01]  /*376e0*/  UMOV UR11, UR36 ;  /* 0x00000024000b7c82 */ /* 0x000fe20008000000 */
[----:B------:R-:W-:-:S04]  /*376f0*/  UMOV UR12, UR37 ;  /* 0x00000025000c7c82 */ /* 0x000fc80008000000 */
[----:B------:R-:W3:Y:S06]  /*37700*/  S2UR UR10, SR_CTAID.X ;  /* 0x00000000000a79c3 */ /* 0x000eec0000002500 */
[----:B------:R-:W-:Y:S01]  /*37710*/  UIADD3 UR8, UR8, 0x1000, URZ ;  /* 0x0000100008087890 */ /* 0x000fe2000fffe03f */
[----:B--2---:R-:W-:-:S04]  /*37720*/  IADD3 R3, P0, R8, 0x670, RZ ;  /* 0x0000067008037810 */ /* 0x004fc80007f1e0ff */
[----:B------:R-:W-:Y:S02]  /*37730*/  IADD3.X R8, RZ, R9, RZ, P0, !PT ;  /* 0x00000009ff087210 */ /* 0x000fe400007fe4ff */
[----:B------:R-:W-:Y:S02]  /*37740*/  R2UR UR4, R3 ;  /* 0x00000000030472ca */ /* 0x000fe400000e0000 */
[----:B------:R-:W-:Y:S01]  /*37750*/  R2UR UR5, R8 ;  /* 0x00000000080572ca */ /* 0x000fe200000e0000 */
[----:B---3--:R-:W-:-:S12]  /*37760*/  USHF.L.U32 UR10, UR10, 0x6, URZ ;  /* 0x000000060a0a7899 */ /* 0x008fd8000800063f */
[----:B------:R2:W-:Y:S01]  /*37770*/  UTMASTG.4D [UR8], [UR4] ;  /* 0x00000008040073b5 */ /* 0x0005e20008018000 */
[----:B------:R0:W-:Y:S01]  /*37780*/  UTMACMDFLUSH ;  /* 0x00000000000079b7 */ /* 0x0001e20000000000 */
[----:B--2---:R-:W-:-:S04]  /*37790*/  DEPBAR.LE SB0, 0x1 ;  /* 0x000080400000791a */ /* 0x004fc80000000000 */
.L_x_91:
[----:B------:R-:W-:Y:S05]  /*377a0*/  BSYNC B0 ;  /* 0x0000000000007941 */ /* 0x000fea0003800000 */
.L_x_90:
        /* <DEDUP_REMOVED lines=17> */
[----:B---3--:R-:W3:Y:S02]  /*378c0*/  FENCE.VIEW.ASYNC.S ;  /* 0x00000000000073c6 */ /* 0x008ee40000000000 */
[----:B---3--:R-:W-:Y:S06]  /*378d0*/  BAR.SYNC.DEFER_BLOCKING 0x1, 0x80 ;  /* 0x0042000000007b1d */ /* 0x008fec0000010000 */
[----:B------:R-:W-:Y:S05]  /*378e0*/  @P1 BRA `(.L_x_93) ;  /* 0x0000000000381947 */ /* 0x000fea0003800000 */
[----:B--2---:R-:W2:Y:S01]  /*378f0*/  LDC.64 R4, c[0x0][0x198] ;  /* 0x00006600ff047b82 */ /* 0x004ea20000000a00 */
[----:B------:R-:W-:Y:S01]  /*37900*/  R2UR UR8, R245 ;  /* 0x00000000f50872ca */ /* 0x000fe200000e0000 */
[----:B------:R-:W-:Y:S01]  /*37910*/  UMOV UR9, 0x180 ;  /* 0x0000018000097882 */ /* 0x000fe20000000000 */
[----:B------:R-:W-:Y:S01]  /*37920*/  UMOV UR11, UR36 ;  /* 0x00000024000b7c82 */ /* 0x000fe20008000000 */
[----:B------:R-:W-:-:S04]  /*37930*/  UMOV UR12, UR37 ;  /* 0x00000025000c7c82 */ /* 0x000fc80008000000 */
[----:B------:R-:W3:Y:S01]  /*37940*/  S2UR UR10, SR_CTAID.X ;  /* 0x00000000000a79c3 */ /* 0x000ee20000002500 */
[----:B--2---:R-:W-:-:S04]  /*37950*/  IADD3 R3, P0, R4, 0x670, RZ ;  /* 0x0000067004037810 */ /* 0x004fc80007f1e0ff */
[----:B------:R-:W-:Y:S02]  /*37960*/  IADD3.X R4, RZ, R5, RZ, P0, !PT ;  /* 0x00000005ff047210 */ /* 0x000fe400007fe4ff */
[----:B------:R-:W-:Y:S02]  /*37970*/  R2UR UR4, R3 ;  /* 0x00000000030472ca */ /* 0x000fe400000e0000 */
[----:B------:R-:W-:Y:S01]  /*37980*/  R2UR UR5, R4 ;  /* 0x00000000040572ca */ /* 0x000fe200000e0000 */
[----:B---3--:R-:W-:-:S12]  /*37990*/  USHF.L.U32 UR10, UR10, 0x6, URZ ;  /* 0x000000060a0a7899 */ /* 0x008fd8000800063f */
[----:B------:R3:W-:Y:S01]  /*379a0*/  UTMASTG.4D [UR8], [UR4] ;  /* 0x00000008040073b5 */ /* 0x0007e20008018000 */
[----:B------:R0:W-:Y:S01]  /*379b0*/  UTMACMDFLUSH ;  /* 0x00000000000079b7 */ /* 0x0001e20000000000 */
[----:B---3--:R-:W-:-:S04]  /*379c0*/  DEPBAR.LE SB0, 0x1 ;  /* 0x000080400000791a */ /* 0x008fc80000000000 */
.L_x_93:
[----:B------:R-:W-:Y:S05]  /*379d0*/  BSYNC B0 ;  /* 0x0000000000007941 */ /* 0x000fea0003800000 */
.L_x_92:
        /* <DEDUP_REMOVED lines=17> */
[----:B----4-:R-:W4:Y:S02]  /*37af0*/  FENCE.VIEW.ASYNC.S ;  /* 0x00000000000073c6 */ /* 0x010f240000000000 */
[----:B----4-:R-:W-:Y:S06]  /*37b00*/  BAR.SYNC.DEFER_BLOCKING 0x1, 0x80 ;  /* 0x0042000000007b1d */ /* 0x010fec0000010000 */
[----:B------:R-:W-:Y:S05]  /*37b10*/  @P1 BRA `(.L_x_95) ;  /* 0x00000000003c1947 */ /* 0x000fea0003800000 */
[----:B--2---:R-:W2:Y:S01]  /*37b20*/  LDC.64 R4, c[0x0][0x198] ;  /* 0x00006600ff047b82 */ /* 0x004ea20000000a00 */
[----:B------:R-:W-:Y:S01]  /*37b30*/  R2UR UR8, R245 ;  /* 0x00000000f50872ca */ /* 0x000fe200000e0000 */
[----:B------:R-:W-:Y:S01]  /*37b40*/  UMOV UR9, 0x1a0 ;  /* 0x000001a000097882 */ /* 0x000fe20000000000 */
[----:B------:R-:W-:Y:S01]  /*37b50*/  UMOV UR11, UR36 ;  /* 0x00000024000b7c82 */ /* 0x000fe20008000000 */
[----:B------:R-:W-:-:S04]  /*37b60*/  UMOV UR12, UR37 ;  /* 0x00000025000c7c82 */ /* 0x000fc80008000000 */
[----:B------:R-:W4:Y:S06]  /*37b70*/  S2UR UR10, SR_CTAID.X ;  /* 0x00000000000a79c3 */ /* 0x000f2c0000002500 */
[----:B------:R-:W-:Y:S01]  /*37b80*/  UIADD3 UR8, UR8, 0x1000, URZ ;  /* 0x0000100008087890 */ /* 0x000fe2000fffe03f */
[----:B--2---:R-:W-:-:S04]  /*37b90*/  IADD3 R3, P0, R4, 0x670, RZ ;  /* 0x0000067004037810 */ /* 0x004fc80007f1e0ff */
[----:B------:R-:W-:Y:S01]  /*37ba0*/  R2UR UR4, R3 ;  /* 0x00000000030472ca */ /* 0x000fe200000e0000 */
[----:B------:R-:W-:Y:S01]  /*37bb0*/  IMAD.X R4, RZ, RZ, R5, P0 ;  /* 0x000000ffff047224 */ /* 0x000fe200000e0605 */
[----:B----4-:R-:W-:-:S04]  /*37bc0*/  USHF.L.U32 UR10, UR10, 0x6, URZ ;  /* 0x000000060a0a7899 */ /* 0x010fc8000800063f */
[----:B------:R-:W-:-:S13]  /*37bd0*/  R2UR UR5, R4 ;  /* 0x00000000040572ca */ /* 0x000fda00000e0000 */
[----:B------:R4:W-:Y:S01]  /*37be0*/  UTMASTG.4D [UR8], [UR4] ;  /* 0x00000008040073b5 */ /* 0x0009e20008018000 */
[----:B------:R0:W-:Y:S01]  /*37bf0*/  UTMACMDFLUSH ;  /* 0x00000000000079b7 */ /* 0x0001e20000000000 */
[----:B----4-:R-:W-:-:S04]  /*37c00*/  DEPBAR.LE SB0, 0x1 ;  /* 0x000080400000791a */ /* 0x010fc80000000000 */
.L_x_95:
[----:B------:R-:W-:Y:S05]  /*37c10*/  BSYNC B0 ;  /* 0x0000000000007941 */ /* 0x000fea0003800000 */
.L_x_94:
        /* <DEDUP_REMOVED lines=17> */
[----:B-----5:R-:W5:Y:S02]  /*37d30*/  FENCE.VIEW.ASYNC.S ;  /* 0x00000000000073c6 */ /* 0x020f640000000000 */
[----:B-----5:R-:W-:Y:S06]  /*37d40*/  BAR.SYNC.DEFER_BLOCKING 0x1, 0x80 ;  /* 0x0042000000007b1d */ /* 0x020fec0000010000 */
[----:B------:R-:W-:Y:S05]  /*37d50*/  @P1 BRA `(.L_x_97) ;  /* 0x0000000000381947 */ /* 0x000fea0003800000 */
[----:B--2---:R-:W4:Y:S01]  /*37d60*/  LDC.64 R4, c[0x0][0x198] ;  /* 0x00006600ff047b82 */ /* 0x004f220000000a00 */
[----:B------:R-:W-:Y:S01]  /*37d70*/  R2UR UR8, R245 ;  /* 0x00000000f50872ca */ /* 0x000fe200000e0000 */
[----:B------:R-:W-:Y:S01]  /*37d80*/  UMOV UR9, 0x1c0 ;  /* 0x000001c000097882 */ /* 0x000fe20000000000 */
[----:B------:R-:W-:Y:S01]  /*37d90*/  UMOV UR11, UR36 ;  /* 0x00000024000b7c82 */ /* 0x000fe20008000000 */
[----:B------:R-:W-:-:S04]  /*37da0*/  UMOV UR12, UR37 ;  /* 0x00000025000c7c82 */ /* 0x000fc80008000000 */
[----:B------:R-:W2:Y:S01]  /*37db0*/  S2UR UR10, SR_CTAID.X ;  /* 0x00000000000a79c3 */ /* 0x000ea20000002500 */
[----:B----4-:R-:W-:-:S04]  /*37dc0*/  IADD3 R0, P0, R4, 0x670, RZ ;  /* 0x0000067004007810 */ /* 0x010fc80007f1e0ff */
[----:B------:R-:W-:Y:S02]  /*37dd0*/  IADD3.X R4, RZ, R5, RZ, P0, !PT ;  /* 0x00000005ff047210 */ /* 0x000fe400007fe4ff */
[----:B------:R-:W-:Y:S02]  /*37de0*/  R2UR UR4, R0 ;  /* 0x00000000000472ca */ /* 0x000fe400000e0000 */
[----:B------:R-:W-:Y:S01]  /*37df0*/  R2UR UR5, R4 ;  /* 0x00000000040572ca */ /* 0x000fe200000e0000 */
[----:B--2---:R-:W-:-:S12]  /*37e00*/  USHF.L.U32 UR10, UR10, 0x6, URZ ;  /* 0x000000060a0a7899 */ /* 0x004fd8000800063f */
[----:B------:R2:W-:Y:S01]  /*37e10*/  UTMASTG.4D [UR8], [UR4] ;  /* 0x00000008040073b5 */ /* 0x0005e20008018000 */
[----:B------:R0:W-:Y:S01]  /*37e20*/  UTMACMDFLUSH ;  /* 0x00000000000079b7 */ /* 0x0001e20000000000 */
[----:B--2---:R-:W-:-:S04]  /*37e30*/  DEPBAR.LE SB0, 0x1 ;  /* 0x000080400000791a */ /* 0x004fc80000000000 */
.L_x_97:
[----:B------:R-:W-:Y:S05]  /*37e40*/  BSYNC B0 ;  /* 0x0000000000007941 */ /* 0x000fea0003800000 */
.L_x_96:
[----:B------:R-:W-:Y:S06]  /*37e50*/  BAR.SYNC.DEFER_BLOCKING 0x1, 0x80 ;  /* 0x0042000000007b1d */ /* 0x000fec0000010000 */
[----:B------:R-:W-:Y:S01]  /*37e60*/  BSSY B0, `(.L_x_98) ;  /* 0x0000019000007945 */ /* 0x000fe20003800000 */
[----:B------:R1:W-:Y:S04]  /*37e70*/  STSM.16.M88.4 [R2+0x1000], R44 ;  /* 0x0010002c02007844 */ /* 0x0003e80000000200 */
        /* <DEDUP_REMOVED lines=9> */
[----:B-1234-:R-:W1:Y:S01]  /*37f10*/  LDC.64 R2, c[0x0][0x198] ;  /* 0x00006600ff027b82 */ /* 0x01ee620000000a00 */
        /* <DEDUP_REMOVED lines=11> */
[----:B------:R1:W-:Y:S02]  /*37fd0*/  UTMASTG.4D [UR8], [UR4] ;  /* 0x00000008040073b5 */ /* 0x0003e40008018000 */
[----:B-1----:R0:W-:Y:S02]  /*37fe0*/  UTMACMDFLUSH ;  /* 0x00000000000079b7 */ /* 0x0021e40000000000 */
.L_x_99:
[----:B------:R-:W-:Y:S05]  /*37ff0*/  BSYNC B0 ;  /* 0x0000000000007941 */ /* 0x000fea0003800000 */
.L_x_98:
[----:B------:R-:W-:-:S04]  /*38000*/  DEPBAR.LE SB0, 0x0 ;  /* 0x000080000000791a */ /* 0x000fc80000000000 */
[----:B------:R-:W-:Y:S05]  /*38010*/  EXIT ;  /* 0x000000000000794d */ /* 0x000fea0003800000 */
.L_x_7:
[----:B-1----:R1:W2:Y:S02]  /*38020*/  SYNCS.PHASECHK.TRANS64.TRYWAIT P2, [R5+URZ+0x90048], R0 ;  /* 0x09004800050075a7 */ /* 0x0022a4000804017f */
[----:B--2---:R-:W-:Y:S05]  /*38030*/  @!P2 NANOSLEEP.SYNCS 0x989680 ;  /* 0x009896800000a95d */ /* 0x004fea0003900000 */
[----:B------:R-:W2:Y:S02]  /*38040*/  @!P2 SYNCS.PHASECHK.TRANS64 P2, [R5+URZ+0x90048], R0 ;  /* 0x090048000500a5a7 */ /* 0x000ea4000804007f */
[----:B--2---:R-:W-:Y:S05]  /*38050*/  @!P2 BRA `(.L_x_7) ;  /* 0xfffffffc00f0a947 */ /* 0x004fea000383ffff */
[----:B------:R-:W-:Y:S05]  /*38060*/  BRA `(.L_x_100) ;  /* 0xfffffc8400d07947 */ /* 0x000fea000383ffff */
.L_x_12:
[----:B-1----:R1:W3:Y:S02]  /*38070*/  SYNCS.PHASECHK.TRANS64.TRYWAIT P1, [R5+URZ+0x90020], R0 ;  /* 0x09002000050075a7 */ /* 0x0022e4000802017f */
[----:B---3--:R-:W-:Y:S05]  /*38080*/  @!P1 NANOSLEEP.SYNCS 0x989680 ;  /* 0x009896800000995d */ /* 0x008fea0003900000 */
[----:B------:R-:W3:Y:S02]  /*38090*/  @!P1 SYNCS.PHASECHK.TRANS64 P1, [R5+URZ+0x90020], R0 ;  /* 0x09002000050095a7 */ /* 0x000ee4000802007f */
[----:B---3--:R-:W-:Y:S05]  /*380a0*/  @!P1 BRA `(.L_x_12) ;  /* 0xfffffffc00f09947 */ /* 0x008fea000383ffff */
[----:B------:R-:W-:Y:S05]  /*380b0*/  BRA `(.L_x_101) ;  /* 0xfffffc8c00207947 */ /* 0x000fea000383ffff */
.L_x_14:
[----:B-1----:R1:W2:Y:S02]  /*380c0*/  SYNCS.PHASECHK.TRANS64.TRYWAIT P1, [R4+URZ+0x90020], R5 ;  /* 0x09002005040075a7 */ /* 0x0022a4000802017f */
[----:B--2---:R-:W-:Y:S05]  /*380d0*/  @!P1 NANOSLEEP.SYNCS 0x989680 ;  /* 0x009896800000995d */ /* 0x004fea0003900000 */
[----:B------:R-:W2:Y:S02]  /*380e0*/  @!P1 SYNCS.PHASECHK.TRANS64 P1, [R4+URZ+0x90020], R5 ;  /* 0x09002005040095a7 */ /* 0x000ea4000802007f */
[----:B--2---:R-:W-:Y:S05]  /*380f0*/  @!P1 BRA `(.L_x_14) ;  /* 0xfffffffc00f09947 */ /* 0x004fea000383ffff */
[----:B------:R-:W-:Y:S05]  /*38100*/  BRA `(.L_x_102) ;  /* 0xfffffc9000007947 */ /* 0x000fea000383ffff */
.L_x_17:
[----:B-1----:R1:W3:Y:S02]  /*38110*/  SYNCS.PHASECHK.TRANS64.TRYWAIT P1, [R0+URZ+0x90020], R7 ;  /* 0x09002007000075a7 */ /* 0x0022e4000802017f */
[----:B---3--:R-:W-:Y:S05]  /*38120*/  @!P1 NANOSLEEP.SYNCS 0x989680 ;  /* 0x009896800000995d */ /* 0x008fea0003900000 */
[----:B------:R-:W3:Y:S02]  /*38130*/  @!P1 SYNCS.PHASECHK.TRANS64 P1, [R0+URZ+0x90020], R7 ;  /* 0x09002007000095a7 */ /* 0x000ee4000802007f */
[----:B---3--:R-:W-:Y:S05]  /*38140*/  @!P1 BRA `(.L_x_17) ;  /* 0xfffffffc00f09947 */ /* 0x008fea000383ffff */
[----:B------:R-:W-:Y:S05]  /*38150*/  BRA `(.L_x_103) ;  /* 0xfffffc94001c7947 */ /* 0x000fea000383ffff */
.L_x_19:
[----:B-1----:R1:W2:Y:S02]  /*38160*/  SYNCS.PHASECHK.TRANS64.TRYWAIT P1, [R5+URZ+0x90020], R0 ;  /* 0x09002000050075a7 */ /* 0x0022a4000802017f */
[----:B--2---:R-:W-:Y:S05]  /*38170*/  @!P1 NANOSLEEP.SYNCS 0x989680 ;  /* 0x009896800000995d */ /* 0x004fea0003900000 */
[----:B------:R-:W2:Y:S02]  /*38180*/  @!P1 SYNCS.PHASECHK.TRANS64 P1, [R5+URZ+0x90020], R0 ;  /* 0x09002000050095a7 */ /* 0x000ea4000802007f */
[----:B--2---:R-:W-:Y:S05]  /*38190*/  @!P1 BRA `(.L_x_19) ;  /* 0xfffffffc00f09947 */ /* 0x004fea000383ffff */
[----:B------:R-:W-:Y:S05]  /*381a0*/  BRA `(.L_x_104) ;  /* 0xfffffc9800247947 */ /* 0x000fea000383ffff */
.L_x_21:
[----:B-1----:R-:W1:Y:S01]  /*381b0*/  S2R R2, SR_CgaCtaId ;  /* 0x0000000000027919 */ /* 0x002e620000008800 */
[----:B------:R-:W-:-:S04]  /*381c0*/  MOV R0, 0x400 ;  /* 0x0000040000007802 */ /* 0x000fc80000000f00 */
[----:B-1----:R-:W-:-:S04]  /*381d0*/  LEA R0, R2, R0, 0x18 ;  /* 0x0000000002007211 */ /* 0x002fc800078ec0ff */
[----:B------:R1:W2:Y:S03]  /*381e0*/  SYNCS.PHASECHK.TRANS64.TRYWAIT P1, [R0+URZ+0x90040], R19 ;  /* 0x09004013000075a7 */ /* 0x0002a6000802017f */
[----:B--2---:R-:W-:Y:S05]  /*381f0*/  @!P1 NANOSLEEP.SYNCS 0x989680 ;  /* 0x009896800000995d */ /* 0x004fea0003900000 */
[----:B------:R-:W2:Y:S02]  /*38200*/  @!P1 SYNCS.PHASECHK.TRANS64 P1, [R0+URZ+0x90040], R19 ;  /* 0x09004013000095a7 */ /* 0x000ea4000802007f */
[----:B--2---:R-:W-:Y:S05]  /*38210*/  @!P1 BRA `(.L_x_21) ;  /* 0xfffffffc00e49947 */ /* 0x004fea000383ffff */
[----:B------:R-:W-:Y:S05]  /*38220*/  BRA `(.L_x_105) ;  /* 0xfffffc9c00387947 */ /* 0x000fea000383ffff */
.L_x_22:
        /* <DEDUP_REMOVED lines=8> */
.L_x_23:
[----:B--2---:R-:W2:Y:S01]  /*382b0*/  S2R R25, SR_CgaCtaId ;  /* 0x0000000000197919 */ /* 0x004ea20000008800 */
[----:B------:R-:W-:-:S04]  /*382c0*/  MOV R22, 0x400 ;  /* 0x0000040000167802 */ /* 0x000fc80000000f00 */
[----:B--2---:R-:W-:-:S04]  /*382d0*/  LEA R22, R25, R22, 0x18 ;  /* 0x0000001619167211 */ /* 0x004fc800078ec0ff */
[----:B------:R2:W3:Y:S03]  /*382e0*/  SYNCS.PHASECHK.TRANS64.TRYWAIT P6, [R22+URZ+0x90008], R19 ;  /* 0x09000813160075a7 */ /* 0x0004e600080c017f */
[----:B---3--:R-:W-:Y:S05]  /*382f0*/  @!P6 NANOSLEEP.SYNCS 0x989680 ;  /* 0x009896800000e95d */ /* 0x008fea0003900000 */
[----:B------:R-:W3:Y:S02]  /*38300*/  @!P6 SYNCS.PHASECHK.TRANS64 P6, [R22+URZ+0x90008], R19 ;  /* 0x090008131600e5a7 */ /* 0x000ee400080c007f */
[----:B---3--:R-:W-:Y:S05]  /*38310*/  @!P6 BRA `(.L_x_23) ;  /* 0xfffffffc00e4e947 */ /* 0x008fea000383ffff */
[----:B------:R-:W-:Y:S05]  /*38320*/  BRA `(.L_x_107) ;  /* 0xfffffcc800b87947 */ /* 0x000fea000383ffff */
.L_x_25:
[----:B-1----:R1:W3:Y:S02]  /*38330*/  SYNCS.PHASECHK.TRANS64.TRYWAIT P1, [R0+URZ+0x90000], R4 ;  /* 0x09000004000075a7 */ /* 0x0022e4000802017f */
[----:B---3--:R-:W-:Y:S05]  /*38340*/  @!P1 NANOSLEEP.SYNCS 0x989680 ;  /* 0x009896800000995d */ /* 0x008fea0003900000 */
[----:B------:R-:W3:Y:S02]  /*38350*/  @!P1 SYNCS.PHASECHK.TRANS64 P1, [R0+URZ+0x90000], R4 ;  /* 0x09000004000095a7 */ /* 0x000ee4000802007f */
[----:B---3--:R-:W-:Y:S05]  /*38360*/  @!P1 BRA `(.L_x_25) ;  /* 0xfffffffc00f09947 */ /* 0x008fea000383ffff */
[----:B------:R-:W-:Y:S05]  /*38370*/  BRA `(.L_x_108) ;  /* 0xfffffd8800947947 */ /* 0x000fea000383ffff */
.L_x_28:
[----:B-1----:R1:W2:Y:S02]  /*38380*/  SYNCS.PHASECHK.TRANS64.TRYWAIT P3, [R0+URZ+0x90020], R4 ;  /* 0x09002004000075a7 */ /* 0x0022a4000806017f */
[----:B--2---:R-:W-:Y:S05]  /*38390*/  @!P3 NANOSLEEP.SYNCS 0x989680 ;  /* 0x009896800000b95d */ /* 0x004fea0003900000 */
[----:B------:R-:W2:Y:S02]  /*383a0*/  @!P3 SYNCS.PHASECHK.TRANS64 P3, [R0+URZ+0x90020], R4 ;  /* 0x090020040000b5a7 */ /* 0x000ea4000806007f */
[----:B--2---:R-:W-:Y:S05]  /*383b0*/  @!P3 BRA `(.L_x_28) ;  /* 0xfffffffc00f0b947 */ /* 0x004fea000383ffff */
[----:B------:R-:W-:Y:S05]  /*383c0*/  BRA `(.L_x_109) ;  /* 0xfffffd9c005c7947 */ /* 0x000fea000383ffff */
.L_x_30:
[----:B-1----:R1:W2:Y:S02]  /*383d0*/  SYNCS.PHASECHK.TRANS64.TRYWAIT P3, [R6+URZ+0x90000], R9 ;  /* 0x09000009060075a7 */ /* 0x0022a4000806017f */
[----:B--2---:R-:W-:Y:S05]  /*383e0*/  @!P3 NANOSLEEP.SYNCS 0x989680 ;  /* 0x009896800000b95d */ /* 0x004fea0003900000 */
[----:B------:R-:W2:Y:S02]  /*383f0*/  @!P3 SYNCS.PHASECHK.TRANS64 P3, [R6+URZ+0x90000], R9 ;  /* 0x090000090600b5a7 */ /* 0x000ea4000806007f */
[----:B--2---:R-:W-:Y:S05]  /*38400*/  @!P3 BRA `(.L_x_30) ;  /* 0xfffffffc00f0b947 */ /* 0x004fea000383ffff */
[----:B------:R-:W-:Y:S05]  /*38410*/  BRA `(.L_x_110) ;  /* 0xfffffda400e47947 */ /* 0x000fea000383ffff */
.L_x_34:
[----:B-1----:R1:W2:Y:S02]  /*38420*/  SYNCS.PHASECHK.TRANS64.TRYWAIT P1, [R0+URZ+0x90020], R2 ;  /* 0x09002002000075a7 */ /* 0x0022a4000802017f */
[----:B--2---:R-:W-:Y:S05]  /*38430*/  @!P1 NANOSLEEP.SYNCS 0x989680 ;  /* 0x009896800000995d */ /* 0x004fea0003900000 */
[----:B------:R-:W2:Y:S02]  /*38440*/  @!P1 SYNCS.PHASECHK.TRANS64 P1, [R0+URZ+0x90020], R2 ;  /* 0x09002002000095a7 */ /* 0x000ea4000802007f */
[----:B--2---:R-:W-:Y:S05]  /*38450*/  @!P1 BRA `(.L_x_34) ;  /* 0xfffffffc00f09947 */ /* 0x004fea000383ffff */
[----:B------:R-:W-:Y:S05]  /*38460*/  BRA `(.L_x_111) ;  /* 0xfffffe8800447947 */ /* 0x000fea000383ffff */
.L_x_38:
[----:B-1----:R1:W2:Y:S02]  /*38470*/  SYNCS.PHASECHK.TRANS64.TRYWAIT P1, [R0+URZ+0x90000], R2 ;  /* 0x09000002000075a7 */ /* 0x0022a4000802017f */
[----:B--2---:R-:W-:Y:S05]  /*38480*/  @!P1 NANOSLEEP.SYNCS 0x989680 ;  /* 0x009896800000995d */ /* 0x004fea0003900000 */
[----:B------:R-:W2:Y:S02]  /*38490*/  @!P1 SYNCS.PHASECHK.TRANS64 P1, [R0+URZ+0x90000], R2 ;  /* 0x09000002000095a7 */ /* 0x000ea4000802007f */
[----:B--2---:R-:W-:Y:S05]  /*384a0*/  @!P1 BRA `(.L_x_38) ;  /* 0xfffffffc00f09947 */ /* 0x004fea000383ffff */
[----:B------:R-:W-:Y:S05]  /*384b0*/  BRA `(.L_x_112) ;  /* 0xfffffe8c00787947 */ /* 0x000fea000383ffff */
.L_x_41:
[----:B-1----:R1:W2:Y:S02]  /*384c0*/  SYNCS.PHASECHK.TRANS64.TRYWAIT P2, [R0+URZ+0x90020], R2 ;  /* 0x09002002000075a7 */ /* 0x0022a4000804017f */
[----:B--2---:R-:W-:Y:S05]  /*384d0*/  @!P2 NANOSLEEP.SYNCS 0x989680 ;  /* 0x009896800000a95d */ /* 0x004fea0003900000 */
[----:B------:R-:W2:Y:S02]  /*384e0*/  @!P2 SYNCS.PHASECHK.TRANS64 P2, [R0+URZ+0x90020], R2 ;  /* 0x090020020000a5a7 */ /* 0x000ea4000804007f */
[----:B--2---:R-:W-:Y:S05]  /*384f0*/  @!P2 BRA `(.L_x_41) ;  /* 0xfffffffc00f0a947 */ /* 0x004fea000383ffff */
[----:B------:R-:W-:Y:S05]  /*38500*/  BRA `(.L_x_113) ;  /* 0xfffffea000687947 */ /* 0x000fea000383ffff */
.L_x_44:
[----:B--2---:R2:W3:Y:S02]  /*38510*/  SYNCS.PHASECHK.TRANS64.TRYWAIT P2, [R2+URZ+0x90000], R3 ;  /* 0x09000003020075a7 */ /* 0x0044e4000804017f */
[----:B---3--:R-:W-:Y:S05]  /*38520*/  @!P2 NANOSLEEP.SYNCS 0x989680 ;  /* 0x009896800000a95d */ /* 0x008fea0003900000 */
[----:B------:R-:W3:Y:S02]  /*38530*/  @!P2 SYNCS.PHASECHK.TRANS64 P2, [R2+URZ+0x90000], R3 ;  /* 0x090000030200a5a7 */ /* 0x000ee4000804007f */
[----:B---3--:R-:W-:Y:S05]  /*38540*/  @!P2 BRA `(.L_x_44) ;  /* 0xfffffffc00f0a947 */ /* 0x008fea000383ffff */
[----:B------:R-:W-:Y:S05]  /*38550*/  BRA `(.L_x_114) ;  /* 0xfffffeb000d47947 */ /* 0x000fea000383ffff */
.L_x_48:
[----:B-1----:R1:W2:Y:S02]  /*38560*/  SYNCS.PHASECHK.TRANS64.TRYWAIT P1, [R0+URZ+0x90020], R3 ;  /* 0x09002003000075a7 */ /* 0x0022a4000802017f */
[----:B--2---:R-:W-:Y:S05]  /*38570*/  @!P1 NANOSLEEP.SYNCS 0x989680 ;  /* 0x009896800000995d */ /* 0x004fea0003900000 */
[----:B------:R-:W2:Y:S02]  /*38580*/  @!P1 SYNCS.PHASECHK.TRANS64 P1, [R0+URZ+0x90020], R3 ;  /* 0x09002003000095a7 */ /* 0x000ea4000802007f */
[----:B--2---:R-:W-:Y:S05]  /*38590*/  @!P1 BRA `(.L_x_48) ;  /* 0xfffffffc00f09947 */ /* 0x004fea000383ffff */
[----:B------:R-:W-:Y:S05]  /*385a0*/  BRA `(.L_x_115) ;  /* 0xffffff94005c7947 */ /* 0x000fea000383ffff */
        .weak           $__internal_0_$__cuda_sm20_rcp_rn_f32_slowpath
        .type           $__internal_0_$__cuda_sm20_rcp_rn_f32_slowpath,@function
        .size           $__internal_0_$__cuda_sm20_rcp_rn_f32_slowpath,(.L_x_121 - $__internal_0_$__cuda_sm20_rcp_rn_f32_slowpath)
$__internal_0_$__cuda_sm20_rcp_rn_f32_slowpath:
[----:B------:R-:W-:Y:S01]  /*385b0*/  IMAD.SHL.U32 R2, R0, 0x2, RZ ;  /* 0x0000000200027824 */ /* 0x000fe200078e00ff */
[----:B------:R-:W-:Y:S04]  /*385c0*/  BSSY B2, `(.L_x_116) ;  /* 0x0000030000027945 */ /* 0x000fe80003800000 */
[----:B------:R-:W-:-:S04]  /*385d0*/  SHF.R.U32.HI R2, RZ, 0x18, R2 ;  /* 0x00000018ff027819 */ /* 0x000fc80000011602 */
[----:B------:R-:W-:-:S13]  /*385e0*/  ISETP.NE.U32.AND P0, PT, R2, RZ, PT ;  /* 0x000000ff0200720c */ /* 0x000fda0003f05070 */
[----:B------:R-:W-:Y:S05]  /*385f0*/  @P0 BRA `(.L_x_117) ;  /* 0x0000000000280947 */ /* 0x000fea0003800000 */
[----:B------:R-:W-:-:S04]  /*38600*/  SHF.L.U32 R2, R0, 0x1, RZ ;  /* 0x0000000100027819 */ /* 0x000fc800000006ff */
[----:B------:R-:W-:-:S13]  /*38610*/  ISETP.NE.AND P0, PT, R2, RZ, PT ;  /* 0x000000ff0200720c */ /* 0x000fda0003f05270 */
[----:B------:R-:W-:Y:S01]  /*38620*/  @P0 FFMA R5, R0, 1.84467440737095516160e+19, RZ ;  /* 0x5f80000000050823 */ /* 0x000fe200000000ff */
[----:B------:R-:W-:Y:S08]  /*38630*/  @!P0 MUFU.RCP R2, R0 ;  /* 0x0000000000028308 */ /* 0x000ff00000001000 */
[----:B------:R-:W1:Y:S02]  /*38640*/  @P0 MUFU.RCP R3, R5 ;  /* 0x0000000500030308 */ /* 0x000e640000001000 */
[----:B-1----:R-:W-:-:S04]  /*38650*/  @P0 FFMA R5, R5, R3, -1 ;  /* 0xbf80000005050423 */ /* 0x002fc80000000003 */
[----:B------:R-:W-:-:S04]  /*38660*/  @P0 FADD.FTZ R5, -R5, -RZ ;  /* 0x800000ff05050221 */ /* 0x000fc80000010100 */
[----:B------:R-:W-:-:S04]  /*38670*/  @P0 FFMA R3, R3, R5, R3 ;  /* 0x0000000503030223 */ /* 0x000fc80000000003 */
[----:B------:R-:W-:Y:S01]  /*38680*/  @P0 FFMA R2, R3, 1.84467440737095516160e+19, RZ ;  /* 0x5f80000003020823 */ /* 0x000fe200000000ff */
[----:B------:R-:W-:Y:S06]  /*38690*/  BRA `(.L_x_118) ;  /* 0x0000000000887947 */ /* 0x000fec0003800000 */
.L_x_117:
[----:B------:R-:W-:-:S04]  /*386a0*/  IADD3 R12, R2, -0xfd, RZ ;  /* 0xffffff03020c7810 */ /* 0x000fc80007ffe0ff */
[----:B------:R-:W-:-:S13]  /*386b0*/  ISETP.GT.U32.AND P0, PT, R12, 0x1, PT ;  /* 0x000000010c00780c */ /* 0x000fda0003f04070 */
[----:B------:R-:W-:Y:S05]  /*386c0*/  @P0 BRA `(.L_x_119) ;  /* 0x0000000000780947 */ /* 0x000fea0003800000 */
[----:B------:R-:W-:Y:S01]  /*386d0*/  LOP3.LUT R5, R0, 0x7fffff, RZ, 0xc0, !PT ;  /* 0x007fffff00057812 */ /* 0x000fe200078ec0ff */
[----:B------:R-:W-:Y:S01]  /*386e0*/  IMAD.MOV.U32 R13, RZ, RZ, 0x3 ;  /* 0x00000003ff0d7424 */ /* 0x000fe200078e00ff */
[----:B------:R-:W-:Y:S02]  /*386f0*/  IADD3 R2, R2, -0xfc, RZ ;  /* 0xffffff0402027810 */ /* 0x000fe40007ffe0ff */
[----:B------:R-:W-:Y:S02]  /*38700*/  LOP3.LUT R5, R5, 0x3f800000, RZ, 0xfc, !PT ;  /* 0x3f80000005057812 */ /* 0x000fe400078efcff */
[----:B------:R-:W-:Y:S02]  /*38710*/  SHF.L.U32 R13, R13, R12, RZ ;  /* 0x0000000c0d0d7219 */ /* 0x000fe400000006ff */
[----:B------:R-:W1:Y:S02]  /*38720*/  MUFU.RCP R3, R5 ;  /* 0x0000000500037308 */ /* 0x000e640000001000 */
[----:B-1----:R-:W-:-:S04]  /*38730*/  FFMA R6, R5, R3, -1 ;  /* 0xbf80000005067423 */ /* 0x002fc80000000003 */
[----:B------:R-:W-:-:S04]  /*38740*/  FADD.FTZ R6, -R6, -RZ ;  /* 0x800000ff06067221 */ /* 0x000fc80000010100 */
[CCC-:B------:R-:W-:Y:S01]  /*38750*/  FFMA.RM R5, R3.reuse, R6.reuse, R3.reuse ;  /* 0x0000000603057223 */ /* 0x1c0fe20000004003 */
[----:B------:R-:W-:-:S05]  /*38760*/  FFMA.RP R3, R3, R6, R3 ;  /* 0x0000000603037223 */ /* 0x000fca0000008003 */
[C---:B------:R-:W-:Y:S02]  /*38770*/  FSETP.NEU.FTZ.AND P0, PT, R5.reuse, R3, PT ;  /* 0x000000030500720b */ /* 0x040fe40003f1d000 */
[----:B------:R-:W-:Y:S02]  /*38780*/  LOP3.LUT R3, R5, 0x7fffff, RZ, 0xc0, !PT ;  /* 0x007fffff05037812 */ /* 0x000fe400078ec0ff */
[----:B------:R-:W-:Y:S02]  /*38790*/  SEL R5, RZ, 0xffffffff, !P0 ;  /* 0xffffffffff057807 */ /* 0x000fe40004000000 */
[----:B------:R-:W-:Y:S02]  /*387a0*/  LOP3.LUT R3, R3, 0x800000, RZ, 0xfc, !PT ;  /* 0x0080000003037812 */ /* 0x000fe400078efcff */
[----:B------:R-:W-:Y:S02]  /*387b0*/  IADD3 R6, -R5, RZ, RZ ;  /* 0x000000ff05067210 */ /* 0x000fe40007ffe1ff */
[----:B------:R-:W-:-:S02]  /*387c0*/  LOP3.LUT R13, R13, R3, RZ, 0xc0, !PT ;  /* 0x000000030d0d7212 */ /* 0x000fc400078ec0ff */
[-C--:B------:R-:W-:Y:S02]  /*387d0*/  LOP3.LUT P1, RZ, R6, R12.reuse, R3, 0xf8, !PT ;  /* 0x0000000c06ff7212 */ /* 0x080fe4000782f803 */
[----:B------:R-:W-:Y:S02]  /*387e0*/  SHF.R.U32.HI R5, RZ, R12, R13 ;  /* 0x0000000cff057219 */ /* 0x000fe4000001160d */
[----:B------:R-:W-:Y:S02]  /*387f0*/  SHF.R.U32.HI R2, RZ, R2, R3 ;  /* 0x00000002ff027219 */ /* 0x000fe40000011603 */
[C---:B------:R-:W-:Y:S02]  /*38800*/  LOP3.LUT P0, RZ, R5.reuse, 0x1, RZ, 0xc0, !PT ;  /* 0x0000000105ff7812 */ /* 0x040fe4000780c0ff */
[----:B------:R-:W-:-:S04]  /*38810*/  LOP3.LUT P2, RZ, R5, 0x2, RZ, 0xc0, !PT ;  /* 0x0000000205ff7812 */ /* 0x000fc8000784c0ff */
[----:B------:R-:W-:Y:S02]  /*38820*/  PLOP3.LUT P0, PT, P0, P1, P2, 0xe0, 0x0 ;  /* 0x000000000000781c */ /* 0x000fe40000703c20 */
[----:B------:R-:W-:Y:S02]  /*38830*/  LOP3.LUT P1, RZ, R0, 0x7fffff, RZ, 0xc0, !PT ;  /* 0x007fffff00ff7812 */ /* 0x000fe4000782c0ff */
[----:B------:R-:W-:-:S05]  /*38840*/  SEL R3, RZ, 0x1, !P0 ;  /* 0x00000001ff037807 */ /* 0x000fca0004000000 */
[----:B------:R-:W-:-:S05]  /*38850*/  IMAD.MOV R3, RZ, RZ, -R3 ;  /* 0x000000ffff037224 */ /* 0x000fca00078e0a03 */
[----:B------:R-:W-:-:S13]  /*38860*/  ISETP.GE.AND P0, PT, R3, RZ, PT ;  /* 0x000000ff0300720c */ /* 0x000fda0003f06270 */
[----:B------:R-:W-:-:S04]  /*38870*/  @!P0 IADD3 R2, R2, 0x1, RZ ;  /* 0x0000000102028810 */ /* 0x000fc80007ffe0ff */
[----:B------:R-:W-:-:S04]  /*38880*/  @!P1 SHF.L.U32 R2, R2, 0x1, RZ ;  /* 0x0000000102029819 */ /* 0x000fc800000006ff */
[----:B------:R-:W-:Y:S01]  /*38890*/  LOP3.LUT R2, R2, 0x80000000, R0, 0xf8, !PT ;  /* 0x8000000002027812 */ /* 0x000fe200078ef800 */
[----:B------:R-:W-:Y:S06]  /*388a0*/  BRA `(.L_x_118) ;  /* 0x0000000000047947 */ /* 0x000fec0003800000 */
.L_x_119:
[----:B------:R1:W2:Y:S02]  /*388b0*/  MUFU.RCP R2, R0 ;  /* 0x0000000000027308 */ /* 0x0002a40000001000 */
.L_x_118:
[----:B------:R-:W-:Y:S05]  /*388c0*/  BSYNC B2 ;  /* 0x0000000000027941 */ /* 0x000fea0003800000 */
.L_x_116:
[----:B--2---:R-:W-:Y:S01]  /*388d0*/  IMAD.MOV.U32 R5, RZ, RZ, R2 ;  /* 0x000000ffff057224 */ /* 0x004fe200078e0002 */
[----:B------:R-:W-:Y:S02]  /*388e0*/  MOV R2, R7 ;  /* 0x0000000700027202 */ /* 0x000fe40000000f00 */
[----:B------:R-:W-:-:S04]  /*388f0*/  MOV R3, 0x0 ;  /* 0x0000000000037802 */ /* 0x000fc80000000f00 */
[----:B-1----:R-:W-:Y:S05]  /*38900*/  RET.REL.NODEC R2 `(_ZN7cutlass13device_kernelINS_4fmha6kernel13FmhaKernelTmaINS1_10collective15FmhaMainloopTmaINS_6half_tEfN4cute5tupleIJNS7_1CILi64EEENS9_ILi128EEENS9_ILi512EEEEEENS4_14ResidualFusionEJEEENS4_15FmhaFwdEpilogueIS6_fNS8_IJSA_SC_SB_EEEEEJEEEEEvNT_6ParamsE) ;  /* 0xfffffc7402bc7950 */ /* 0x002fea0003c3ffff */
.L_x_120:
[----:B------:R-:W-:-:S00]  /*38910*/  BRA `(.L_x_120) ;  /* 0xfffffffc00fc7947 */ /* 0x000fc0000383ffff */
[----:B------:R-:W-:-:S00]  /*38920*/  NOP ;  /* 0x0000000000007918 */ /* 0x000fc00000000000 */
        /* <DEDUP_REMOVED lines=13> */
.L_x_121:


//--------------------- .nv.global.init           --------------------------
	.section	.nv.global.init,"aw",@progbits
.nv.global.init:
	.type		$str$23,@object
	.size		$str$23,($str$24 - $str$23)
$str$23:
        /*0000*/ 	.byte	0x28, 0x61, 0x64, 0x64, 0x72, 0x65, 0x73, 0x73, 0x20, 0x26, 0x20, 0x6d, 0x61, 0x73, 0x6b, 0x29
        /*0010*/ 	.byte	0x20, 0x3d, 0x3d, 0x20, 0x30, 0x00
	.type		$str$24,@object
	.size		$str$24,(__unnamed_1 - $str$24)
$str$24:
        /*0016*/ 	.byte	0x2f, 0x74, 0x6d, 0x70, 0x2f, 0x63, 0x75, 0x74, 0x6c, 0x61, 0x73, 0x73, 0x5f, 0x73, 0x77, 0x65
        /*0026*/ 	.byte	0x65, 0x70, 0x5f, 0x73, 0x72, 0x63, 0x2f, 0x69, 0x6e, 0x63, 0x6c, 0x75, 0x64, 0x65, 0x2f, 0x63
        /*0036*/ 	.byte	0x75, 0x74, 0x65, 0x2f, 0x70, 0x6f, 0x69, 0x6e, 0x74, 0x65, 0x72, 0x5f, 0x66, 0x6c, 0x61, 0x67
        /*0046*/ 	.byte	0x67, 0x65, 0x64, 0x2e, 0x68, 0x70, 0x70, 0x00
	.type		__unnamed_1,@object
	.size		__unnamed_1,(__unnamed_2 - __unnamed_1)
__unnamed_1:
        /* <DEDUP_REMOVED lines=28> */
        /*020e*/ 	.byte	0x3e, 0x3e, 0x3e, 0x3e, 0x3e, 0x5d, 0x00
	.type		__unnamed_2,@object
	.size		__unnamed_2,(.L_1 - __unnamed_2)
__unnamed_2:
        /* <DEDUP_REMOVED lines=29> */
.L_1:


//--------------------- .nv.shared._ZN7cutlass13device_kernelINS_4fmha6kernel13FmhaKernelTmaINS1_10collective15FmhaMainloopTmaINS_6half_tEfN4cute5tupleIJNS7_1CILi64EEENS9_ILi128EEENS9_ILi512EEEEEENS4_14ResidualFusionEJEEENS4_15FmhaFwdEpilogueIS6_fNS8_IJSA_SC_SB_EEEEEJEEEEEvNT_6ParamsE --------------------------
	.section	.nv.shared._ZN7cutlass13device_kernelINS_4fmha6kernel13FmhaKernelTmaINS1_10collective15FmhaMainloopTmaINS_6half_tEfN4cute5tupleIJNS7_1CILi64EEENS9_ILi128EEENS9_ILi512EEEEEENS4_14ResidualFusionEJEEENS4_15FmhaFwdEpilogueIS6_fNS8_IJSA_SC_SB_EEEEEJEEEEEvNT_6ParamsE,"aw",@nobits
	.sectionflags	@""
	.align	16
	.zero		1024


//--------------------- .nv.shared.reserved.0     --------------------------
	.section	.nv.shared.reserved.0,"aw",@nobits
	.weak		__nv_reservedSMEM_offset_0_alias
	.size		__nv_reservedSMEM_offset_0_alias, 0, 0
	.other		__nv_reservedSMEM_offset_0_alias,@"STO_CUDA_RESERVED_SHARED STV_DEFAULT"
__nv_reservedSMEM_offset_0_alias:
	.zero		0


//--------------------- .nv.global                --------------------------
	.section	.nv.global,"aw",@nobits
.nv.global:
	.type		_ZN39_INTERNAL_6cbfaeb7_4_k_cu_31d606da_31024cute1_E,@object
	.size		_ZN39_INTERNAL_6cbfaeb7_4_k_cu_31d606da_31024cute1_E,(_ZN39_INTERNAL_6cbfaeb7_4_k_cu_31d606da_31024cuda3std3__45__cpo6cbeginE - _ZN39_INTERNAL_6cbfaeb7_4_k_cu_31d606da_31024cute1_E)
_ZN39_INTERNAL_6cbfaeb7_4_k_cu_31d606da_31024cute1_E:
	.zero		1
	.type		_ZN39_INTERNAL_6cbfaeb7_4_k_cu_31d606da_31024cuda3std3__45__cpo6cbeginE,@object
	.size		_ZN39_INTERNAL_6cbfaeb7_4_k_cu_31d606da_31024cuda3std3__45__cpo6cbeginE,(_ZN39_INTERNAL_6cbfaeb7_4_k_cu_31d606da_31024cuda3std3__48in_placeE - _ZN39_INTERNAL_6cbfaeb7_4_k_cu_31d606da_31024cuda3std3__45__cpo6cbeginE)
_ZN39_INTERNAL_6cbfaeb7_4_k_cu_31d606da_31024cuda3std3__45__cpo6cbeginE:
	.zero		1
	.type		_ZN39_INTERNAL_6cbfaeb7_4_k_cu_31d606da_31024cuda3std3__48in_placeE,@object
	.size		_ZN39_INTERNAL_6cbfaeb7_4_k_cu_31d606da_31024cuda3std3__48in_placeE,(_ZN39_INTERNAL_6cbfaeb7_4_k_cu_31d606da_31024cuda3std6ranges3__45__cpo9iter_moveE - _ZN39_INTERNAL_6cbfaeb7_4_k_cu_31d606da_31024cuda3std3__48in_placeE)
_ZN39_INTERNAL_6cbfaeb7_4_k_cu_31d606da_31024cuda3std3__48in_placeE:
	.zero		1
	.type		_ZN39_INTERNAL_6cbfaeb7_4_k_cu_31d606da_31024cuda3std6ranges3__45__cpo9iter_moveE,@object
	.size		_ZN39_INTERNAL_6cbfaeb7_4_k_cu_31d606da_31024cuda3std6ranges3__45__cpo9iter_moveE,(_ZN39_INTERNAL_6cbfaeb7_4_k_cu_31d606da_31024cuda3std3__45__cpo5beginE - _ZN39_INTERNAL_6cbfaeb7_4_k_cu_31d606da_31024cuda3std6ranges3__45__cpo9iter_moveE)
_ZN39_INTERNAL_6cbfaeb7_4_k_cu_31d606da_31024cuda3std6ranges3__45__cpo9iter_moveE:
	.zero		1
	.type		_ZN39_INTERNAL_6cbfaeb7_4_k_cu_31d606da_31024cuda3std3__45__cpo5beginE,@object
	.size		_ZN39_INTERNAL_6cbfaeb7_4_k_cu_31d606da_31024cuda3std3__45__cpo5beginE,(_ZN39_INTERNAL_6cbfaeb7_4_k_cu_31d606da_31024cuda3std3__441_GLOBAL__N__6cbfaeb7_4_k_cu_31d606da_31026ignoreE - _ZN39_INTERNAL_6cbfaeb7_4_k_cu_31d606da_31024cuda3std3__45__cpo5beginE)
_ZN39_INTERNAL_6cbfaeb7_4_k_cu_31d606da_31024cuda3std3__45__cpo5beginE:
	.zero		1
	.type		_ZN39_INTERNAL_6cbfaeb7_4_k_cu_31d606da_31024cuda3std3__441_GLOBAL__N__6cbfaeb7_4_k_cu_31d606da_31026ignoreE,@object
	.size		_ZN39_INTERNAL_6cbfaeb7_4_k_cu_31d606da_31024cuda3std3__441_GLOBAL__N__6cbfaeb7_4_k_cu_31d606da_31026ignoreE,(_ZN39_INTERNAL_6cbfaeb7_4_k_cu_31d606da_31024cute7productE - _ZN39_INTERNAL_6cbfaeb7_4_k_cu_31d606da_31024cuda3std3__441_GLOBAL__N__6cbfaeb7_4_k_cu_31d606da_31026ignoreE)
_ZN39_INTERNAL_6cbfaeb7_4_k_cu_31d606da_31024cuda3std3__441_GLOBAL__N__6cbfaeb7_4_k_cu_31d606da_31026ignoreE:
	.zero		1
	.type		_ZN39_INTERNAL_6cbfaeb7_4_k_cu_31d606da_31024cute7productE,@object
	.size		_ZN39_INTERNAL_6cbfaeb7_4_k_cu_31d606da_31024cute7productE,(_ZN39_INTERNAL_6cbfaeb7_4_k_cu_31d606da_31024cuda3std3__45__cpo3endE - _ZN39_INTERNAL_6cbfaeb7_4_k_cu_31d606da_31024cute7productE)
_ZN39_INTERNAL_6cbfaeb7_4_k_cu_31d606da_31024cute7productE:
	.zero		1
	.type		_ZN39_INTERNAL_6cbfaeb7_4_k_cu_31d606da_31024cuda3std3__45__cpo3endE,@object
	.size		_ZN39_INTERNAL_6cbfaeb7_4_k_cu_31d606da_31024cuda3std3__45__cpo3endE,(_ZN39_INTERNAL_6cbfaeb7_4_k_cu_31d606da_31024cuda3std3__419piecewise_constructE - _ZN39_INTERNAL_6cbfaeb7_4_k_cu_31d606da_31024cuda3std3__45__cpo3endE)
_ZN39_INTERNAL_6cbfaeb7_4_k_cu_31d606da_31024cuda3std3__45__cpo3endE:
	.zero		1
	.type		_ZN39_INTERNAL_6cbfaeb7_4_k_cu_31d606da_31024cuda3std3__419piecewise_constructE,@object
	.size		_ZN39_INTERNAL_6cbfaeb7_4_k_cu_31d606da_31024cuda3std3__419piecewise_constructE,(_ZN39_INTERNAL_6cbfaeb7_4_k_cu_31d606da_31024cuda3std3__45__cpo4cendE - _ZN39_INTERNAL_6cbfaeb7_4_k_cu_31d606da_31024cuda3std3__419piecewise_constructE)
_ZN39_INTERNAL_6cbfaeb7_4_k_cu_31d606da_31024cuda3std3__419piecewise_constructE:
	.zero		1
	.type		_ZN39_INTERNAL_6cbfaeb7_4_k_cu_31d606da_31024cuda3std3__45__cpo4cendE,@object
	.size		_ZN39_INTERNAL_6cbfaeb7_4_k_cu_31d606da_31024cuda3std3__45__cpo4cendE,(_ZN39_INTERNAL_6cbfaeb7_4_k_cu_31d606da_31024cuda3std6ranges3__45__cpo4swapE - _ZN39_INTERNAL_6cbfaeb7_4_k_cu_31d606da_31024cuda3std3__45__cpo4cendE)
_ZN39_INTERNAL_6cbfaeb7_4_k_cu_31d606da_31024cuda3std3__45__cpo4cendE:
	.zero		1
	.type		_ZN39_INTERNAL_6cbfaeb7_4_k_cu_31d606da_31024cuda3std6ranges3__45__cpo4swapE,@object
	.size		_ZN39_INTERNAL_6cbfaeb7_4_k_cu_31d606da_31024cuda3std6ranges3__45__cpo4swapE,(.L_9 - _ZN39_INTERNAL_6cbfaeb7_4_k_cu_31d606da_31024cuda3std6ranges3__45__cpo4swapE)
_ZN39_INTERNAL_6cbfaeb7_4_k_cu_31d606da_31024cuda3std6ranges3__45__cpo4swapE:
	.zero		1
.L_9:


//--------------------- .nv.constant0._ZN7cutlass13device_kernelINS_4fmha6kernel13FmhaKernelTmaINS1_10collective15FmhaMainloopTmaINS_6half_tEfN4cute5tupleIJNS7_1CILi64EEENS9_ILi128EEENS9_ILi512EEEEEENS4_14ResidualFusionEJEEENS4_15FmhaFwdEpilogueIS6_fNS8_IJSA_SC_SB_EEEEEJEEEEEvNT_6ParamsE --------------------------
	.section	.nv.constant0._ZN7cutlass13device_kernelINS_4fmha6kernel13FmhaKernelTmaINS1_10collective15FmhaMainloopTmaINS_6half_tEfN4cute5tupleIJNS7_1CILi64EEENS9_ILi128EEENS9_ILi512EEEEEENS4_14ResidualFusionEJEEENS4_15FmhaFwdEpilogueIS6_fNS8_IJSA_SC_SB_EEEEEJEEEEEvNT_6ParamsE,"a",@progbits
	.sectionflags	@""
	.align	4
.nv.constant0._ZN7cutlass13device_kernelINS_4fmha6kernel13FmhaKernelTmaINS1_10collective15FmhaMainloopTmaINS_6half_tEfN4cute5tupleIJNS7_1CILi64EEENS9_ILi128EEENS9_ILi512EEEEEENS4_14ResidualFusionEJEEENS4_15FmhaFwdEpilogueIS6_fNS8_IJSA_SC_SB_EEEEEJEEEEEvNT_6ParamsE:
	.zero		2688


//--------------------- SYMBOLS --------------------------

	.type		.nv.reservedSmem.offset0,@object
	.size		.nv.reservedSmem.offset0,0x4
	.type		__assertfail,@function
